	.target	sm_80

	.elftype	@"ET_EXEC"


//--------------------- .note.nv.tkinfo           --------------------------
	.section	.note.nv.tkinfo,"",@"SHT_NOTE"
	.sectionflags	@"SHF_NOTE_NV_TKINFO"
	.tkinfo
        /*0018*/ 	.word	0x00000002
        /*0030*/ 	.string	""
        /*0030*/ 	.string	"ptxas"
        /*0030*/ 	.string	"Cuda compilation tools, release 13.0, V13.0.88"
        /*0030*/ 	.string	"Build cuda_13.0.r13.0/compiler.36424714_0"
        /*0030*/ 	.string	"-v  -suppress-debug-info  -lineinfo  -arch sm_80 "



//--------------------- .note.nv.cuinfo           --------------------------
	.section	.note.nv.cuinfo,"",@"SHT_NOTE"
	.sectionflags	@"SHF_NOTE_NV_CUINFO"
        /*0018*/ 	.short	0x0002
        /*001a*/ 	.short	0x0050
        /*001c*/ 	.short	0x0082
	.zero		2


//--------------------- .nv.info                  --------------------------
	.section	.nv.info,"",@"SHT_CUDA_INFO"
	.align	4


	//----- nvinfo : EIATTR_REGCOUNT
	.align		4
        /*0000*/ 	.byte	0x04, 0x2f
        /*0002*/ 	.short	(.L_2 - .L_1)
	.align		4
.L_1:
        /*0004*/ 	.word	index@(attn_fwd)
        /*0008*/ 	.word	0x000000ff


	//----- nvinfo : EIATTR_FRAME_SIZE
	.align		4
.L_2:
        /*000c*/ 	.byte	0x04, 0x11
        /*000e*/ 	.short	(.L_4 - .L_3)
	.align		4
.L_3:
        /*0010*/ 	.word	index@(attn_fwd)
        /*0014*/ 	.word	0x00000980


	//----- nvinfo : EIATTR_MIN_STACK_SIZE
	.align		4
.L_4:
        /*0018*/ 	.byte	0x04, 0x12
        /*001a*/ 	.short	(.L_6 - .L_5)
	.align		4
.L_5:
        /*001c*/ 	.word	index@(attn_fwd)
        /*0020*/ 	.word	0x00000980
.L_6:


//--------------------- .nv.info.attn_fwd         --------------------------
	.section	.nv.info.attn_fwd,"",@"SHT_CUDA_INFO"
	.sectionflags	@""
	.align	4


	//----- nvinfo : EIATTR_CUDA_API_VERSION
	.align		4
        /*0000*/ 	.byte	0x04, 0x37
        /*0002*/ 	.short	(.L_8 - .L_7)
.L_7:
        /*0004*/ 	.word	0x00000082


	//----- nvinfo : EIATTR_SW2861232_WAR
	.align		4
.L_8:
        /*0008*/ 	.byte	0x01, 0x35
	.zero		2


	//----- nvinfo : EIATTR_PARAM_CBANK
	.align		4
        /*000c*/ 	.byte	0x04, 0x0a
        /*000e*/ 	.short	(.L_10 - .L_9)
	.align		4
.L_9:
        /*0010*/ 	.word	index@(.nv.constant0.attn_fwd)
        /*0014*/ 	.short	0x0160
        /*0016*/ 	.short	0x0088


	//----- nvinfo : EIATTR_CBANK_PARAM_SIZE
	.align		4
.L_10:
        /*0018*/ 	.byte	0x03, 0x19
        /*001a*/ 	.short	0x0088


	//----- nvinfo : EIATTR_KPARAM_INFO
	.align		4
        /*001c*/ 	.byte	0x04, 0x17
        /*001e*/ 	.short	(.L_12 - .L_11)
.L_11:
        /*0020*/ 	.word	0x00000000
        /*0024*/ 	.short	0x0019
        /*0026*/ 	.short	0x0080
        /*0028*/ 	.byte	0x00, 0xf4, 0x21, 0x00


	//----- nvinfo : EIATTR_KPARAM_INFO
	.align		4
.L_12:
        /*002c*/ 	.byte	0x04, 0x17
        /*002e*/ 	.short	(.L_14 - .L_13)
.L_13:
        /*0030*/ 	.word	0x00000000
        /*0034*/ 	.short	0x0018
        /*0036*/ 	.short	0x0078
        /*0038*/ 	.byte	0x00, 0xf4, 0x21, 0x00


	//----- nvinfo : EIATTR_KPARAM_INFO
	.align		4
.L_14:
        /*003c*/ 	.byte	0x04, 0x17
        /*003e*/ 	.short	(.L_16 - .L_15)
.L_15:
        /*0040*/ 	.word	0x00000000
        /*0044*/ 	.short	0x0017
        /*0046*/ 	.short	0x0070
        /*0048*/ 	.byte	0x00, 0xf0, 0x11, 0x00


	//----- nvinfo : EIATTR_KPARAM_INFO
	.align		4
.L_16:
        /*004c*/ 	.byte	0x04, 0x17
        /*004e*/ 	.short	(.L_18 - .L_17)
.L_17:
        /*0050*/ 	.word	0x00000000
        /*0054*/ 	.short	0x0016
        /*0056*/ 	.short	0x006c
        /*0058*/ 	.byte	0x00, 0xf0, 0x11, 0x00


	//----- nvinfo : EIATTR_KPARAM_INFO
	.align		4
.L_18:
        /*005c*/ 	.byte	0x04, 0x17
        /*005e*/ 	.short	(.L_20 - .L_19)
.L_19:
        /*0060*/ 	.word	0x00000000
        /*0064*/ 	.short	0x0015
        /*0066*/ 	.short	0x0068
        /*0068*/ 	.byte	0x00, 0xf0, 0x11, 0x00


	//----- nvinfo : EIATTR_KPARAM_INFO
	.align		4
.L_20:
        /*006c*/ 	.byte	0x04, 0x17
        /*006e*/ 	.short	(.L_22 - .L_21)
.L_21:
        /*0070*/ 	.word	0x00000000
        /*0074*/ 	.short	0x0014
        /*0076*/ 	.short	0x0064
        /*0078*/ 	.byte	0x00, 0xf0, 0x11, 0x00


	//----- nvinfo : EIATTR_KPARAM_INFO
	.align		4
.L_22:
        /*007c*/ 	.byte	0x04, 0x17
        /*007e*/ 	.short	(.L_24 - .L_23)
.L_23:
        /*0080*/ 	.word	0x00000000
        /*0084*/ 	.short	0x0013
        /*0086*/ 	.short	0x0060
        /*0088*/ 	.byte	0x00, 0xf0, 0x11, 0x00


	//----- nvinfo : EIATTR_KPARAM_INFO
	.align		4
.L_24:
        /*008c*/ 	.byte	0x04, 0x17
        /*008e*/ 	.short	(.L_26 - .L_25)
.L_25:
        /*0090*/ 	.word	0x00000000
        /*0094*/ 	.short	0x0012
        /*0096*/ 	.short	0x005c
        /*0098*/ 	.byte	0x00, 0xf0, 0x11, 0x00


	//----- nvinfo : EIATTR_KPARAM_INFO
	.align		4
.L_26:
        /*009c*/ 	.byte	0x04, 0x17
        /*009e*/ 	.short	(.L_28 - .L_27)
.L_27:
        /*00a0*/ 	.word	0x00000000
        /*00a4*/ 	.short	0x0011
        /*00a6*/ 	.short	0x0058
        /*00a8*/ 	.byte	0x00, 0xf0, 0x11, 0x00


	//----- nvinfo : EIATTR_KPARAM_INFO
	.align		4
.L_28:
        /*00ac*/ 	.byte	0x04, 0x17
        /*00ae*/ 	.short	(.L_30 - .L_29)
.L_29:
        /*00b0*/ 	.word	0x00000000
        /*00b4*/ 	.short	0x0010
        /*00b6*/ 	.short	0x0054
        /*00b8*/ 	.byte	0x00, 0xf0, 0x11, 0x00


	//----- nvinfo : EIATTR_KPARAM_INFO
	.align		4
.L_30:
        /*00bc*/ 	.byte	0x04, 0x17
        /*00be*/ 	.short	(.L_32 - .L_31)
.L_31:
        /*00c0*/ 	.word	0x00000000
        /*00c4*/ 	.short	0x000f
        /*00c6*/ 	.short	0x0050
        /*00c8*/ 	.byte	0x00, 0xf0, 0x11, 0x00


	//----- nvinfo : EIATTR_KPARAM_INFO
	.align		4
.L_32:
        /*00cc*/ 	.byte	0x04, 0x17
        /*00ce*/ 	.short	(.L_34 - .L_33)
.L_33:
        /*00d0*/ 	.word	0x00000000
        /*00d4*/ 	.short	0x000e
        /*00d6*/ 	.short	0x004c
        /*00d8*/ 	.byte	0x00, 0xf0, 0x11, 0x00


	//----- nvinfo : EIATTR_KPARAM_INFO
	.align		4
.L_34:
        /*00dc*/ 	.byte	0x04, 0x17
        /*00de*/ 	.short	(.L_36 - .L_35)
.L_35:
        /*00e0*/ 	.word	0x00000000
        /*00e4*/ 	.short	0x000d
        /*00e6*/ 	.short	0x0048
        /*00e8*/ 	.byte	0x00, 0xf0, 0x11, 0x00


	//----- nvinfo : EIATTR_KPARAM_INFO
	.align		4
.L_36:
        /*00ec*/ 	.byte	0x04, 0x17
        /*00ee*/ 	.short	(.L_38 - .L_37)
.L_37:
        /*00f0*/ 	.word	0x00000000
        /*00f4*/ 	.short	0x000c
        /*00f6*/ 	.short	0x0044
        /*00f8*/ 	.byte	0x00, 0xf0, 0x11, 0x00


	//----- nvinfo : EIATTR_KPARAM_INFO
	.align		4
.L_38:
        /*00fc*/ 	.byte	0x04, 0x17
        /*00fe*/ 	.short	(.L_40 - .L_39)
.L_39:
        /*0100*/ 	.word	0x00000000
        /*0104*/ 	.short	0x000b
        /*0106*/ 	.short	0x0040
        /*0108*/ 	.byte	0x00, 0xf0, 0x11, 0x00


	//----- nvinfo : EIATTR_KPARAM_INFO
	.align		4
.L_40:
        /*010c*/ 	.byte	0x04, 0x17
        /*010e*/ 	.short	(.L_42 - .L_41)
.L_41:
        /*0110*/ 	.word	0x00000000
        /*0114*/ 	.short	0x000a
        /*0116*/ 	.short	0x003c
        /*0118*/ 	.byte	0x00, 0xf0, 0x11, 0x00


	//----- nvinfo : EIATTR_KPARAM_INFO
	.align		4
.L_42:
        /*011c*/ 	.byte	0x04, 0x17
        /*011e*/ 	.short	(.L_44 - .L_43)
.L_43:
        /*0120*/ 	.word	0x00000000
        /*0124*/ 	.short	0x0009
        /*0126*/ 	.short	0x0038
        /*0128*/ 	.byte	0x00, 0xf0, 0x11, 0x00


	//----- nvinfo : EIATTR_KPARAM_INFO
	.align		4
.L_44:
        /*012c*/ 	.byte	0x04, 0x17
        /*012e*/ 	.short	(.L_46 - .L_45)
.L_45:
        /*0130*/ 	.word	0x00000000
        /*0134*/ 	.short	0x0008
        /*0136*/ 	.short	0x0034
        /*0138*/ 	.byte	0x00, 0xf0, 0x11, 0x00


	//----- nvinfo : EIATTR_KPARAM_INFO
	.align		4
.L_46:
        /*013c*/ 	.byte	0x04, 0x17
        /*013e*/ 	.short	(.L_48 - .L_47)
.L_47:
        /*0140*/ 	.word	0x00000000
        /*0144*/ 	.short	0x0007
        /*0146*/ 	.short	0x0030
        /*0148*/ 	.byte	0x00, 0xf0, 0x11, 0x00


	//----- nvinfo : EIATTR_KPARAM_INFO
	.align		4
.L_48:
        /*014c*/ 	.byte	0x04, 0x17
        /*014e*/ 	.short	(.L_50 - .L_49)
.L_49:
        /*0150*/ 	.word	0x00000000
        /*0154*/ 	.short	0x0006
        /*0156*/ 	.short	0x002c
        /*0158*/ 	.byte	0x00, 0xf0, 0x11, 0x00


	//----- nvinfo : EIATTR_KPARAM_INFO
	.align		4
.L_50:
        /*015c*/ 	.byte	0x04, 0x17
        /*015e*/ 	.short	(.L_52 - .L_51)
.L_51:
        /*0160*/ 	.word	0x00000000
        /*0164*/ 	.short	0x0005
        /*0166*/ 	.short	0x0028
        /*0168*/ 	.byte	0x00, 0xf0, 0x11, 0x00


	//----- nvinfo : EIATTR_KPARAM_INFO
	.align		4
.L_52:
        /*016c*/ 	.byte	0x04, 0x17
        /*016e*/ 	.short	(.L_54 - .L_53)
.L_53:
        /*0170*/ 	.word	0x00000000
        /*0174*/ 	.short	0x0004
        /*0176*/ 	.short	0x0020
        /*0178*/ 	.byte	0x00, 0xf4, 0x21, 0x00


	//----- nvinfo : EIATTR_KPARAM_INFO
	.align		4
.L_54:
        /*017c*/ 	.byte	0x04, 0x17
        /*017e*/ 	.short	(.L_56 - .L_55)
.L_55:
        /*0180*/ 	.word	0x00000000
        /*0184*/ 	.short	0x0003
        /*0186*/ 	.short	0x0018
        /*0188*/ 	.byte	0x00, 0xf4, 0x21, 0x00


	//----- nvinfo : EIATTR_KPARAM_INFO
	.align		4
.L_56:
        /*018c*/ 	.byte	0x04, 0x17
        /*018e*/ 	.short	(.L_58 - .L_57)
.L_57:
        /*0190*/ 	.word	0x00000000
        /*0194*/ 	.short	0x0002
        /*0196*/ 	.short	0x0010
        /*0198*/ 	.byte	0x00, 0xf4, 0x21, 0x00


	//----- nvinfo : EIATTR_KPARAM_INFO
	.align		4
.L_58:
        /*019c*/ 	.byte	0x04, 0x17
        /*019e*/ 	.short	(.L_60 - .L_59)
.L_59:
        /*01a0*/ 	.word	0x00000000
        /*01a4*/ 	.short	0x0001
        /*01a6*/ 	.short	0x0008
        /*01a8*/ 	.byte	0x00, 0xf4, 0x21, 0x00


	//----- nvinfo : EIATTR_KPARAM_INFO
	.align		4
.L_60:
        /*01ac*/ 	.byte	0x04, 0x17
        /*01ae*/ 	.short	(.L_62 - .L_61)
.L_61:
        /*01b0*/ 	.word	0x00000000
        /*01b4*/ 	.short	0x0000
        /*01b6*/ 	.short	0x0000
        /*01b8*/ 	.byte	0x00, 0xf4, 0x21, 0x00


	//----- nvinfo : EIATTR_MAXREG_COUNT
	.align		4
.L_62:
        /*01bc*/ 	.byte	0x03, 0x1b
        /*01be*/ 	.short	0x00ff


	//----- nvinfo : EIATTR_NUM_BARRIERS
	.align		4
        /*01c0*/ 	.byte	0x02, 0x4c
        /*01c2*/ 	.byte	0x01
	.zero		1


	//----- nvinfo : EIATTR_ANNOTATIONS
	.align		4
        /*01c4*/ 	.byte	0x04, 0x55
        /*01c6*/ 	.short	(.L_64 - .L_63)


	//   ....[0]....
.L_63:
        /*01c8*/ 	.word	0x00000001
        /*01cc*/ 	.byte	0xd0, 0x00, 0x00, 0x00, 0x01, 0x00, 0x00, 0x00, 0x50, 0x28, 0x00, 0x00, 0x01, 0x00, 0x00, 0x00
        /* <DEDUP_REMOVED lines=348> */
        /*179c*/ 	.byte	0xa0, 0x45, 0x01, 0x00


	//----- nvinfo : EIATTR_MERCURY_ISA_VERSION
	.align		4
.L_64:
        /*17a0*/ 	.byte	0x03, 0x5f
        /*17a2*/ 	.short	0x0000


	//----- nvinfo : EIATTR_COOP_GROUP_MASK_REGIDS
	.align		4
        /*17a4*/ 	.byte	0x04, 0x29
        /*17a6*/ 	.short	(.L_66 - .L_65)


	//   ....[0]....
.L_65:
        /*17a8*/ 	.word	0xffffffff


	//   ....[1]....
        /*17ac*/ 	.word	0xffffffff


	//   ....[2]....
        /*17b0*/ 	.word	0xffffffff


	//   ....[3]....
        /*17b4*/ 	.word	0xffffffff


	//   ....[4]....
        /*17b8*/ 	.word	0xffffffff


	//   ....[5]....
        /*17bc*/ 	.word	0xffffffff


	//   ....[6]....
        /*17c0*/ 	.word	0xffffffff


	//   ....[7]....
        /*17c4*/ 	.word	0xffffffff


	//   ....[8]....
        /*17c8*/ 	.word	0xffffffff


	//   ....[9]....
        /*17cc*/ 	.word	0xffffffff


	//   ....[10]....
        /*17d0*/ 	.word	0xffffffff


	//   ....[11]....
        /*17d4*/ 	.word	0xffffffff


	//   ....[12]....
        /*17d8*/ 	.word	0xffffffff


	//   ....[13]....
        /*17dc*/ 	.word	0xffffffff


	//   ....[14]....
        /*17e0*/ 	.word	0xffffffff


	//   ....[15]....
        /*17e4*/ 	.word	0xffffffff


	//   ....[16]....
        /*17e8*/ 	.word	0xffffffff


	//   ....[17]....
        /*17ec*/ 	.word	0xffffffff


	//   ....[18]....
        /*17f0*/ 	.word	0xffffffff


	//   ....[19]....
        /*17f4*/ 	.word	0xffffffff


	//   ....[20]....
        /*17f8*/ 	.word	0xffffffff


	//   ....[21]....
        /*17fc*/ 	.word	0xffffffff


	//   ....[22]....
        /*1800*/ 	.word	0xffffffff


	//   ....[23]....
        /*1804*/ 	.word	0xffffffff


	//   ....[24]....
        /*1808*/ 	.word	0xffffffff


	//   ....[25]....
        /*180c*/ 	.word	0xffffffff


	//   ....[26]....
        /*1810*/ 	.word	0xffffffff


	//   ....[27]....
        /*1814*/ 	.word	0xffffffff


	//   ....[28]....
        /*1818*/ 	.word	0xffffffff


	//   ....[29]....
        /*181c*/ 	.word	0xffffffff


	//   ....[30]....
        /*1820*/ 	.word	0xffffffff


	//   ....[31]....
        /*1824*/ 	.word	0xffffffff


	//   ....[32]....
        /*1828*/ 	.word	0xffffffff


	//   ....[33]....
        /*182c*/ 	.word	0xffffffff


	//   ....[34]....
        /*1830*/ 	.word	0xffffffff


	//   ....[35]....
        /*1834*/ 	.word	0xffffffff


	//   ....[36]....
        /*1838*/ 	.word	0xffffffff


	//   ....[37]....
        /*183c*/ 	.word	0xffffffff


	//   ....[38]....
        /*1840*/ 	.word	0xffffffff


	//   ....[39]....
        /*1844*/ 	.word	0xffffffff


	//   ....[40]....
        /*1848*/ 	.word	0xffffffff


	//   ....[41]....
        /*184c*/ 	.word	0xffffffff


	//   ....[42]....
        /*1850*/ 	.word	0xffffffff


	//   ....[43]....
        /*1854*/ 	.word	0xffffffff


	//----- nvinfo : EIATTR_COOP_GROUP_INSTR_OFFSETS
	.align		4
.L_66:
        /*1858*/ 	.byte	0x04, 0x28
        /*185a*/ 	.short	(.L_68 - .L_67)


	//   ....[0]....
.L_67:
        /*185c*/ 	.word	0x0000a4f0


	//   ....[1]....
        /*1860*/ 	.word	0x0000a510


	//   ....[2]....
        /*1864*/ 	.word	0x0000a520


	//   ....[3]....
        /*1868*/ 	.word	0x0000a530


	//   ....[4]....
        /*186c*/ 	.word	0x0000a540


	//   ....[5]....
        /*1870*/ 	.word	0x0000a550


	//   ....[6]....
        /*1874*/ 	.word	0x0000a5a0


	//   ....[7]....
        /*1878*/ 	.word	0x0000a5c0


	//   ....[8]....
        /*187c*/ 	.word	0x0000a5e0


	//   ....[9]....
        /*1880*/ 	.word	0x0000a5f0


	//   ....[10]....
        /*1884*/ 	.word	0x0000a600


	//   ....[11]....
        /*1888*/ 	.word	0x0000a610


	//   ....[12]....
        /*188c*/ 	.word	0x0000a730


	//   ....[13]....
        /*1890*/ 	.word	0x0000a740


	//   ....[14]....
        /*1894*/ 	.word	0x0000a7c0


	//   ....[15]....
        /*1898*/ 	.word	0x0000a7d0


	//   ....[16]....
        /*189c*/ 	.word	0x0000a940


	//   ....[17]....
        /*18a0*/ 	.word	0x0000a950


	//   ....[18]....
        /*18a4*/ 	.word	0x0000a980


	//   ....[19]....
        /*18a8*/ 	.word	0x0000a990


	//   ....[20]....
        /*18ac*/ 	.word	0x0000a9c0


	//   ....[21]....
        /*18b0*/ 	.word	0x0000a9d0


	//   ....[22]....
        /*18b4*/ 	.word	0x0000aeb0


	//   ....[23]....
        /*18b8*/ 	.word	0x0000aec0


	//   ....[24]....
        /*18bc*/ 	.word	0x0000aed0


	//   ....[25]....
        /*18c0*/ 	.word	0x0000aee0


	//   ....[26]....
        /*18c4*/ 	.word	0x0000aef0


	//   ....[27]....
        /*18c8*/ 	.word	0x0000af00


	//   ....[28]....
        /*18cc*/ 	.word	0x0000af10


	//   ....[29]....
        /*18d0*/ 	.word	0x0000af20


	//   ....[30]....
        /*18d4*/ 	.word	0x0000afb0


	//   ....[31]....
        /*18d8*/ 	.word	0x0000afc0


	//   ....[32]....
        /*18dc*/ 	.word	0x0000afd0


	//   ....[33]....
        /*18e0*/ 	.word	0x0000afe0


	//   ....[34]....
        /*18e4*/ 	.word	0x0000aff0


	//   ....[35]....
        /*18e8*/ 	.word	0x0000b000


	//   ....[36]....
        /*18ec*/ 	.word	0x0000b010


	//   ....[37]....
        /*18f0*/ 	.word	0x0000b020


	//   ....[38]....
        /*18f4*/ 	.word	0x0000b1a0


	//   ....[39]....
        /*18f8*/ 	.word	0x0000b1b0


	//   ....[40]....
        /*18fc*/ 	.word	0x0000b1e0


	//   ....[41]....
        /*1900*/ 	.word	0x0000b1f0


	//   ....[42]....
        /*1904*/ 	.word	0x0000b220


	//   ....[43]....
        /*1908*/ 	.word	0x0000b230


	//----- nvinfo : EIATTR_EXIT_INSTR_OFFSETS
	.align		4
.L_68:
        /*190c*/ 	.byte	0x04, 0x1c
        /*190e*/ 	.short	(.L_70 - .L_69)


	//   ....[0]....
.L_69:
        /*1910*/ 	.word	0x00014590


	//   ....[1]....
        /*1914*/ 	.word	0x00014650


	//----- nvinfo : EIATTR_REQNTID
	.align		4
.L_70:
        /*1918*/ 	.byte	0x04, 0x10
        /*191a*/ 	.short	(.L_72 - .L_71)
.L_71:
        /*191c*/ 	.word	0x00000100
        /*1920*/ 	.word	0x00000001
        /*1924*/ 	.word	0x00000001
.L_72:


//--------------------- .nv.callgraph             --------------------------
	.section	.nv.callgraph,"",@"SHT_CUDA_CALLGRAPH"
	.align	4
	.sectionentsize	8
	.align		4
        /*0000*/ 	.word	0x00000000
	.align		4
        /*0004*/ 	.word	0xffffffff
	.align		4
        /*0008*/ 	.word	0x00000000
	.align		4
        /*000c*/ 	.word	0xfffffffe
	.align		4
        /*0010*/ 	.word	0x00000000
	.align		4
        /*0014*/ 	.word	0xfffffffd
	.align		4
        /*0018*/ 	.word	0x00000000
	.align		4
        /*001c*/ 	.word	0xfffffffc


//--------------------- .nv.rel.action            --------------------------
	.section	.nv.rel.action,"",@"SHT_CUDA_RELOCINFO"
	.align	8
	.sectionentsize	8
        /*0000*/ 	.byte	0x73, 0x00, 0x00, 0x00, 0x00, 0x00, 0x00, 0x00, 0x00, 0x00, 0x00, 0x11, 0x25, 0x00, 0x05, 0x36


//--------------------- .nv.constant4             --------------------------
	.section	.nv.constant4,"a",@progbits
	.align	8
	.align		8
.nv.constant4:
        /*0000*/ 	.dword	_$_str


//--------------------- .nv.constant0.attn_fwd    --------------------------
	.section	.nv.constant0.attn_fwd,"a",@progbits
	.sectionflags	@""
	.align	4
.nv.constant0.attn_fwd:
	.zero		488


//--------------------- .text.attn_fwd            --------------------------
	.section	.text.attn_fwd,"ax",@progbits
	.sectioninfo	@"SHI_REGISTERS=255"
	.align	128
        .global         attn_fwd
        .type           attn_fwd,@function
        .size           attn_fwd,(.L_x_3 - attn_fwd)
        .other          attn_fwd,@"STO_CUDA_ENTRY STV_DEFAULT"
attn_fwd:
.text.attn_fwd:
[----:B------:R-:W-:-:S03]  /*0000*/  MOV R1, c[0x0][0x28] ;  /* 0x00000a0000017a02 */ /* 0x000fc60000000f00 */
[----:B------:R-:W0:Y:S01]  /*0010*/  S2R R200, SR_TID.X ;  /* 0x0000000000c87919 */ /* 0x000e220000002100 */
[----:B------:R-:W-:Y:S01]  /*0020*/  IADD3 R1, R1, -0x980, RZ ;  /* 0xfffff68001017810 */ /* 0x000fe20007ffe0ff */
[----:B------:R-:W-:Y:S01]  /*0030*/  ULDC.64 UR4, c[0x0][0x118] ;  /* 0x0000460000047ab9 */ /* 0x000fe20000000a00 */
[----:B------:R-:W-:Y:S01]  /*0040*/  MOV R5, c[0x0][0x198] ;  /* 0x0000660000057a02 */ /* 0x000fe20000000f00 */
[----:B------:R-:W1:Y:S04]  /*0050*/  S2R R3, SR_CTAID.X ;  /* 0x0000000000037919 */ /* 0x000e680000002500 */
[----:B------:R-:W2:Y:S01]  /*0060*/  S2R R150, SR_CTAID.Y ;  /* 0x0000000000967919 */ /* 0x000ea20000002600 */
[----:B0-----:R-:W-:Y:S02]  /*0070*/  LOP3.LUT R2, R200, 0x3f, RZ, 0xc0, !PT ;  /* 0x0000003fc8027812 */ /* 0x001fe400078ec0ff */
[----:B------:R-:W-:-:S03]  /*0080*/  SHF.R.U32.HI R0, RZ, 0x6, R200 ;  /* 0x00000006ff007819 */ /* 0x000fc600000116c8 */
[----:B-1----:R-:W-:Y:S01]  /*0090*/  IMAD R4, R3, 0x40, R2 ;  /* 0x0000004003047824 */ /* 0x002fe200078e0202 */
[----:B------:R-:W-:Y:S01]  /*00a0*/  SGXT.U32 R152, R0, 0x2 ;  /* 0x000000020098781a */ /* 0x000fe20000000000 */
[----:B--2---:R-:W-:Y:S02]  /*00b0*/  IMAD R0, R150, c[0x0][0x190], RZ ;  /* 0x0000640096007a24 */ /* 0x004fe400078e02ff */
[----:B------:R-:W-:Y:S01]  /*00c0*/  IMAD R3, R4, c[0x0][0x194], RZ ;  /* 0x0000650004037a24 */ /* 0x000fe200078e02ff */
[----:B------:R0:W-:Y:S01]  /*00d0*/  STL [R1+0x47c], R4 ;  /* 0x00047c0401007387 */ /* 0x0001e20000100800 */
[----:B------:R-:W-:-:S03]  /*00e0*/  IMAD R9, R152, c[0x0][0x198], RZ ;  /* 0x0000660098097a24 */ /* 0x000fc600078e02ff */
[----:B------:R-:W-:Y:S01]  /*00f0*/  SHF.L.U32 R7, R3, 0x1, RZ ;  /* 0x0000000103077819 */ /* 0x000fe200000006ff */
[----:B------:R-:W-:Y:S02]  /*0100*/  IMAD R11, R5, 0x4, R9 ;  /* 0x00000004050b7824 */ /* 0x000fe400078e0209 */
[----:B------:R-:W-:-:S04]  /*0110*/  IMAD.HI R3, R3, 0x2, RZ ;  /* 0x0000000203037827 */ /* 0x000fc800078e02ff */
[C---:B0-----:R-:W-:Y:S02]  /*0120*/  IMAD.SHL.U32 R4, R0.reuse, 0x2, RZ ;  /* 0x0000000200047824 */ /* 0x041fe400078e00ff */
[----:B------:R-:W-:-:S03]  /*0130*/  IMAD.HI R0, R0, 0x2, RZ ;  /* 0x0000000200007827 */ /* 0x000fc600078e02ff */
[----:B------:R-:W-:Y:S02]  /*0140*/  IADD3 R4, P0, P1, R7, c[0x0][0x160], R4 ;  /* 0x0000580007047a10 */ /* 0x000fe4000791e004 */
[----:B------:R-:W-:Y:S02]  /*0150*/  LEA R7, R5, R11, 0x2 ;  /* 0x0000000b05077211 */ /* 0x000fe400078e10ff */
[----:B------:R-:W-:Y:S02]  /*0160*/  IADD3.X R0, R3, c[0x0][0x164], R0, P0, P1 ;  /* 0x0000590003007a10 */ /* 0x000fe400007e2400 */
[-C--:B------:R-:W-:Y:S01]  /*0170*/  LEA R12, P1, R7, R4.reuse, 0x1 ;  /* 0x00000004070c7211 */ /* 0x080fe200078208ff */
[----:B------:R-:W-:Y:S01]  /*0180*/  IMAD R15, R5, 0x4, R7 ;  /* 0x00000004050f7824 */ /* 0x000fe200078e0207 */
[----:B------:R-:W-:Y:S02]  /*0190*/  LEA R8, P0, R9, R4, 0x1 ;  /* 0x0000000409087211 */ /* 0x000fe400078008ff */
[----:B------:R-:W-:-:S02]  /*01a0*/  LEA.HI.X.SX32 R13, R7, R0, 0x1, P1 ;  /* 0x00000000070d7211 */ /* 0x000fc400008f0eff */
[----:B------:R-:W-:Y:S02]  /*01b0*/  LEA R17, R5, R15, 0x2 ;  /* 0x0000000f05117211 */ /* 0x000fe400078e10ff */
[----:B------:R-:W-:Y:S01]  /*01c0*/  LEA.HI.X.SX32 R9, R9, R0, 0x1, P0 ;  /* 0x0000000009097211 */ /* 0x000fe200000f0eff */
[----:B------:R0:W2:Y:S01]  /*01d0*/  LDG.E.U16 R7, [R12.64] ;  /* 0x000000040c077981 */ /* 0x0000a2000c1e1500 */
[-C--:B------:R-:W-:Y:S01]  /*01e0*/  LEA R10, P0, R11, R4.reuse, 0x1 ;  /* 0x000000040b0a7211 */ /* 0x080fe200078008ff */
[----:B------:R-:W-:Y:S01]  /*01f0*/  IMAD R19, R5, 0x4, R17 ;  /* 0x0000000405137824 */ /* 0x000fe200078e0211 */
[----:B------:R-:W-:Y:S01]  /*0200*/  LEA R16, P1, R17, R4, 0x1 ;  /* 0x0000000411107211 */ /* 0x000fe200078208ff */
[----:B------:R1:W3:Y:S01]  /*0210*/  LDG.E.U16 R3, [R8.64] ;  /* 0x0000000408037981 */ /* 0x0002e2000c1e1500 */
[----:B------:R-:W-:Y:S02]  /*0220*/  LEA.HI.X.SX32 R11, R11, R0, 0x1, P0 ;  /* 0x000000000b0b7211 */ /* 0x000fe400000f0eff */
[----:B------:R-:W-:-:S02]  /*0230*/  LEA R21, R5, R19, 0x2 ;  /* 0x0000001305157211 */ /* 0x000fc400078e10ff */
[----:B------:R-:W-:Y:S01]  /*0240*/  LEA R14, P0, R15, R4, 0x1 ;  /* 0x000000040f0e7211 */ /* 0x000fe200078008ff */
[----:B------:R4:W5:Y:S02]  /*0250*/  LDG.E.U16 R6, [R10.64] ;  /* 0x000000040a067981 */ /* 0x000964000c1e1500 */
[----:B0-----:R-:W-:Y:S01]  /*0260*/  IMAD R13, R5, 0x4, R21 ;  /* 0x00000004050d7824 */ /* 0x001fe200078e0215 */
[----:B------:R-:W-:-:S04]  /*0270*/  LEA.HI.X.SX32 R15, R15, R0, 0x1, P0 ;  /* 0x000000000f0f7211 */ /* 0x000fc800000f0eff */
[----:B------:R-:W-:Y:S01]  /*0280*/  LEA R25, R5, R13, 0x2 ;  /* 0x0000000d05197211 */ /* 0x000fe200078e10ff */
[----:B-1----:R0:W2:Y:S01]  /*0290*/  LDG.E.U16 R8, [R14.64] ;  /* 0x000000040e087981 */ /* 0x0020a2000c1e1500 */
[----:B------:R-:W-:-:S03]  /*02a0*/  LEA R18, P0, R19, R4, 0x1 ;  /* 0x0000000413127211 */ /* 0x000fc600078008ff */
[----:B------:R-:W-:Y:S01]  /*02b0*/  IMAD R27, R5, 0x4, R25 ;  /* 0x00000004051b7824 */ /* 0x000fe200078e0219 */
[-C--:B------:R-:W-:Y:S02]  /*02c0*/  LEA.HI.X.SX32 R17, R17, R0.reuse, 0x1, P1 ;  /* 0x0000000011117211 */ /* 0x080fe400008f0eff */
[----:B------:R-:W-:Y:S02]  /*02d0*/  LEA.HI.X.SX32 R19, R19, R0, 0x1, P0 ;  /* 0x0000000013137211 */ /* 0x000fe400000f0eff */
[----:B------:R-:W-:Y:S01]  /*02e0*/  LEA R20, P0, R21, R4, 0x1 ;  /* 0x0000000415147211 */ /* 0x000fe200078008ff */
[----:B------:R1:W2:Y:S01]  /*02f0*/  LDG.E.U16 R9, [R16.64] ;  /* 0x0000000410097981 */ /* 0x0002a2000c1e1500 */
[----:B0-----:R-:W-:Y:S02]  /*0300*/  LEA R15, R5, R27, 0x2 ;  /* 0x0000001b050f7211 */ /* 0x001fe400078e10ff */
[----:B------:R-:W-:Y:S01]  /*0310*/  LEA.HI.X.SX32 R21, R21, R0, 0x1, P0 ;  /* 0x0000000015157211 */ /* 0x000fe200000f0eff */
[----:B----4-:R0:W4:Y:S01]  /*0320*/  LDG.E.U16 R10, [R18.64] ;  /* 0x00000004120a7981 */ /* 0x010122000c1e1500 */
[----:B------:R-:W-:-:S02]  /*0330*/  LEA R22, P0, R13, R4, 0x1 ;  /* 0x000000040d167211 */ /* 0x000fc400078008ff */
[----:B------:R-:W-:Y:S01]  /*0340*/  LEA R24, P1, R25, R4, 0x1 ;  /* 0x0000000419187211 */ /* 0x000fe200078208ff */
[----:B------:R0:W2:Y:S01]  /*0350*/  LDG.E.U16 R11, [R20.64] ;  /* 0x00000004140b7981 */ /* 0x0000a2000c1e1500 */
[----:B-1----:R-:W-:Y:S01]  /*0360*/  IMAD R17, R5, 0x4, R15 ;  /* 0x0000000405117824 */ /* 0x002fe200078e020f */
[----:B------:R-:W-:Y:S02]  /*0370*/  LEA.HI.X.SX32 R23, R13, R0, 0x1, P0 ;  /* 0x000000000d177211 */ /* 0x000fe400000f0eff */
[----:B------:R-:W-:Y:S02]  /*0380*/  LEA R26, P0, R27, R4, 0x1 ;  /* 0x000000041b1a7211 */ /* 0x000fe400078008ff */
[----:B------:R-:W-:Y:S01]  /*0390*/  LEA R29, R5, R17, 0x2 ;  /* 0x00000011051d7211 */ /* 0x000fe200078e10ff */
[----:B------:R1:W2:Y:S01]  /*03a0*/  LDG.E.U16 R12, [R22.64] ;  /* 0x00000004160c7981 */ /* 0x0002a2000c1e1500 */
[-C--:B------:R-:W-:Y:S02]  /*03b0*/  LEA.HI.X.SX32 R25, R25, R0.reuse, 0x1, P1 ;  /* 0x0000000019197211 */ /* 0x080fe400008f0eff */
[----:B------:R-:W-:Y:S01]  /*03c0*/  LEA.HI.X.SX32 R27, R27, R0, 0x1, P0 ;  /* 0x000000001b1b7211 */ /* 0x000fe200000f0eff */
[----:B------:R-:W-:Y:S01]  /*03d0*/  IMAD R31, R5, 0x4, R29 ;  /* 0x00000004051f7824 */ /* 0x000fe200078e021d */
[C---:B0-----:R-:W-:Y:S01]  /*03e0*/  LEA R18, P0, R15.reuse, R4, 0x1 ;  /* 0x000000040f127211 */ /* 0x041fe200078008ff */
[----:B------:R0:W2:Y:S03]  /*03f0*/  LDG.E.U16 R13, [R24.64] ;  /* 0x00000004180d7981 */ /* 0x0000a6000c1e1500 */
[----:B------:R-:W-:Y:S01]  /*0400*/  LEA.HI.X.SX32 R19, R15, R0, 0x1, P0 ;  /* 0x000000000f137211 */ /* 0x000fe200000f0eff */
[----:B------:R1:W2:Y:S01]  /*0410*/  LDG.E.U16 R14, [R26.64] ;  /* 0x000000041a0e7981 */ /* 0x0002a2000c1e1500 */
[----:B------:R-:W-:-:S02]  /*0420*/  LEA R20, P0, R17, R4, 0x1 ;  /* 0x0000000411147211 */ /* 0x000fc400078008ff */
[----:B------:R-:W-:Y:S01]  /*0430*/  LEA R28, P1, R29, R4, 0x1 ;  /* 0x000000041d1c7211 */ /* 0x000fe200078208ff */
[----:B------:R1:W2:Y:S01]  /*0440*/  LDG.E.U16 R15, [R18.64] ;  /* 0x00000004120f7981 */ /* 0x0002a2000c1e1500 */
[----:B0-----:R-:W-:Y:S02]  /*0450*/  LEA R25, R5, R31, 0x2 ;  /* 0x0000001f05197211 */ /* 0x001fe400078e10ff */
[----:B------:R-:W-:Y:S02]  /*0460*/  LEA.HI.X.SX32 R21, R17, R0, 0x1, P0 ;  /* 0x0000000011157211 */ /* 0x000fe400000f0eff */
[----:B-1----:R-:W-:Y:S01]  /*0470*/  LEA R22, P0, R31, R4, 0x1 ;  /* 0x000000041f167211 */ /* 0x002fe200078008ff */
[----:B------:R-:W-:Y:S01]  /*0480*/  IMAD R27, R5, 0x4, R25 ;  /* 0x00000004051b7824 */ /* 0x000fe200078e0219 */
[-C--:B------:R-:W-:Y:S01]  /*0490*/  LEA.HI.X.SX32 R29, R29, R0.reuse, 0x1, P1 ;  /* 0x000000001d1d7211 */ /* 0x080fe200008f0eff */
[----:B------:R0:W2:Y:S01]  /*04a0*/  LDG.E.U16 R16, [R20.64] ;  /* 0x0000000414107981 */ /* 0x0000a2000c1e1500 */
[----:B------:R-:W-:-:S02]  /*04b0*/  LEA.HI.X.SX32 R23, R31, R0, 0x1, P0 ;  /* 0x000000001f177211 */ /* 0x000fc400000f0eff */
[C---:B------:R-:W-:Y:S01]  /*04c0*/  LEA R31, R5.reuse, R27, 0x2 ;  /* 0x0000001b051f7211 */ /* 0x040fe200078e10ff */
[----:B------:R1:W2:Y:S04]  /*04d0*/  LDG.E.U16 R17, [R28.64] ;  /* 0x000000041c117981 */ /* 0x0002a8000c1e1500 */
[C---:B------:R-:W-:Y:S01]  /*04e0*/  IMAD R33, R5.reuse, 0x4, R31 ;  /* 0x0000000405217824 */ /* 0x040fe200078e021f */
[----:B------:R0:W2:Y:S04]  /*04f0*/  LDG.E.U16 R18, [R22.64] ;  /* 0x0000000416127981 */ /* 0x0000a8000c1e1500 */
[----:B-1----:R-:W-:-:S02]  /*0500*/  LEA R29, R5, R33, 0x2 ;  /* 0x00000021051d7211 */ /* 0x002fc400078e10ff */
[----:B------:R-:W-:-:S03]  /*0510*/  LEA R24, P0, R25, R4, 0x1 ;  /* 0x0000000419187211 */ /* 0x000fc600078008ff */
[----:B0-----:R-:W-:Y:S01]  /*0520*/  IMAD R23, R5, 0x4, R29 ;  /* 0x0000000405177824 */ /* 0x001fe200078e021d */
[----:B------:R-:W-:Y:S02]  /*0530*/  LEA.HI.X.SX32 R25, R25, R0, 0x1, P0 ;  /* 0x0000000019197211 */ /* 0x000fe400000f0eff */
[----:B------:R-:W-:Y:S02]  /*0540*/  LEA R26, P0, R27, R4, 0x1 ;  /* 0x000000041b1a7211 */ /* 0x000fe400078008ff */
[----:B------:R-:W-:Y:S01]  /*0550*/  LEA R37, R5, R23, 0x2 ;  /* 0x0000001705257211 */ /* 0x000fe200078e10ff */
[----:B------:R0:W2:Y:S01]  /*0560*/  LDG.E.U16 R19, [R24.64] ;  /* 0x0000000418137981 */ /* 0x0000a2000c1e1500 */
[----:B------:R-:W-:Y:S02]  /*0570*/  LEA.HI.X.SX32 R27, R27, R0, 0x1, P0 ;  /* 0x000000001b1b7211 */ /* 0x000fe400000f0eff */
[----:B------:R-:W-:-:S03]  /*0580*/  LEA R32, P0, R33, R4, 0x1 ;  /* 0x0000000421207211 */ /* 0x000fc600078008ff */
[----:B------:R1:W2:Y:S01]  /*0590*/  LDG.E.U16 R20, [R26.64] ;  /* 0x000000041a147981 */ /* 0x0002a2000c1e1500 */
[----:B0-----:R-:W-:Y:S01]  /*05a0*/  IMAD R25, R5, 0x4, R37 ;  /* 0x0000000405197824 */ /* 0x001fe200078e0225 */
[----:B------:R-:W-:-:S04]  /*05b0*/  LEA.HI.X.SX32 R33, R33, R0, 0x1, P0 ;  /* 0x0000000021217211 */ /* 0x000fc800000f0eff */
[----:B-1----:R-:W-:Y:S01]  /*05c0*/  LEA R27, R5, R25, 0x2 ;  /* 0x00000019051b7211 */ /* 0x002fe200078e10ff */
[----:B------:R0:W2:Y:S01]  /*05d0*/  LDG.E.U16 R22, [R32.64] ;  /* 0x0000000420167981 */ /* 0x0000a2000c1e1500 */
[-C--:B------:R-:W-:Y:S02]  /*05e0*/  LEA R28, P0, R29, R4.reuse, 0x1 ;  /* 0x000000041d1c7211 */ /* 0x080fe400078008ff */
[----:B------:R-:W-:Y:S02]  /*05f0*/  LEA R30, P1, R31, R4, 0x1 ;  /* 0x000000041f1e7211 */ /* 0x000fe400078208ff */
[-C--:B------:R-:W-:Y:S01]  /*0600*/  LEA.HI.X.SX32 R29, R29, R0.reuse, 0x1, P0 ;  /* 0x000000001d1d7211 */ /* 0x080fe200000f0eff */
[----:B0-----:R-:W-:Y:S01]  /*0610*/  IMAD R33, R5, 0x4, R27 ;  /* 0x0000000405217824 */ /* 0x001fe200078e021b */
[----:B------:R-:W-:Y:S02]  /*0620*/  LEA.HI.X.SX32 R31, R31, R0, 0x1, P1 ;  /* 0x000000001f1f7211 */ /* 0x000fe400008f0eff */
[----:B------:R-:W-:-:S02]  /*0630*/  LEA R34, P0, R23, R4, 0x1 ;  /* 0x0000000417227211 */ /* 0x000fc400078008ff */
[----:B------:R-:W-:Y:S01]  /*0640*/  LEA R36, P1, R37, R4, 0x1 ;  /* 0x0000000425247211 */ /* 0x000fe200078208ff */
[----:B------:R0:W2:Y:S01]  /*0650*/  LDG.E.U16 R21, [R30.64] ;  /* 0x000000041e157981 */ /* 0x0000a2000c1e1500 */
[----:B------:R-:W-:Y:S02]  /*0660*/  LEA R41, R5, R33, 0x2 ;  /* 0x0000002105297211 */ /* 0x000fe400078e10ff */
[-C--:B------:R-:W-:Y:S02]  /*0670*/  LEA.HI.X.SX32 R35, R23, R0.reuse, 0x1, P0 ;  /* 0x0000000017237211 */ /* 0x080fe400000f0eff */
[----:B------:R1:W2:Y:S01]  /*0680*/  LDG.E.U16 R23, [R28.64] ;  /* 0x000000041c177981 */ /* 0x0002a2000c1e1500 */
[----:B------:R-:W-:Y:S02]  /*0690*/  LEA.HI.X.SX32 R37, R37, R0, 0x1, P1 ;  /* 0x0000000025257211 */ /* 0x000fe400008f0eff */
[C---:B------:R-:W-:Y:S01]  /*06a0*/  LEA R38, P0, R25.reuse, R4, 0x1 ;  /* 0x0000000419267211 */ /* 0x040fe200078008ff */
[----:B------:R0:W2:Y:S03]  /*06b0*/  LDG.E.U16 R24, [R34.64] ;  /* 0x0000000422187981 */ /* 0x0000a6000c1e1500 */
[----:B------:R-:W-:-:S02]  /*06c0*/  LEA.HI.X.SX32 R39, R25, R0, 0x1, P0 ;  /* 0x0000000019277211 */ /* 0x000fc400000f0eff */
[----:B------:R0:W2:Y:S01]  /*06d0*/  LDG.E.U16 R25, [R36.64] ;  /* 0x0000000424197981 */ /* 0x0000a2000c1e1500 */
[----:B-1----:R-:W-:Y:S01]  /*06e0*/  IMAD R29, R5, 0x4, R41 ;  /* 0x00000004051d7824 */ /* 0x002fe200078e0229 */
[----:B0-----:R-:W-:Y:S02]  /*06f0*/  LEA R30, P0, R27, R4, 0x1 ;  /* 0x000000041b1e7211 */ /* 0x001fe400078008ff */
[----:B------:R0:W2:Y:S02]  /*0700*/  LDG.E.U16 R26, [R38.64] ;  /* 0x00000004261a7981 */ /* 0x0000a4000c1e1500 */
[----:B------:R-:W-:Y:S02]  /*0710*/  LEA R37, R5, R29, 0x2 ;  /* 0x0000001d05257211 */ /* 0x000fe400078e10ff */
[----:B------:R-:W-:-:S03]  /*0720*/  LEA.HI.X.SX32 R31, R27, R0, 0x1, P0 ;  /* 0x000000001b1f7211 */ /* 0x000fc600000f0eff */
[----:B0-----:R-:W-:Y:S01]  /*0730*/  IMAD R39, R5, 0x4, R37 ;  /* 0x0000000405277824 */ /* 0x001fe200078e0225 */
[-C--:B------:R-:W-:Y:S01]  /*0740*/  LEA R32, P0, R33, R4.reuse, 0x1 ;  /* 0x0000000421207211 */ /* 0x080fe200078008ff */
[----:B------:R0:W2:Y:S01]  /*0750*/  LDG.E.U16 R27, [R30.64] ;  /* 0x000000041e1b7981 */ /* 0x0000a2000c1e1500 */
[----:B------:R-:W-:Y:S02]  /*0760*/  LEA R40, P1, R41, R4, 0x1 ;  /* 0x0000000429287211 */ /* 0x000fe400078208ff */
[----:B------:R-:W-:Y:S02]  /*0770*/  LEA R43, R5, R39, 0x2 ;  /* 0x00000027052b7211 */ /* 0x000fe400078e10ff */
[-C--:B------:R-:W-:Y:S02]  /*0780*/  LEA.HI.X.SX32 R33, R33, R0.reuse, 0x1, P0 ;  /* 0x0000000021217211 */ /* 0x080fe400000f0eff */
[----:B------:R-:W-:Y:S01]  /*0790*/  LEA.HI.X.SX32 R41, R41, R0, 0x1, P1 ;  /* 0x0000000029297211 */ /* 0x000fe200008f0eff */
[----:B------:R-:W-:Y:S01]  /*07a0*/  IMAD R45, R5, 0x4, R43 ;  /* 0x00000004052d7824 */ /* 0x000fe200078e022b */
[C---:B------:R-:W-:Y:S01]  /*07b0*/  LEA R34, P0, R29.reuse, R4, 0x1 ;  /* 0x000000041d227211 */ /* 0x040fe200078008ff */
[----:B------:R1:W2:Y:S03]  /*07c0*/  LDG.E.U16 R28, [R32.64] ;  /* 0x00000004201c7981 */ /* 0x0002a6000c1e1500 */
[----:B------:R-:W-:-:S02]  /*07d0*/  LEA.HI.X.SX32 R35, R29, R0, 0x1, P0 ;  /* 0x000000001d237211 */ /* 0x000fc400000f0eff */
[----:B------:R1:W2:Y:S01]  /*07e0*/  LDG.E.U16 R29, [R40.64] ;  /* 0x00000004281d7981 */ /* 0x0002a2000c1e1500 */
[----:B------:R-:W-:-:S03]  /*07f0*/  LEA R36, P0, R37, R4, 0x1 ;  /* 0x0000000425247211 */ /* 0x000fc600078008ff */
[----:B0-----:R0:W2:Y:S01]  /*0800*/  LDG.E.U16 R30, [R34.64] ;  /* 0x00000004221e7981 */ /* 0x0010a2000c1e1500 */
[----:B-1----:R-:W-:-:S05]  /*0810*/  LEA R41, R5, R45, 0x2 ;  /* 0x0000002d05297211 */ /* 0x002fca00078e10ff */
        /* <DEDUP_REMOVED lines=79> */
[----:B---3--:R-:W-:Y:S02]  /*0d10*/  LEA R61, R5, R53, 0x2 ;  /* 0x00000035053d7211 */ /* 0x008fe400078e10ff */
[----:B------:R-:W-:-:S03]  /*0d20*/  LEA.HI.X.SX32 R55, R51, R0, 0x1, P0 ;  /* 0x0000000033377211 */ /* 0x000fc600000f0eff */
[----:B0-----:R-:W-:Y:S01]  /*0d30*/  IMAD R63, R5, 0x4, R61 ;  /* 0x00000004053f7824 */ /* 0x001fe200078e023d */
[-C--:B------:R-:W-:Y:S01]  /*0d40*/  LEA R56, P0, R57, R4.reuse, 0x1 ;  /* 0x0000000439387211 */ /* 0x080fe200078008ff */
[----:B------:R0:W3:Y:S01]  /*0d50*/  LDG.E.U16 R51, [R54.64] ;  /* 0x0000000436337981 */ /* 0x0000e2000c1e1500 */
        /* <DEDUP_REMOVED lines=40> */
[----:B-1----:R-:W-:-:S03]  /*0fe0*/  IMAD R65, R5, 0x4, R77 ;  /* 0x0000000405417824 */ /* 0x002fc600078e024d */
[----:B------:R1:W2:Y:S02]  /*0ff0*/  LDG.E.U16 R62, [R74.64] ;  /* 0x000000044a3e7981 */ /* 0x0002a4000c1e1500 */
[----:B0-----:R-:W-:-:S05]  /*1000*/  LEA R73, R5, R65, 0x2 ;  /* 0x0000004105497211 */ /* 0x001fca00078e10ff */
[----:B-1----:R-:W-:-:S05]  /*1010*/  IMAD R75, R5, 0x4, R73 ;  /* 0x00000004054b7824 */ /* 0x002fca00078e0249 */
[----:B------:R-:W-:Y:S02]  /*1020*/  LEA R79, R5, R75, 0x2 ;  /* 0x0000004b054f7211 */ /* 0x000fe400078e10ff */
[----:B------:R-:W-:-:S03]  /*1030*/  LEA R66, P0, R63, R4, 0x1 ;  /* 0x000000043f427211 */ /* 0x000fc600078008ff */
[----:B------:R-:W-:Y:S01]  /*1040*/  IMAD R81, R5, 0x4, R79 ;  /* 0x0000000405517824 */ /* 0x000fe200078e024f */
[----:B------:R-:W-:Y:S02]  /*1050*/  LEA.HI.X.SX32 R67, R63, R0, 0x1, P0 ;  /* 0x000000003f437211 */ /* 0x000fe400000f0eff */
[----:B------:R-:W-:Y:S02]  /*1060*/  LEA R68, P0, R69, R4, 0x1 ;  /* 0x0000000445447211 */ /* 0x000fe400078008ff */
[----:B------:R-:W-:Y:S01]  /*1070*/  LEA R83, R5, R81, 0x2 ;  /* 0x0000005105537211 */ /* 0x000fe200078e10ff */
[----:B------:R0:W2:Y:S01]  /*1080*/  LDG.E.U16 R63, [R66.64] ;  /* 0x00000004423f7981 */ /* 0x0000a2000c1e1500 */
[----:B------:R-:W-:Y:S02]  /*1090*/  LEA.HI.X.SX32 R69, R69, R0, 0x1, P0 ;  /* 0x0000000045457211 */ /* 0x000fe400000f0eff */
[-C--:B------:R-:W-:Y:S01]  /*10a0*/  LEA R70, P0, R65, R4.reuse, 0x1 ;  /* 0x0000000441467211 */ /* 0x080fe200078008ff */
[----:B------:R-:W-:Y:S01]  /*10b0*/  IMAD R85, R5, 0x4, R83 ;  /* 0x0000000405557824 */ /* 0x000fe200078e0253 */
[----:B------:R-:W-:Y:S01]  /*10c0*/  LEA R76, P1, R77, R4, 0x1 ;  /* 0x000000044d4c7211 */ /* 0x000fe200078208ff */
[----:B------:R1:W2:Y:S01]  /*10d0*/  LDG.E.U16 R64, [R68.64] ;  /* 0x0000000444407981 */ /* 0x0002a2000c1e1500 */
[----:B------:R-:W-:-:S02]  /*10e0*/  LEA.HI.X.SX32 R71, R65, R0, 0x1, P0 ;  /* 0x0000000041477211 */ /* 0x000fc400000f0eff */
[----:B------:R-:W-:Y:S02]  /*10f0*/  LEA R72, P0, R73, R4, 0x1 ;  /* 0x0000000449487211 */ /* 0x000fe400078008ff */
[----:B------:R-:W-:Y:S01]  /*1100*/  LEA R87, R5, R85, 0x2 ;  /* 0x0000005505577211 */ /* 0x000fe200078e10ff */
[----:B0-----:R0:W2:Y:S01]  /*1110*/  LDG.E.U16 R66, [R70.64] ;  /* 0x0000000446427981 */ /* 0x0010a2000c1e1500 */
[-C--:B------:R-:W-:Y:S02]  /*1120*/  LEA.HI.X.SX32 R77, R77, R0.reuse, 0x1, P1 ;  /* 0x000000004d4d7211 */ /* 0x080fe400008f0eff */
[----:B------:R-:W-:Y:S01]  /*1130*/  LEA.HI.X.SX32 R73, R73, R0, 0x1, P0 ;  /* 0x0000000049497211 */ /* 0x000fe200000f0eff */
[----:B------:R-:W-:Y:S01]  /*1140*/  IMAD R89, R5, 0x4, R87 ;  /* 0x0000000405597824 */ /* 0x000fe200078e0257 */
[C---:B------:R-:W-:Y:S01]  /*1150*/  LEA R74, P0, R75.reuse, R4, 0x1 ;  /* 0x000000044b4a7211 */ /* 0x040fe200078008ff */
[----:B------:R0:W2:Y:S03]  /*1160*/  LDG.E.U16 R65, [R76.64] ;  /* 0x000000044c417981 */ /* 0x0000a6000c1e1500 */
[----:B------:R-:W-:Y:S01]  /*1170*/  LEA.HI.X.SX32 R75, R75, R0, 0x1, P0 ;  /* 0x000000004b4b7211 */ /* 0x000fe200000f0eff */
[----:B------:R4:W2:Y:S01]  /*1180*/  LDG.E.U16 R67, [R72.64] ;  /* 0x0000000448437981 */ /* 0x0008a2000c1e1500 */
[----:B------:R-:W-:-:S02]  /*1190*/  LEA R91, R5, R89, 0x2 ;  /* 0x00000059055b7211 */ /* 0x000fc400078e10ff */
[-C--:B------:R-:W-:Y:S01]  /*11a0*/  LEA R78, P1, R79, R4.reuse, 0x1 ;  /* 0x000000044f4e7211 */ /* 0x080fe200078208ff */
[----:B-1----:R1:W2:Y:S01]  /*11b0*/  LDG.E.U16 R68, [R74.64] ;  /* 0x000000044a447981 */ /* 0x0022a2000c1e1500 */
[----:B0-----:R-:W-:Y:S01]  /*11c0*/  LEA R76, P0, R81, R4, 0x1 ;  /* 0x00000004514c7211 */ /* 0x001fe200078008ff */
[----:B------:R-:W-:-:S03]  /*11d0*/  IMAD R93, R5, 0x4, R91 ;  /* 0x00000004055d7824 */ /* 0x000fc600078e025b */
[----:B------:R-:W-:Y:S02]  /*11e0*/  LEA.HI.X.SX32 R77, R81, R0, 0x1, P0 ;  /* 0x00000000514d7211 */ /* 0x000fe400000f0eff */
[----:B------:R-:W-:Y:S02]  /*11f0*/  LEA R80, P0, R83, R4, 0x1 ;  /* 0x0000000453507211 */ /* 0x000fe400078008ff */
[-C--:B------:R-:W-:Y:S01]  /*1200*/  LEA.HI.X.SX32 R79, R79, R0.reuse, 0x1, P1 ;  /* 0x000000004f4f7211 */ /* 0x080fe200008f0eff */
[----:B------:R0:W2:Y:S01]  /*1210*/  LDG.E.U16 R70, [R76.64] ;  /* 0x000000044c467981 */ /* 0x0000a2000c1e1500 */
[----:B------:R-:W-:Y:S02]  /*1220*/  LEA.HI.X.SX32 R81, R83, R0, 0x1, P0 ;  /* 0x0000000053517211 */ /* 0x000fe400000f0eff */
[----:B------:R-:W-:Y:S01]  /*1230*/  LEA R82, P0, R85, R4, 0x1 ;  /* 0x0000000455527211 */ /* 0x000fe200078008ff */
[----:B------:R0:W2:Y:S01]  /*1240*/  LDG.E.U16 R69, [R78.64] ;  /* 0x000000044e457981 */ /* 0x0000a2000c1e1500 */
[----:B------:R-:W-:-:S02]  /*1250*/  LEA R95, R5, R93, 0x2 ;  /* 0x0000005d055f7211 */ /* 0x000fc400078e10ff */
[----:B------:R-:W-:Y:S01]  /*1260*/  LEA.HI.X.SX32 R83, R85, R0, 0x1, P0 ;  /* 0x0000000055537211 */ /* 0x000fe200000f0eff */
[----:B------:R1:W2:Y:S02]  /*1270*/  LDG.E.U16 R71, [R80.64] ;  /* 0x0000000450477981 */ /* 0x0002a4000c1e1500 */
[----:B------:R-:W-:Y:S01]  /*1280*/  IMAD R97, R5, 0x4, R95 ;  /* 0x0000000405617824 */ /* 0x000fe200078e025f */
[-C--:B------:R-:W-:Y:S01]  /*1290*/  LEA R84, P1, R87, R4.reuse, 0x1 ;  /* 0x0000000457547211 */ /* 0x080fe200078208ff */
[----:B----4-:R4:W2:Y:S01]  /*12a0*/  LDG.E.U16 R72, [R82.64] ;  /* 0x0000000452487981 */ /* 0x0108a2000c1e1500 */
[----:B0-----:R-:W-:Y:S02]  /*12b0*/  LEA R78, P0, R89, R4, 0x1 ;  /* 0x00000004594e7211 */ /* 0x001fe400078008ff */
[----:B------:R-:W-:Y:S02]  /*12c0*/  LEA R99, R5, R97, 0x2 ;  /* 0x0000006105637211 */ /* 0x000fe400078e10ff */
[----:B------:R-:W-:-:S02]  /*12d0*/  LEA.HI.X.SX32 R79, R89, R0, 0x1, P0 ;  /* 0x00000000594f7211 */ /* 0x000fc400000f0eff */
[----:B------:R-:W-:Y:S02]  /*12e0*/  LEA R86, P0, R91, R4, 0x1 ;  /* 0x000000045b567211 */ /* 0x000fe400078008ff */
[-C--:B------:R-:W-:Y:S01]  /*12f0*/  LEA.HI.X.SX32 R85, R87, R0.reuse, 0x1, P1 ;  /* 0x0000000057557211 */ /* 0x080fe200008f0eff */
[----:B-1----:R0:W2:Y:S01]  /*1300*/  LDG.E.U16 R74, [R78.64] ;  /* 0x000000044e4a7981 */ /* 0x0020a2000c1e1500 */
[----:B------:R-:W-:Y:S01]  /*1310*/  LEA.HI.X.SX32 R87, R91, R0, 0x1, P0 ;  /* 0x000000005b577211 */ /* 0x000fe200000f0eff */
[----:B------:R-:W-:Y:S01]  /*1320*/  IMAD R91, R5, 0x4, R99 ;  /* 0x00000004055b7824 */ /* 0x000fe200078e0263 */
[----:B------:R-:W-:Y:S01]  /*1330*/  LEA R80, P0, R93, R4, 0x1 ;  /* 0x000000045d507211 */ /* 0x000fe200078008ff */
[----:B------:R1:W2:Y:S03]  /*1340*/  LDG.E.U16 R73, [R84.64] ;  /* 0x0000000454497981 */ /* 0x0002a6000c1e1500 */
[----:B------:R-:W-:Y:S01]  /*1350*/  LEA R101, R5, R91, 0x2 ;  /* 0x0000005b05657211 */ /* 0x000fe200078e10ff */
[----:B------:R0:W2:Y:S01]  /*1360*/  LDG.E.U16 R75, [R86.64] ;  /* 0x00000004564b7981 */ /* 0x0000a2000c1e1500 */
[----:B------:R-:W-:-:S02]  /*1370*/  LEA.HI.X.SX32 R81, R93, R0, 0x1, P0 ;  /* 0x000000005d517211 */ /* 0x000fc400000f0eff */
[-C--:B------:R-:W-:Y:S01]  /*1380*/  LEA R88, P1, R95, R4.reuse, 0x1 ;  /* 0x000000045f587211 */ /* 0x080fe200078208ff */
[----:B------:R-:W-:Y:S01]  /*1390*/  IMAD R93, R5, 0x4, R101 ;  /* 0x00000004055d7824 */ /* 0x000fe200078e0265 */
[----:B----4-:R-:W-:Y:S01]  /*13a0*/  LEA R82, P0, R97, R4, 0x1 ;  /* 0x0000000461527211 */ /* 0x010fe200078008ff */
[----:B------:R4:W2:Y:S01]  /*13b0*/  LDG.E.U16 R76, [R80.64] ;  /* 0x00000004504c7981 */ /* 0x0008a2000c1e1500 */
[-C--:B------:R-:W-:Y:S02]  /*13c0*/  LEA.HI.X.SX32 R89, R95, R0.reuse, 0x1, P1 ;  /* 0x000000005f597211 */ /* 0x080fe400008f0eff */
[----:B------:R-:W-:Y:S02]  /*13d0*/  LEA R95, R5, R93, 0x2 ;  /* 0x0000005d055f7211 */ /* 0x000fe400078e10ff */
[----:B------:R-:W-:Y:S01]  /*13e0*/  LEA.HI.X.SX32 R83, R97, R0, 0x1, P0 ;  /* 0x0000000061537211 */ /* 0x000fe200000f0eff */
[----:B------:R4:W2:Y:S02]  /*13f0*/  LDG.E.U16 R77, [R88.64] ;  /* 0x00000004584d7981 */ /* 0x0008a4000c1e1500 */
[----:B------:R-:W-:Y:S01]  /*1400*/  IMAD R97, R5, 0x4, R95 ;  /* 0x0000000405617824 */ /* 0x000fe200078e025f */
[----:B-1----:R-:W-:Y:S01]  /*1410*/  LEA R84, P0, R99, R4, 0x1 ;  /* 0x0000000463547211 */ /* 0x002fe200078008ff */
[----:B0-----:R0:W2:Y:S03]  /*1420*/  LDG.E.U16 R78, [R82.64] ;  /* 0x00000004524e7981 */ /* 0x0010a6000c1e1500 */
[----:B------:R-:W-:-:S02]  /*1430*/  LEA R103, R5, R97, 0x2 ;  /* 0x0000006105677211 */ /* 0x000fc400078e10ff */
[----:B------:R-:W-:-:S03]  /*1440*/  LEA.HI.X.SX32 R85, R99, R0, 0x1, P0 ;  /* 0x0000000063557211 */ /* 0x000fc600000f0eff */
[----:B------:R-:W-:Y:S01]  /*1450*/  IMAD R99, R5, 0x4, R103 ;  /* 0x0000000405637824 */ /* 0x000fe200078e0267 */
[-C--:B------:R-:W-:Y:S01]  /*1460*/  LEA R86, P0, R91, R4.reuse, 0x1 ;  /* 0x000000045b567211 */ /* 0x080fe200078008ff */
[----:B------:R1:W2:Y:S01]  /*1470*/  LDG.E.U16 R79, [R84.64] ;  /* 0x00000004544f7981 */ /* 0x0002a2000c1e1500 */
[----:B------:R-:W-:Y:S02]  /*1480*/  LEA R90, P1, R101, R4, 0x1 ;  /* 0x00000004655a7211 */ /* 0x000fe400078208ff */
[----:B------:R-:W-:Y:S02]  /*1490*/  LEA R105, R5, R99, 0x2 ;  /* 0x0000006305697211 */ /* 0x000fe400078e10ff */
[-C--:B------:R-:W-:Y:S02]  /*14a0*/  LEA.HI.X.SX32 R87, R91, R0.reuse, 0x1, P0 ;  /* 0x000000005b577211 */ /* 0x080fe400000f0eff */
[----:B------:R-:W-:Y:S01]  /*14b0*/  LEA.HI.X.SX32 R91, R101, R0, 0x1, P1 ;  /* 0x00000000655b7211 */ /* 0x000fe200008f0eff */
[----:B------:R-:W-:Y:S01]  /*14c0*/  IMAD R101, R5, 0x4, R105 ;  /* 0x0000000405657824 */ /* 0x000fe200078e0269 */
[----:B----4-:R-:W-:Y:S01]  /*14d0*/  LEA R88, P0, R93, R4, 0x1 ;  /* 0x000000045d587211 */ /* 0x010fe200078008ff */
[----:B------:R4:W2:Y:S03]  /*14e0*/  LDG.E.U16 R80, [R86.64] ;  /* 0x0000000456507981 */ /* 0x0008a6000c1e1500 */
[C---:B------:R-:W-:Y:S01]  /*14f0*/  LEA R107, R5.reuse, R101, 0x2 ;  /* 0x00000065056b7211 */ /* 0x040fe200078e10ff */
[----:B------:R0:W2:Y:S04]  /*1500*/  LDG.E.U16 R81, [R90.64] ;  /* 0x000000045a517981 */ /* 0x0000a8000c1e1500 */
[----:B------:R-:W-:Y:S01]  /*1510*/  IMAD R109, R5, 0x4, R107 ;  /* 0x00000004056d7824 */ /* 0x000fe200078e026b */
[----:B------:R-:W-:-:S04]  /*1520*/  LEA.HI.X.SX32 R89, R93, R0, 0x1, P0 ;  /* 0x000000005d597211 */ /* 0x000fc800000f0eff */
[----:B------:R-:W-:Y:S01]  /*1530*/  LEA R111, R5, R109, 0x2 ;  /* 0x0000006d056f7211 */ /* 0x000fe200078e10ff */
[----:B0-----:R0:W2:Y:S01]  /*1540*/  LDG.E.U16 R82, [R88.64] ;  /* 0x0000000458527981 */ /* 0x0010a2000c1e1500 */
[----:B------:R-:W-:-:S03]  /*1550*/  LEA R92, P0, R95, R4, 0x1 ;  /* 0x000000045f5c7211 */ /* 0x000fc600078008ff */
[----:B------:R-:W-:Y:S01]  /*1560*/  IMAD R113, R5, 0x4, R111 ;  /* 0x0000000405717824 */ /* 0x000fe200078e026f */
[----:B------:R-:W-:Y:S02]  /*1570*/  LEA.HI.X.SX32 R93, R95, R0, 0x1, P0 ;  /* 0x000000005f5d7211 */ /* 0x000fe400000f0eff */
[----:B-1----:R-:W-:Y:S02]  /*1580*/  LEA R84, P0, R97, R4, 0x1 ;  /* 0x0000000461547211 */ /* 0x002fe400078008ff */
[----:B------:R-:W-:Y:S01]  /*1590*/  LEA R115, R5, R113, 0x2 ;  /* 0x0000007105737211 */ /* 0x000fe200078e10ff */
[----:B------:R1:W2:Y:S01]  /*15a0*/  LDG.E.U16 R83, [R92.64] ;  /* 0x000000045c537981 */ /* 0x0002a2000c1e1500 */
[----:B------:R-:W-:Y:S02]  /*15b0*/  LEA.HI.X.SX32 R85, R97, R0, 0x1, P0 ;  /* 0x0000000061557211 */ /* 0x000fe400000f0eff */
[-C--:B------:R-:W-:Y:S01]  /*15c0*/  LEA R90, P0, R99, R4.reuse, 0x1 ;  /* 0x00000004635a7211 */ /* 0x080fe200078008ff */
[----:B------:R-:W-:Y:S01]  /*15d0*/  IMAD R117, R5, 0x4, R115 ;  /* 0x0000000405757824 */ /* 0x000fe200078e0273 */
[----:B----4-:R-:W-:Y:S01]  /*15e0*/  LEA R86, P1, R103, R4, 0x1 ;  /* 0x0000000467567211 */ /* 0x010fe200078208ff */
[----:B------:R4:W2:Y:S01]  /*15f0*/  LDG.E.U16 R96, [R84.64] ;  /* 0x0000000454607981 */ /* 0x0008a2000c1e1500 */
[----:B------:R-:W-:-:S02]  /*1600*/  LEA.HI.X.SX32 R91, R99, R0, 0x1, P0 ;  /* 0x00000000635b7211 */ /* 0x000fc400000f0eff */
[----:B0-----:R-:W-:Y:S02]  /*1610*/  LEA R88, P0, R105, R4, 0x1 ;  /* 0x0000000469587211 */ /* 0x001fe400078008ff */
[----:B------:R-:W-:Y:S01]  /*1620*/  LEA R99, R5, R117, 0x2 ;  /* 0x0000007505637211 */ /* 0x000fe200078e10ff */
[----:B------:R0:W2:Y:S01]  /*1630*/  LDG.E.U16 R100, [R90.64] ;  /* 0x000000045a647981 */ /* 0x0000a2000c1e1500 */
[----:B------:R-:W-:-:S03]  /*1640*/  LEA.HI.X.SX32 R89, R105, R0, 0x1, P0 ;  /* 0x0000000069597211 */ /* 0x000fc600000f0eff */
[----:B------:R-:W-:-:S05]  /*1650*/  IMAD R105, R5, 0x4, R99 ;  /* 0x0000000405697824 */ /* 0x000fca00078e0263 */
[----:B------:R-:W-:-:S05]  /*1660*/  LEA R119, R5, R105, 0x2 ;  /* 0x0000006905777211 */ /* 0x000fca00078e10ff */
[----:B------:R-:W-:-:S05]  /*1670*/  IMAD R121, R5, 0x4, R119 ;  /* 0x0000000405797824 */ /* 0x000fca00078e0277 */
[----:B------:R-:W-:Y:S02]  /*1680*/  LEA R123, R5, R121, 0x2 ;  /* 0x00000079057b7211 */ /* 0x000fe400078e10ff */
[----:B-1----:R-:W-:-:S03]  /*1690*/  LEA R92, P0, R101, R4, 0x1 ;  /* 0x00000004655c7211 */ /* 0x002fc600078008ff */
[----:B------:R-:W-:Y:S01]  /*16a0*/  IMAD R125, R5, 0x4, R123 ;  /* 0x00000004057d7824 */ /* 0x000fe200078e027b */
[-C--:B------:R-:W-:Y:S02]  /*16b0*/  LEA.HI.X.SX32 R87, R103, R0.reuse, 0x1, P1 ;  /* 0x0000000067577211 */ /* 0x080fe400008f0eff */
[----:B------:R-:W-:Y:S02]  /*16c0*/  LEA.HI.X.SX32 R93, R101, R0, 0x1, P0 ;  /* 0x00000000655d7211 */ /* 0x000fe400000f0eff */
[----:B----4-:R-:W-:Y:S01]  /*16d0*/  LEA R84, P0, R109, R4, 0x1 ;  /* 0x000000046d547211 */ /* 0x010fe200078008ff */
[----:B------:R1:W4:Y:S01]  /*16e0*/  LDG.E.U16 R97, [R86.64] ;  /* 0x0000000456617981 */ /* 0x000322000c1e1500 */
[----:B------:R-:W-:Y:S02]  /*16f0*/  LEA R127, R5, R125, 0x2 ;  /* 0x0000007d057f7211 */ /* 0x000fe400078e10ff */
[----:B------:R-:W-:Y:S01]  /*1700*/  LEA.HI.X.SX32 R85, R109, R0, 0x1, P0 ;  /* 0x000000006d557211 */ /* 0x000fe200000f0eff */
[----:B------:R0:W3:Y:S02]  /*1710*/  LDG.E.U16 R101, [R88.64] ;  /* 0x0000000458657981 */ /* 0x0000e4000c1e1500 */
[----:B------:R-:W-:Y:S01]  /*1720*/  IMAD R129, R5, 0x4, R127 ;  /* 0x0000000405817824 */ /* 0x000fe200078e027f */
[-C--:B------:R-:W-:Y:S01]  /*1730*/  LEA R94, P1, R107, R4.reuse, 0x1 ;  /* 0x000000046b5e7211 */ /* 0x080fe200078208ff */
[----:B------:R5:W3:Y:S01]  /*1740*/  LDG.E.U16 R106, [R84.64] ;  /* 0x00000004546a7981 */ /* 0x000ae2000c1e1500 */
[----:B-1----:R-:W-:-:S02]  /*1750*/  LEA R86, P0, R111, R4, 0x1 ;  /* 0x000000046f567211 */ /* 0x002fc400078008ff */
[----:B------:R-:W-:Y:S01]  /*1760*/  LEA R131, R5, R129, 0x2 ;  /* 0x0000008105837211 */ /* 0x000fe200078e10ff */
[----:B------:R1:W3:Y:S01]  /*1770*/  LDG.E.U16 R102, [R92.64] ;  /* 0x000000045c667981 */ /* 0x0002e2000c1e1500 */
[----:B------:R-:W-:Y:S02]  /*1780*/  LEA.HI.X.SX32 R87, R111, R0, 0x1, P0 ;  /* 0x000000006f577211 */ /* 0x000fe400000f0eff */
[----:B0-----:R-:W-:Y:S02]  /*1790*/  LEA R88, P0, R113, R4, 0x1 ;  /* 0x0000000471587211 */ /* 0x001fe400078008ff */
[-C--:B------:R-:W-:Y:S02]  /*17a0*/  LEA.HI.X.SX32 R95, R107, R0.reuse, 0x1, P1 ;  /* 0x000000006b5f7211 */ /* 0x080fe400008f0eff */
[----:B------:R-:W-:Y:S01]  /*17b0*/  LEA.HI.X.SX32 R89, R113, R0, 0x1, P0 ;  /* 0x0000000071597211 */ /* 0x000fe200000f0eff */
[----:B------:R-:W-:Y:S01]  /*17c0*/  IMAD R113, R5, 0x4, R131 ;  /* 0x0000000405717824 */ /* 0x000fe200078e0283 */
[-C--:B------:R-:W-:Y:S01]  /*17d0*/  LEA R90, P1, R115, R4.reuse, 0x1 ;  /* 0x00000004735a7211 */ /* 0x080fe200078208ff */
[----:B------:R0:W3:Y:S01]  /*17e0*/  LDG.E.U16 R103, [R94.64] ;  /* 0x000000045e677981 */ /* 0x0000e2000c1e1500 */
[----:B------:R-:W-:-:S02]  /*17f0*/  LEA R110, P0, R117, R4, 0x1 ;  /* 0x00000004756e7211 */ /* 0x000fc400078008ff */
[-C--:B------:R-:W-:Y:S01]  /*1800*/  LEA.HI.X.SX32 R91, R115, R0.reuse, 0x1, P1 ;  /* 0x00000000735b7211 */ /* 0x080fe200008f0eff */
[----:B------:R1:W3:Y:S04]  /*1810*/  LDG.E.U16 R107, [R86.64] ;  /* 0x00000004566b7981 */ /* 0x0002e8000c1e1500 */
[----:B------:R1:W3:Y:S01]  /*1820*/  LDG.E.U16 R108, [R88.64] ;  /* 0x00000004586c7981 */ /* 0x0002e2000c1e1500 */
[----:B0-----:R-:W-:Y:S02]  /*1830*/  LEA R95, R5, R113, 0x2 ;  /* 0x00000071055f7211 */ /* 0x001fe400078e10ff */
[----:B------:R-:W-:Y:S01]  /*1840*/  LEA.HI.X.SX32 R111, R117, R0, 0x1, P0 ;  /* 0x00000000756f7211 */ /* 0x000fe200000f0eff */
[----:B------:R0:W3:Y:S02]  /*1850*/  LDG.E.U16 R109, [R90.64] ;  /* 0x000000045a6d7981 */ /* 0x0000e4000c1e1500 */
[----:B------:R-:W-:Y:S01]  /*1860*/  IMAD R115, R5, 0x4, R95 ;  /* 0x0000000405737824 */ /* 0x000fe200078e025f */
[----:B-----5:R-:W-:Y:S01]  /*1870*/  LEA R84, P0, R99, R4, 0x1 ;  /* 0x0000000463547211 */ /* 0x020fe200078008ff */
[----:B------:R5:W3:Y:S03]  /*1880*/  LDG.E.U16 R110, [R110.64] ;  /* 0x000000046e6e7981 */ /* 0x000ae6000c1e1500 */
[----:B------:R-:W-:-:S02]  /*1890*/  LEA R117, R5, R115, 0x2 ;  /* 0x0000007305757211 */ /* 0x000fc400078e10ff */
[----:B------:R-:W-:Y:S02]  /*18a0*/  LEA.HI.X.SX32 R85, R99, R0, 0x1, P0 ;  /* 0x0000000063557211 */ /* 0x000fe400000f0eff */
[-C--:B-1----:R-:W-:Y:S01]  /*18b0*/  LEA R86, P0, R105, R4.reuse, 0x1 ;  /* 0x0000000469567211 */ /* 0x082fe200078008ff */
[----:B------:R-:W-:Y:S01]  /*18c0*/  IMAD R133, R5, 0x4, R117 ;  /* 0x0000000405857824 */ /* 0x000fe200078e0275 */
[----:B------:R-:W-:Y:S01]  /*18d0*/  LEA R88, P1, R119, R4, 0x1 ;  /* 0x0000000477587211 */ /* 0x000fe200078208ff */
[----:B------:R1:W3:Y:S01]  /*18e0*/  LDG.E.U16 R145, [R84.64] ;  /* 0x0000000454917981 */ /* 0x0002e2000c1e1500 */
[-C--:B------:R-:W-:Y:S02]  /*18f0*/  LEA.HI.X.SX32 R87, R105, R0.reuse, 0x1, P0 ;  /* 0x0000000069577211 */ /* 0x080fe400000f0eff */
[----:B------:R-:W-:Y:S02]  /*1900*/  LEA R105, R5, R133, 0x2 ;  /* 0x0000008505697211 */ /* 0x000fe400078e10ff */
[----:B------:R-:W-:Y:S01]  /*1910*/  LEA.HI.X.SX32 R89, R119, R0, 0x1, P1 ;  /* 0x0000000077597211 */ /* 0x000fe200008f0eff */
[----:B------:R1:W3:Y:S02]  /*1920*/  LDG.E.U16 R112, [R86.64] ;  /* 0x0000000456707981 */ /* 0x0002e4000c1e1500 */
[----:B------:R-:W-:Y:S01]  /*1930*/  IMAD R119, R5, 0x4, R105 ;  /* 0x0000000405777824 */ /* 0x000fe200078e0269 */
[----:B0-----:R-:W-:Y:S01]  /*1940*/  LEA R90, P0, R121, R4, 0x1 ;  /* 0x00000004795a7211 */ /* 0x001fe200078008ff */
[----:B------:R0:W3:Y:S03]  /*1950*/  LDG.E.U16 R147, [R88.64] ;  /* 0x0000000458937981 */ /* 0x0000e6000c1e1500 */
[----:B-----5:R-:W-:-:S02]  /*1960*/  LEA R111, R5, R119, 0x2 ;  /* 0x00000077056f7211 */ /* 0x020fc400078e10ff */
[----:B------:R-:W-:Y:S02]  /*1970*/  LEA.HI.X.SX32 R91, R121, R0, 0x1, P0 ;  /* 0x00000000795b7211 */ /* 0x000fe400000f0eff */
[-C--:B------:R-:W-:Y:S01]  /*1980*/  LEA R92, P0, R123, R4.reuse, 0x1 ;  /* 0x000000047b5c7211 */ /* 0x080fe200078008ff */
[----:B------:R-:W-:Y:S01]  /*1990*/  IMAD R121, R5, 0x4, R111 ;  /* 0x0000000405797824 */ /* 0x000fe200078e026f */
[----:B------:R-:W-:Y:S01]  /*19a0*/  LEA R98, P1, R131, R4, 0x1 ;  /* 0x0000000483627211 */ /* 0x000fe200078208ff */
[----:B------:R5:W3:Y:S01]  /*19b0*/  LDG.E.U16 R114, [R90.64] ;  /* 0x000000045a727981 */ /* 0x000ae2000c1e1500 */
[----:B------:R-:W-:Y:S02]  /*19c0*/  LEA.HI.X.SX32 R93, R123, R0, 0x1, P0 ;  /* 0x000000007b5d7211 */ /* 0x000fe400000f0eff */
[----:B-1----:R-:W-:Y:S02]  /*19d0*/  LEA R84, P0, R127, R4, 0x1 ;  /* 0x000000047f547211 */ /* 0x002fe400078008ff */
[----:B------:R-:W-:Y:S01]  /*19e0*/  LEA R123, R5, R121, 0x2 ;  /* 0x00000079057b7211 */ /* 0x000fe200078e10ff */
[----:B------:R1:W3:Y:S01]  /*19f0*/  LDG.E.U16 R149, [R92.64] ;  /* 0x000000045c957981 */ /* 0x0002e2000c1e1500 */
[----:B------:R-:W-:-:S03]  /*1a00*/  LEA.HI.X.SX32 R85, R127, R0, 0x1, P0 ;  /* 0x000000007f557211 */ /* 0x000fc600000f0eff */
[----:B------:R-:W-:Y:S01]  /*1a10*/  IMAD R127, R5, 0x4, R123 ;  /* 0x00000004057f7824 */ /* 0x000fe200078e027b */
[----:B------:R-:W-:Y:S01]  /*1a20*/  LEA.HI.X.SX32 R99, R131, R0, 0x1, P1 ;  /* 0x0000000083637211 */ /* 0x000fe200008f0eff */
[----:B------:R1:W4:Y:S03]  /*1a30*/  LDG.E.U16 R151, [R84.64] ;  /* 0x0000000454977981 */ /* 0x000326000c1e1500 */
[----:B------:R-:W-:Y:S01]  /*1a40*/  LEA R87, R5, R127, 0x2 ;  /* 0x0000007f05577211 */ /* 0x000fe200078e10ff */
[----:B------:R1:W4:Y:S01]  /*1a50*/  LDG.E.U16 R153, [R98.64] ;  /* 0x0000000462997981 */ /* 0x000322000c1e1500 */
[----:B0-----:R-:W-:-:S03]  /*1a60*/  LEA R88, P0, R95, R4, 0x1 ;  /* 0x000000045f587211 */ /* 0x001fc600078008ff */
[----:B------:R-:W-:Y:S01]  /*1a70*/  IMAD R131, R5, 0x4, R87 ;  /* 0x0000000405837824 */ /* 0x000fe200078e0257 */
[----:B------:R-:W-:Y:S02]  /*1a80*/  LEA.HI.X.SX32 R89, R95, R0, 0x1, P0 ;  /* 0x000000005f597211 */ /* 0x000fe400000f0eff */
[----:B------:R-:W-:Y:S02]  /*1a90*/  LEA R94, P0, R117, R4, 0x1 ;  /* 0x00000004755e7211 */ /* 0x000fe400078008ff */
[----:B------:R-:W-:Y:S01]  /*1aa0*/  LEA R135, R5, R131, 0x2 ;  /* 0x0000008305877211 */ /* 0x000fe200078e10ff */
[----:B------:R0:W4:Y:S01]  /*1ab0*/  LDG.E.U16 R155, [R88.64] ;  /* 0x00000004589b7981 */ /* 0x000122000c1e1500 */
[----:B------:R-:W-:Y:S02]  /*1ac0*/  LEA.HI.X.SX32 R95, R117, R0, 0x1, P0 ;  /* 0x00000000755f7211 */ /* 0x000fe400000f0eff */
[-C--:B-----5:R-:W-:Y:S01]  /*1ad0*/  LEA R90, P1, R105, R4.reuse, 0x1 ;  /* 0x00000004695a7211 */ /* 0x0a0fe200078208ff */
[----:B------:R-:W-:Y:S01]  /*1ae0*/  IMAD R117, R5, 0x4, R135 ;  /* 0x0000000405757824 */ /* 0x000fe200078e0287 */
[----:B-1----:R-:W-:Y:S01]  /*1af0*/  LEA R84, P0, R111, R4, 0x1 ;  /* 0x000000046f547211 */ /* 0x002fe200078008ff */
[----:B------:R1:W5:Y:S01]  /*1b00*/  LDG.E.U16 R157, [R94.64] ;  /* 0x000000045e9d7981 */ /* 0x000362000c1e1500 */
[----:B------:R-:W-:-:S02]  /*1b10*/  LEA.HI.X.SX32 R91, R105, R0, 0x1, P1 ;  /* 0x00000000695b7211 */ /* 0x000fc400008f0eff */
[----:B------:R-:W-:Y:S02]  /*1b20*/  LEA R105, R5, R117, 0x2 ;  /* 0x0000007505697211 */ /* 0x000fe400078e10ff */
[----:B------:R-:W-:Y:S01]  /*1b30*/  LEA.HI.X.SX32 R85, R111, R0, 0x1, P0 ;  /* 0x000000006f557211 */ /* 0x000fe200000f0eff */
[----:B------:R0:W4:Y:S02]  /*1b40*/  LDG.E.U16 R159, [R90.64] ;  /* 0x000000045a9f7981 */ /* 0x000124000c1e1500 */
[----:B------:R-:W-:Y:S01]  /*1b50*/  IMAD R111, R5, 0x4, R105 ;  /* 0x00000004056f7824 */ /* 0x000fe200078e0269 */
[----:B------:R-:W-:Y:S01]  /*1b60*/  LEA R92, P0, R123, R4, 0x1 ;  /* 0x000000047b5c7211 */ /* 0x000fe200078008ff */
[----:B------:R1:W4:Y:S03]  /*1b70*/  LDG.E.U16 R161, [R84.64] ;  /* 0x0000000454a17981 */ /* 0x000326000c1e1500 */
[----:B------:R-:W-:-:S02]  /*1b80*/  LEA R99, R5, R111, 0x2 ;  /* 0x0000006f05637211 */ /* 0x000fc400078e10ff */
[----:B------:R-:W-:-:S03]  /*1b90*/  LEA.HI.X.SX32 R93, R123, R0, 0x1, P0 ;  /* 0x000000007b5d7211 */ /* 0x000fc600000f0eff */
[----:B------:R-:W-:Y:S01]  /*1ba0*/  IMAD R123, R5, 0x4, R99 ;  /* 0x00000004057b7824 */ /* 0x000fe200078e0263 */
[----:B0-----:R-:W-:Y:S01]  /*1bb0*/  LEA R88, P0, R135, R4, 0x1 ;  /* 0x0000000487587211 */ /* 0x001fe200078008ff */
[----:B------:R0:W4:Y:S03]  /*1bc0*/  LDG.E.U16 R163, [R92.64] ;  /* 0x000000045ca37981 */ /* 0x000126000c1e1500 */
[----:B------:R-:W-:Y:S02]  /*1bd0*/  LEA R137, R5, R123, 0x2 ;  /* 0x0000007b05897211 */ /* 0x000fe400078e10ff */
[----:B------:R-:W-:-:S03]  /*1be0*/  LEA.HI.X.SX32 R89, R135, R0, 0x1, P0 ;  /* 0x0000000087597211 */ /* 0x000fc600000f0eff */
[----:B------:R-:W-:Y:S01]  /*1bf0*/  IMAD R135, R5, 0x4, R137 ;  /* 0x0000000405877824 */ /* 0x000fe200078e0289 */
[-C--:B------:R-:W-:Y:S01]  /*1c00*/  LEA R86, P1, R87, R4.reuse, 0x1 ;  /* 0x0000000457567211 */ /* 0x080fe200078208ff */
[----:B------:R0:W4:Y:S01]  /*1c10*/  LDG.E.U16 R167, [R88.64] ;  /* 0x0000000458a77981 */ /* 0x000122000c1e1500 */
[----:B-1----:R-:W-:Y:S02]  /*1c20*/  LEA R94, P0, R105, R4, 0x1 ;  /* 0x00000004695e7211 */ /* 0x002fe400078008ff */
[----:B------:R-:W-:Y:S02]  /*1c30*/  LEA R139, R5, R135, 0x2 ;  /* 0x00000087058b7211 */ /* 0x000fe400078e10ff */
[-C--:B------:R-:W-:Y:S02]  /*1c40*/  LEA.HI.X.SX32 R87, R87, R0.reuse, 0x1, P1 ;  /* 0x0000000057577211 */ /* 0x080fe400008f0eff */
[----:B------:R-:W-:Y:S01]  /*1c50*/  LEA.HI.X.SX32 R95, R105, R0, 0x1, P0 ;  /* 0x00000000695f7211 */ /* 0x000fe200000f0eff */
[----:B------:R-:W-:Y:S01]  /*1c60*/  IMAD R105, R5, 0x4, R139 ;  /* 0x0000000405697824 */ /* 0x000fe200078e028b */
[-C--:B------:R-:W-:Y:S01]  /*1c70*/  LEA R90, P1, R99, R4.reuse, 0x1 ;  /* 0x00000004635a7211 */ /* 0x080fe200078208ff */
[----:B------:R1:W4:Y:S01]  /*1c80*/  LDG.E.U16 R165, [R86.64] ;  /* 0x0000000456a57981 */ /* 0x000322000c1e1500 */
[----:B------:R-:W-:-:S02]  /*1c90*/  LEA R84, P0, R137, R4, 0x1 ;  /* 0x0000000489547211 */ /* 0x000fc400078008ff */
[-C--:B------:R-:W-:Y:S01]  /*1ca0*/  LEA.HI.X.SX32 R91, R99, R0.reuse, 0x1, P1 ;  /* 0x00000000635b7211 */ /* 0x080fe200008f0eff */
[----:B------:R1:W4:Y:S01]  /*1cb0*/  LDG.E.U16 R169, [R94.64] ;  /* 0x000000045ea97981 */ /* 0x000322000c1e1500 */
[----:B------:R-:W-:Y:S02]  /*1cc0*/  LEA R99, R5, R105, 0x2 ;  /* 0x0000006905637211 */ /* 0x000fe400078e10ff */
[----:B------:R-:W-:Y:S01]  /*1cd0*/  LEA.HI.X.SX32 R85, R137, R0, 0x1, P0 ;  /* 0x0000000089557211 */ /* 0x000fe200000f0eff */
[----:B------:R1:W5:Y:S02]  /*1ce0*/  LDG.E.U16 R171, [R90.64] ;  /* 0x000000045aab7981 */ /* 0x000364000c1e1500 */
[----:B------:R-:W-:Y:S01]  /*1cf0*/  IMAD R137, R5, 0x4, R99 ;  /* 0x0000000405897824 */ /* 0x000fe200078e0263 */
[----:B0-----:R-:W-:Y:S01]  /*1d00*/  LEA R92, P0, R139, R4, 0x1 ;  /* 0x000000048b5c7211 */ /* 0x001fe200078008ff */
[----:B------:R0:W5:Y:S03]  /*1d10*/  LDG.E.U16 R173, [R84.64] ;  /* 0x0000000454ad7981 */ /* 0x000166000c1e1500 */
[----:B------:R-:W-:-:S02]  /*1d20*/  LEA R141, R5, R137, 0x2 ;  /* 0x00000089058d7211 */ /* 0x000fc400078e10ff */
[----:B------:R-:W-:-:S03]  /*1d30*/  LEA.HI.X.SX32 R93, R139, R0, 0x1, P0 ;  /* 0x000000008b5d7211 */ /* 0x000fc600000f0eff */
[----:B------:R-:W-:Y:S01]  /*1d40*/  IMAD R139, R5, 0x4, R141 ;  /* 0x00000004058b7824 */ /* 0x000fe200078e028d */
[----:B-1----:R-:W-:Y:S01]  /*1d50*/  LEA R86, P1, R99, R4, 0x1 ;  /* 0x0000000463567211 */ /* 0x002fe200078208ff */
[----:B------:R1:W5:Y:S03]  /*1d60*/  LDG.E.U16 R175, [R92.64] ;  /* 0x000000045caf7981 */ /* 0x000366000c1e1500 */
[----:B------:R-:W-:Y:S02]  /*1d70*/  LEA R143, R5, R139, 0x2 ;  /* 0x0000008b058f7211 */ /* 0x000fe400078e10ff */
[----:B------:R-:W-:Y:S02]  /*1d80*/  LEA.HI.X.SX32 R87, R99, R0, 0x1, P1 ;  /* 0x0000000063577211 */ /* 0x000fe400008f0eff */
[-C--:B------:R-:W-:Y:S02]  /*1d90*/  LEA R88, P0, R141, R4.reuse, 0x1 ;  /* 0x000000048d587211 */ /* 0x080fe400078008ff */
[----:B------:R-:W-:-:S02]  /*1da0*/  LEA R94, P1, R143, R4, 0x1 ;  /* 0x000000048f5e7211 */ /* 0x000fc400078208ff */
[----:B------:R-:W-:Y:S02]  /*1db0*/  LEA.HI.X.SX32 R89, R141, R0, 0x1, P0 ;  /* 0x000000008d597211 */ /* 0x000fe400000f0eff */
[----:B------:R-:W-:Y:S01]  /*1dc0*/  LEA R90, P0, R125, R4, 0x1 ;  /* 0x000000047d5a7211 */ /* 0x000fe200078008ff */
[----:B------:R1:W5:Y:S01]  /*1dd0*/  LDG.E.U16 R141, [R86.64] ;  /* 0x00000004568d7981 */ /* 0x000362000c1e1500 */
[-C--:B------:R-:W-:Y:S02]  /*1de0*/  LEA.HI.X.SX32 R95, R143, R0.reuse, 0x1, P1 ;  /* 0x000000008f5f7211 */ /* 0x080fe400008f0eff */
[----:B------:R-:W-:Y:S01]  /*1df0*/  LEA.HI.X.SX32 R91, R125, R0, 0x1, P0 ;  /* 0x000000007d5b7211 */ /* 0x000fe200000f0eff */
[----:B------:R1:W5:Y:S04]  /*1e00*/  LDG.E.U16 R177, [R88.64] ;  /* 0x0000000458b17981 */ /* 0x000368000c1e1500 */
[----:B------:R1:W5:Y:S01]  /*1e10*/  LDG.E.U16 R125, [R94.64] ;  /* 0x000000045e7d7981 */ /* 0x000362000c1e1500 */
[-C--:B0-----:R-:W-:Y:S01]  /*1e20*/  LEA R84, P1, R129, R4.reuse, 0x1 ;  /* 0x0000000481547211 */ /* 0x081fe200078208ff */
[----:B------:R-:W-:Y:S01]  /*1e30*/  IMAD R5, R5, 0x4, R143 ;  /* 0x0000000405057824 */ /* 0x000fe200078e028f */
[----:B------:R-:W-:Y:S01]  /*1e40*/  LEA R98, P0, R113, R4, 0x1 ;  /* 0x0000000471627211 */ /* 0x000fe200078008ff */
[----:B------:R0:W5:Y:S01]  /*1e50*/  LDG.E.U16 R116, [R90.64] ;  /* 0x000000045a747981 */ /* 0x000162000c1e1500 */
[----:B------:R-:W-:-:S02]  /*1e60*/  LEA.HI.X.SX32 R85, R129, R0, 0x1, P1 ;  /* 0x0000000081557211 */ /* 0x000fc400008f0eff */
[----:B-1----:R-:W-:-:S04]  /*1e70*/  LEA R92, P1, R115, R4, 0x1 ;  /* 0x00000004735c7211 */ /* 0x002fc800078208ff */
[----:B------:R-:W-:Y:S02]  /*1e80*/  LEA.HI.X.SX32 R93, R115, R0, 0x1, P1 ;  /* 0x00000000735d7211 */ /* 0x000fe400008f0eff */
[----:B------:R-:W-:Y:S02]  /*1e90*/  LEA R94, P1, R121, R4, 0x1 ;  /* 0x00000004795e7211 */ /* 0x000fe400078208ff */
[-C--:B------:R-:W-:Y:S01]  /*1ea0*/  LEA.HI.X.SX32 R99, R113, R0.reuse, 0x1, P0 ;  /* 0x0000000071637211 */ /* 0x080fe200000f0eff */
[----:B------:R1:W5:Y:S01]  /*1eb0*/  LDG.E.U16 R118, [R92.64] ;  /* 0x000000045c767981 */ /* 0x000362000c1e1500 */
[----:B------:R-:W-:-:S03]  /*1ec0*/  LEA.HI.X.SX32 R95, R121, R0, 0x1, P1 ;  /* 0x00000000795f7211 */ /* 0x000fc600008f0eff */
[----:B------:R0:W5:Y:S01]  /*1ed0*/  LDG.E.U16 R113, [R84.64] ;  /* 0x0000000454717981 */ /* 0x000162000c1e1500 */
[----:B------:R-:W-:-:S03]  /*1ee0*/  LEA R86, P0, R133, R4, 0x1 ;  /* 0x0000000485567211 */ /* 0x000fc600078008ff */
[----:B------:R1:W5:Y:S04]  /*1ef0*/  LDG.E.U16 R115, [R98.64] ;  /* 0x0000000462737981 */ /* 0x000368000c1e1500 */
[----:B------:R1:W5:Y:S01]  /*1f00*/  LDG.E.U16 R121, [R94.64] ;  /* 0x000000045e797981 */ /* 0x000362000c1e1500 */
[----:B0-----:R-:W-:Y:S02]  /*1f10*/  LEA R84, P1, R5, R4, 0x1 ;  /* 0x0000000405547211 */ /* 0x001fe400078208ff */
[-C--:B------:R-:W-:Y:S02]  /*1f20*/  LEA.HI.X.SX32 R87, R133, R0.reuse, 0x1, P0 ;  /* 0x0000000085577211 */ /* 0x080fe400000f0eff */
[----:B------:R-:W-:Y:S02]  /*1f30*/  LEA.HI.X.SX32 R85, R5, R0, 0x1, P1 ;  /* 0x0000000005557211 */ /* 0x000fe400008f0eff */
[----:B------:R-:W-:-:S03]  /*1f40*/  LEA R88, P0, R119, R4, 0x1 ;  /* 0x0000000477587211 */ /* 0x000fc600078008ff */
[----:B------:R0:W5:Y:S01]  /*1f50*/  LDG.E.U16 R124, [R84.64] ;  /* 0x00000004547c7981 */ /* 0x000162000c1e1500 */
[----:B------:R-:W-:Y:S02]  /*1f60*/  LEA.HI.X.SX32 R89, R119, R0, 0x1, P0 ;  /* 0x0000000077597211 */ /* 0x000fe400000f0eff */
[-C--:B------:R-:W-:Y:S01]  /*1f70*/  LEA R90, P0, R127, R4.reuse, 0x1 ;  /* 0x000000047f5a7211 */ /* 0x080fe200078008ff */
[----:B------:R0:W5:Y:S01]  /*1f80*/  LDG.E.U16 R119, [R86.64] ;  /* 0x0000000456777981 */ /* 0x000162000c1e1500 */
[----:B-1----:R-:W-:Y:S02]  /*1f90*/  LEA R92, P1, R131, R4, 0x1 ;  /* 0x00000004835c7211 */ /* 0x002fe400078208ff */
[-C--:B------:R-:W-:Y:S01]  /*1fa0*/  LEA.HI.X.SX32 R91, R127, R0.reuse, 0x1, P0 ;  /* 0x000000007f5b7211 */ /* 0x080fe200000f0eff */
[----:B------:R1:W5:Y:S01]  /*1fb0*/  LDG.E.U16 R120, [R88.64] ;  /* 0x0000000458787981 */ /* 0x000362000c1e1500 */
[----:B------:R-:W-:Y:S02]  /*1fc0*/  LEA.HI.X.SX32 R93, R131, R0, 0x1, P1 ;  /* 0x00000000835d7211 */ /* 0x000fe400008f0eff */
[-C--:B0-----:R-:W-:Y:S01]  /*1fd0*/  LEA R86, P0, R117, R4.reuse, 0x1 ;  /* 0x0000000475567211 */ /* 0x081fe200078008ff */
[----:B------:R0:W5:Y:S01]  /*1fe0*/  LDG.E.U16 R122, [R90.64] ;  /* 0x000000045a7a7981 */ /* 0x000162000c1e1500 */
[----:B------:R-:W-:-:S02]  /*1ff0*/  LEA R98, P1, R111, R4, 0x1 ;  /* 0x000000046f627211 */ /* 0x000fc400078208ff */
[----:B------:R-:W-:Y:S01]  /*2000*/  LEA.HI.X.SX32 R87, R117, R0, 0x1, P0 ;  /* 0x0000000075577211 */ /* 0x000fe200000f0eff */
[----:B------:R-:W5:Y:S01]  /*2010*/  LDG.E.U16 R92, [R92.64] ;  /* 0x000000045c5c7981 */ /* 0x000f62000c1e1500 */
[----:B-1----:R-:W-:Y:S02]  /*2020*/  LEA R88, P0, R123, R4, 0x1 ;  /* 0x000000047b587211 */ /* 0x002fe400078008ff */
[-C--:B------:R-:W-:Y:S01]  /*2030*/  LEA.HI.X.SX32 R99, R111, R0.reuse, 0x1, P1 ;  /* 0x000000006f637211 */ /* 0x080fe200008f0eff */
[----:B------:R-:W5:Y:S01]  /*2040*/  LDG.E.U16 R86, [R86.64] ;  /* 0x0000000456567981 */ /* 0x000f62000c1e1500 */
[----:B------:R-:W-:Y:S02]  /*2050*/  LEA.HI.X.SX32 R89, R123, R0, 0x1, P0 ;  /* 0x000000007b597211 */ /* 0x000fe400000f0eff */
[-C--:B------:R-:W-:Y:S01]  /*2060*/  LEA R84, P0, R135, R4.reuse, 0x1 ;  /* 0x0000000487547211 */ /* 0x080fe200078008ff */
[----:B------:R-:W5:Y:S01]  /*2070*/  LDG.E.U16 R98, [R98.64] ;  /* 0x0000000462627981 */ /* 0x000f62000c1e1500 */
[----:B------:R-:W-:-:S02]  /*2080*/  LEA R94, P1, R105, R4, 0x1 ;  /* 0x00000004695e7211 */ /* 0x000fc400078208ff */
[----:B------:R-:W-:Y:S01]  /*2090*/  LEA.HI.X.SX32 R85, R135, R0, 0x1, P0 ;  /* 0x0000000087557211 */ /* 0x000fe200000f0eff */
[----:B------:R-:W5:Y:S01]  /*20a0*/  LDG.E.U16 R88, [R88.64] ;  /* 0x0000000458587981 */ /* 0x000f62000c1e1500 */
[----:B0-----:R-:W-:Y:S02]  /*20b0*/  LEA R90, P0, R137, R4, 0x1 ;  /* 0x00000004895a7211 */ /* 0x001fe400078008ff */
[----:B------:R-:W-:Y:S01]  /*20c0*/  LEA.HI.X.SX32 R95, R105, R0, 0x1, P1 ;  /* 0x00000000695f7211 */ /* 0x000fe200008f0eff */
[----:B------:R-:W5:Y:S01]  /*20d0*/  LDG.E.U16 R84, [R84.64] ;  /* 0x0000000454547981 */ /* 0x000f62000c1e1500 */
[----:B------:R-:W-:Y:S02]  /*20e0*/  LEA R104, P1, R139, R4, 0x1 ;  /* 0x000000048b687211 */ /* 0x000fe400078208ff */
[-C--:B------:R-:W-:Y:S01]  /*20f0*/  LEA.HI.X.SX32 R91, R137, R0.reuse, 0x1, P0 ;  /* 0x00000000895b7211 */ /* 0x080fe200000f0eff */
[----:B------:R-:W5:Y:S01]  /*2100*/  LDG.E.U16 R94, [R94.64] ;  /* 0x000000045e5e7981 */ /* 0x000f62000c1e1500 */
[----:B------:R-:W-:-:S03]  /*2110*/  LEA.HI.X.SX32 R105, R139, R0, 0x1, P1 ;  /* 0x000000008b697211 */ /* 0x000fc600008f0eff */
[----:B------:R-:W5:Y:S04]  /*2120*/  LDG.E.U16 R90, [R90.64] ;  /* 0x000000045a5a7981 */ /* 0x000f68000c1e1500 */
[----:B------:R-:W5:Y:S01]  /*2130*/  LDG.E.U16 R104, [R104.64] ;  /* 0x0000000468687981 */ /* 0x000f62000c1e1500 */
[C---:B------:R-:W-:Y:S02]  /*2140*/  LOP3.LUT R0, R200.reuse, 0xc0, RZ, 0xc0, !PT ;  /* 0x000000c0c8007812 */ /* 0x040fe400078ec0ff */
[----:B------:R-:W-:Y:S02]  /*2150*/  LOP3.LUT R148, R200, 0xff, RZ, 0xc0, !PT ;  /* 0x000000ffc8947812 */ /* 0x000fe400078ec0ff */
[----:B------:R-:W-:Y:S02]  /*2160*/  SHF.R.U32.HI R0, RZ, 0x2, R0 ;  /* 0x00000002ff007819 */ /* 0x000fe40000011600 */
[----:B------:R-:W-:-:S04]  /*2170*/  SHF.L.U32 R5, R148, 0x1, RZ ;  /* 0x0000000194057819 */ /* 0x000fc800000006ff */
[----:B------:R-:W-:-:S04]  /*2180*/  LOP3.LUT R0, R5, R0, RZ, 0x3c, !PT ;  /* 0x0000000005007212 */ /* 0x000fc800078e3cff */
[----:B------:R-:W-:Y:S01]  /*2190*/  LOP3.LUT R126, R0, 0x40, RZ, 0x3c, !PT ;  /* 0x00000040007e7812 */ /* 0x000fe200078e3cff */
[----:B------:R0:W-:Y:S04]  /*21a0*/  STS.U16 [R0], R3 ;  /* 0x0000000300007388 */ /* 0x0001e80000000400 */
[----:B--2---:R-:W-:Y:S04]  /*21b0*/  STS.U16 [R0+0x400], R7 ;  /* 0x0004000700007388 */ /* 0x004fe80000000400 */
[----:B------:R-:W-:Y:S04]  /*21c0*/  STS.U16 [R0+0x800], R9 ;  /* 0x0008000900007388 */ /* 0x000fe80000000400 */
        /* <DEDUP_REMOVED lines=20> */
[----:B---3--:R-:W-:Y:S04]  /*2310*/  STS.U16 [R0+0x5c00], R51 ;  /* 0x005c003300007388 */ /* 0x008fe80000000400 */
        /* <DEDUP_REMOVED lines=16> */
[----:B----4-:R-:W-:Y:S04]  /*2420*/  STS.U16 [R0+0xa000], R97 ;  /* 0x00a0006100007388 */ /* 0x010fe80000000400 */
        /* <DEDUP_REMOVED lines=10> */
[----:B-----5:R-:W-:Y:S04]  /*24d0*/  STS.U16 [R0+0xcc00], R157 ;  /* 0x00cc009d00007388 */ /* 0x020fe80000000400 */
        /* <DEDUP_REMOVED lines=12> */
[----:B------:R1:W-:Y:S04]  /*25a0*/  STS.U16 [R126+0x200], R6 ;  /* 0x000200067e007388 */ /* 0x0003e80000000400 */
        /* <DEDUP_REMOVED lines=24> */
[----:B------:R-:W-:Y:S01]  /*2730*/  STS.U16 [R126+0x6600], R56 ;  /* 0x006600387e007388 */ /* 0x000fe20000000400 */
[----:B------:R-:W-:-:S03]  /*2740*/  IMAD.MOV.U32 R4, RZ, RZ, c[0x0][0x1d0] ;  /* 0x00007400ff047624 */ /* 0x000fc600078e00ff */
[----:B------:R-:W-:Y:S04]  /*2750*/  STS.U16 [R126+0x6a00], R58 ;  /* 0x006a003a7e007388 */ /* 0x000fe80000000400 */
[----:B------:R-:W-:Y:S04]  /*2760*/  STS.U16 [R126+0x6e00], R60 ;  /* 0x006e003c7e007388 */ /* 0x000fe80000000400 */
[----:B------:R-:W-:Y:S01]  /*2770*/  STS.U16 [R126+0x7200], R62 ;  /* 0x0072003e7e007388 */ /* 0x000fe20000000400 */
[----:B0-----:R-:W-:-:S03]  /*2780*/  MOV R3, 0x3f800000 ;  /* 0x3f80000000037802 */ /* 0x001fc60000000f00 */
[----:B------:R-:W-:Y:S04]  /*2790*/  STS.U16 [R126+0x7600], R64 ;  /* 0x007600407e007388 */ /* 0x000fe80000000400 */
[----:B------:R-:W-:Y:S01]  /*27a0*/  STS.U16 [R126+0xfe00], R124 ;  /* 0x00fe007c7e007388 */ /* 0x000fe20000000400 */
[----:B------:R-:W-:-:S03]  /*27b0*/  ISETP.GE.AND P0, PT, R4, 0x1, PT ;  /* 0x000000010400780c */ /* 0x000fc60003f06270 */
[----:B------:R-:W-:Y:S01]  /*27c0*/  STS.U16 [R126+0x7a00], R66 ;  /* 0x007a00427e007388 */ /* 0x000fe20000000400 */
[----:B-1----:R-:W-:-:S03]  /*27d0*/  IMAD.MOV.U32 R6, RZ, RZ, 0x3f800000 ;  /* 0x3f800000ff067424 */ /* 0x002fc600078e00ff */
[----:B------:R-:W-:Y:S01]  /*27e0*/  STS.U16 [R126+0x7e00], R68 ;  /* 0x007e00447e007388 */ /* 0x000fe20000000400 */
[----:B------:R-:W-:-:S03]  /*27f0*/  MOV R4, 0x3f800000 ;  /* 0x3f80000000047802 */ /* 0x000fc60000000f00 */
[----:B------:R-:W-:Y:S04]  /*2800*/  STS.U16 [R126+0x8200], R70 ;  /* 0x008200467e007388 */ /* 0x000fe80000000400 */
[----:B------:R-:W-:Y:S04]  /*2810*/  STS.U16 [R126+0x8600], R72 ;  /* 0x008600487e007388 */ /* 0x000fe80000000400 */
[----:B------:R-:W-:Y:S04]  /*2820*/  STS.U16 [R126+0x8a00], R74 ;  /* 0x008a004a7e007388 */ /* 0x000fe80000000400 */
[----:B------:R-:W-:Y:S04]  /*2830*/  STS.U16 [R126+0x8e00], R76 ;  /* 0x008e004c7e007388 */ /* 0x000fe80000000400 */
[----:B------:R-:W-:Y:S04]  /*2840*/  STS.U16 [R126+0x9200], R78 ;  /* 0x0092004e7e007388 */ /* 0x000fe80000000400 */
[----:B------:R-:W-:Y:S04]  /*2850*/  STL [R1+0x20], R3 ;  /* 0x0000200301007387 */ /* 0x000fe80000100800 */
[----:B------:R-:W-:Y:S04]  /*2860*/  STS.U16 [R126+0x9600], R80 ;  /* 0x009600507e007388 */ /* 0x000fe80000000400 */
[----:B------:R-:W-:Y:S04]  /*2870*/  STL [R1+0x1c], R3 ;  /* 0x00001c0301007387 */ /* 0x000fe80000100800 */
[----:B------:R-:W-:Y:S04]  /*2880*/  STS.U16 [R126+0x9a00], R82 ;  /* 0x009a00527e007388 */ /* 0x000fe80000000400 */
[----:B------:R-:W-:Y:S04]  /*2890*/  STL [R1+0x24], R6 ;  /* 0x0000240601007387 */ /* 0x000fe80000100800 */
[----:B------:R0:W-:Y:S04]  /*28a0*/  STS.U16 [R126+0x9e00], R96 ;  /* 0x009e00607e007388 */ /* 0x0001e80000000400 */
[----:B------:R-:W-:Y:S04]  /*28b0*/  STL [R1+0x38], R4 ;  /* 0x0000380401007387 */ /* 0x000fe80000100800 */
[----:B------:R-:W-:Y:S04]  /*28c0*/  STS.U16 [R126+0xa200], R100 ;  /* 0x00a200647e007388 */ /* 0x000fe80000000400 */
        /* <DEDUP_REMOVED lines=22> */
[----:B------:R-:W-:Y:S01]  /*2a30*/  STS.U16 [R126+0xee00], R84 ;  /* 0x00ee00547e007388 */ /* 0x000fe20000000400 */
[----:B------:R-:W-:-:S03]  /*2a40*/  IMAD.MOV.U32 R251, RZ, RZ, -0x800000 ;  /* 0xff800000fffb7424 */ /* 0x000fc600078e00ff */
[----:B------:R-:W-:Y:S01]  /*2a50*/  STS.U16 [R126+0xf200], R94 ;  /* 0x00f2005e7e007388 */ /* 0x000fe20000000400 */
[----:B------:R-:W-:Y:S01]  /*2a60*/  MOV R250, 0xff800000 ;  /* 0xff80000000fa7802 */ /* 0x000fe20000000f00 */
[----:B------:R-:W-:Y:S02]  /*2a70*/  IMAD.MOV.U32 R244, RZ, RZ, -0x800000 ;  /* 0xff800000fff47424 */ /* 0x000fe400078e00ff */
[----:B------:R-:W-:Y:S01]  /*2a80*/  STS.U16 [R126+0xf600], R90 ;  /* 0x00f6005a7e007388 */ /* 0x000fe20000000400 */
[----:B------:R-:W-:Y:S01]  /*2a90*/  MOV R243, 0xff800000 ;  /* 0xff80000000f37802 */ /* 0x000fe20000000f00 */
[----:B------:R-:W-:Y:S01]  /*2aa0*/  IMAD.MOV.U32 R239, RZ, RZ, -0x800000 ;  /* 0xff800000ffef7424 */ /* 0x000fe200078e00ff */
[----:B------:R-:W-:Y:S01]  /*2ab0*/  MOV R238, 0xff800000 ;  /* 0xff80000000ee7802 */ /* 0x000fe20000000f00 */
[----:B------:R2:W-:Y:S01]  /*2ac0*/  STS.U16 [R126+0xfa00], R104 ;  /* 0x00fa00687e007388 */ /* 0x0005e20000000400 */
[----:B------:R-:W-:Y:S01]  /*2ad0*/  IMAD.MOV.U32 R237, RZ, RZ, -0x800000 ;  /* 0xff800000ffed7424 */ /* 0x000fe200078e00ff */
[----:B------:R-:W-:Y:S01]  /*2ae0*/  MOV R236, 0xff800000 ;  /* 0xff80000000ec7802 */ /* 0x000fe20000000f00 */
[----:B0-----:R-:W-:Y:S01]  /*2af0*/  CS2R R96, SRZ ;  /* 0x0000000000607805 */ /* 0x001fe2000001ff00 */
[----:B-1----:R-:W-:Y:S01]  /*2b00*/  CS2R R98, SRZ ;  /* 0x0000000000627805 */ /* 0x002fe2000001ff00 */
[----:B------:R-:W-:Y:S01]  /*2b10*/  CS2R R100, SRZ ;  /* 0x0000000000647805 */ /* 0x000fe2000001ff00 */
        /* <DEDUP_REMOVED lines=25> */
[----:B--2---:R-:W-:Y:S01]  /*2cb0*/  CS2R R104, SRZ ;  /* 0x0000000000687805 */ /* 0x004fe2000001ff00 */
        /* <DEDUP_REMOVED lines=35> */
[----:B------:R-:W-:Y:S01]  /*2ef0*/  IMAD.SHL.U32 R4, R200, 0x4, RZ ;  /* 0x00000004c8047824 */ /* 0x000fe200078e00ff */
[----:B------:R-:W-:Y:S05]  /*2f00*/  @!P0 BRA `(.L_x_0) ;  /* 0x0000bdc000008947 */ /* 0x000fea0003800000 */
[----:B------:R-:W-:Y:S01]  /*2f10*/  MOV R10, c[0x0][0x1b8] ;  /* 0x00006e00000a7a02 */ /* 0x000fe20000000f00 */
[----:B------:R-:W-:Y:S01]  /*2f20*/  IMAD R9, R152, c[0x0][0x1b8], RZ ;  /* 0x00006e0098097a24 */ /* 0x000fe200078e02ff */
[----:B------:R-:W-:Y:S01]  /*2f30*/  LOP3.LUT R8, R4, 0x7c, RZ, 0xc0, !PT ;  /* 0x0000007c04087812 */ /* 0x000fe200078ec0ff */
[----:B------:R-:W-:Y:S01]  /*2f40*/  IMAD R3, R2, c[0x0][0x1b4], RZ ;  /* 0x00006d0002037a24 */ /* 0x000fe200078e02ff */
[----:B------:R-:W-:Y:S01]  /*2f50*/  LOP3.LUT R12, R200, 0x1c, RZ, 0xc0, !PT ;  /* 0x0000001cc80c7812 */ /* 0x000fe200078ec0ff */
[----:B------:R-:W-:Y:S01]  /*2f60*/  IMAD R13, R10, 0x4, R9 ;  /* 0x000000040a0d7824 */ /* 0x000fe200078e0209 */
[----:B------:R-:W-:Y:S01]  /*2f70*/  SHF.R.U32.HI R6, RZ, 0x3, R148 ;  /* 0x00000003ff067819 */ /* 0x000fe20000011694 */
[----:B------:R-:W-:Y:S01]  /*2f80*/  IMAD R2, R150, c[0x0][0x1b0], RZ ;  /* 0x00006c0096027a24 */ /* 0x000fe200078e02ff */
[C---:B------:R-:W-:Y:S01]  /*2f90*/  SHF.L.U32 R4, R3.reuse, 0x1, RZ ;  /* 0x0000000103047819 */ /* 0x040fe200000006ff */
[----:B------:R-:W-:Y:S01]  /*2fa0*/  IMAD.HI R3, R3, 0x2, RZ ;  /* 0x0000000203037827 */ /* 0x000fe200078e02ff */
[----:B------:R-:W-:Y:S01]  /*2fb0*/  LEA R15, R10, R13, 0x2 ;  /* 0x0000000d0a0f7211 */ /* 0x000fe200078e10ff */
[----:B------:R-:W-:Y:S01]  /*2fc0*/  CS2R R108, SRZ ;  /* 0x00000000006c7805 */ /* 0x000fe2000001ff00 */
[C---:B------:R-:W-:Y:S01]  /*2fd0*/  SHF.L.U32 R11, R2.reuse, 0x1, RZ ;  /* 0x00000001020b7819 */ /* 0x040fe200000006ff */
[----:B------:R-:W-:Y:S01]  /*2fe0*/  IMAD.HI R2, R2, 0x2, RZ ;  /* 0x0000000202027827 */ /* 0x000fe200078e02ff */
[----:B------:R-:W-:Y:S01]  /*2ff0*/  LOP3.LUT R7, R6, 0x1c, RZ, 0xc0, !PT ;  /* 0x0000001c06077812 */ /* 0x000fe200078ec0ff */
[----:B------:R-:W-:Y:S01]  /*3000*/  CS2R R110, SRZ ;  /* 0x00000000006e7805 */ /* 0x000fe2000001ff00 */
[----:B------:R-:W-:Y:S01]  /*3010*/  IADD3 R11, P0, P1, R4, c[0x0][0x170], R11 ;  /* 0x00005c00040b7a10 */ /* 0x000fe2000791e00b */
[----:B------:R-:W-:Y:S01]  /*3020*/  IMAD R17, R10, 0x4, R15 ;  /* 0x000000040a117824 */ /* 0x000fe200078e020f */
[----:B------:R-:W-:Y:S01]  /*3030*/  LOP3.LUT R97, R200, 0xe0, RZ, 0xc0, !PT ;  /* 0x000000e0c8617812 */ /* 0x000fe200078ec0ff */
[----:B------:R-:W-:Y:S01]  /*3040*/  IMAD.SHL.U32 R226, R12, 0x8, RZ ;  /* 0x000000080ce27824 */ /* 0x000fe200078e00ff */
[----:B------:R-:W-:Y:S01]  /*3050*/  IADD3.X R2, R3, c[0x0][0x174], R2, P0, P1 ;  /* 0x00005d0003027a10 */ /* 0x000fe200007e2402 */
[----:B------:R-:W-:Y:S01]  /*3060*/  IMAD R3, R150, c[0x0][0x1a0], RZ ;  /* 0x0000680096037a24 */ /* 0x000fe200078e02ff */
[----:B------:R-:W-:Y:S01]  /*3070*/  LEA R19, R10, R17, 0x2 ;  /* 0x000000110a137211 */ /* 0x000fe200078e10ff */
[----:B------:R-:W-:Y:S01]  /*3080*/  IMAD R4, R148, c[0x0][0x1a8], RZ ;  /* 0x00006a0094047a24 */ /* 0x000fe200078e02ff */
[----:B------:R-:W-:Y:S01]  /*3090*/  IADD3 R226, R226, R7, RZ ;  /* 0x00000007e2e27210 */ /* 0x000fe20007ffe0ff */
[----:B------:R-:W-:Y:S01]  /*30a0*/  IMAD.SHL.U32 R93, R200, 0x80, RZ ;  /* 0x00000080c85d7824 */ /* 0x000fe200078e00ff */
[C---:B------:R-:W-:Y:S01]  /*30b0*/  LEA R6, P0, R3.reuse, c[0x0][0x168], 0x1 ;  /* 0x00005a0003067a11 */ /* 0x040fe200078008ff */
[C---:B------:R-:W-:Y:S01]  /*30c0*/  IMAD R21, R10.reuse, 0x4, R19 ;  /* 0x000000040a157824 */ /* 0x040fe200078e0213 */
[----:B------:R-:W-:Y:S01]  /*30d0*/  MOV R7, c[0x0][0x1a8] ;  /* 0x00006a0000077a02 */ /* 0x000fe20000000f00 */
[----:B------:R-:W-:Y:S01]  /*30e0*/  CS2R R172, SRZ ;  /* 0x0000000000ac7805 */ /* 0x000fe2000001ff00 */
[----:B------:R-:W-:Y:S01]  /*30f0*/  LEA.HI.X.SX32 R3, R3, c[0x0][0x16c], 0x1, P0 ;  /* 0x00005b0003037a11 */ /* 0x000fe200000f0eff */
[----:B------:R-:W-:Y:S01]  /*3100*/  CS2R R174, SRZ ;  /* 0x0000000000ae7805 */ /* 0x000fe2000001ff00 */
[----:B------:R-:W-:Y:S01]  /*3110*/  LEA R23, R10, R21, 0x2 ;  /* 0x000000150a177211 */ /* 0x000fe200078e10ff */
[----:B------:R-:W-:Y:S01]  /*3120*/  CS2R R120, SRZ ;  /* 0x0000000000787805 */ /* 0x000fe2000001ff00 */
[----:B------:R-:W-:Y:S01]  /*3130*/  LEA R224, P0, R4, R6, 0x1 ;  /* 0x0000000604e07211 */ /* 0x000fe200078008ff */
[----:B------:R-:W-:Y:S01]  /*3140*/  CS2R R122, SRZ ;  /* 0x00000000007a7805 */ /* 0x000fe2000001ff00 */
[----:B------:R-:W-:Y:S01]  /*3150*/  LEA R8, R12, R8, 0x5 ;  /* 0x000000080c087211 */ /* 0x000fe200078e28ff */
[C---:B------:R-:W-:Y:S01]  /*3160*/  IMAD R25, R10.reuse, 0x4, R23 ;  /* 0x000000040a197824 */ /* 0x040fe200078e0217 */
[----:B------:R-:W-:Y:S01]  /*3170*/  SHF.R.U32.HI R229, RZ, 0x1, R97 ;  /* 0x00000001ffe57819 */ /* 0x000fe20000011661 */
[----:B------:R-:W-:Y:S01]  /*3180*/  CS2R R128, SRZ ;  /* 0x0000000000807805 */ /* 0x000fe2000001ff00 */
[----:B------:R-:W-:Y:S01]  /*3190*/  LEA R7, R7, R4, 0x8 ;  /* 0x0000000407077211 */ /* 0x000fe200078e40ff */
[----:B------:R-:W-:Y:S01]  /*31a0*/  CS2R R130, SRZ ;  /* 0x0000000000827805 */ /* 0x000fe2000001ff00 */
[----:B------:R-:W-:Y:S01]  /*31b0*/  LEA R27, R10, R25, 0x2 ;  /* 0x000000190a1b7211 */ /* 0x000fe200078e10ff */
[----:B------:R-:W-:Y:S01]  /*31c0*/  CS2R R132, SRZ ;  /* 0x0000000000847805 */ /* 0x000fe2000001ff00 */
[----:B------:R-:W-:Y:S01]  /*31d0*/  LEA.HI.X.SX32 R225, R4, R3, 0x1, P0 ;  /* 0x0000000304e17211 */ /* 0x000fe200000f0eff */
[----:B------:R-:W-:Y:S01]  /*31e0*/  CS2R R134, SRZ ;  /* 0x0000000000867805 */ /* 0x000fe2000001ff00 */
[----:B------:R-:W-:Y:S01]  /*31f0*/  LOP3.LUT R227, R200, 0x7, RZ, 0xc0, !PT ;  /* 0x00000007c8e37812 */ /* 0x000fe200078ec0ff */
[----:B------:R-:W-:Y:S01]  /*3200*/  IMAD R29, R10, 0x4, R27 ;  /* 0x000000040a1d7824 */ /* 0x000fe200078e021b */
[----:B------:R-:W-:Y:S01]  /*3210*/  LEA R102, P0, R9, R11, 0x1 ;  /* 0x0000000b09667211 */ /* 0x000fe200078008ff */
[----:B------:R-:W-:Y:S01]  /*3220*/  CS2R R136, SRZ ;  /* 0x0000000000887805 */ /* 0x000fe2000001ff00 */
[----:B------:R-:W-:Y:S01]  /*3230*/  LOP3.LUT R229, R8, R229, RZ, 0x3c, !PT ;  /* 0x000000e508e57212 */ /* 0x000fe200078e3cff */
[----:B------:R-:W-:Y:S01]  /*3240*/  CS2R R138, SRZ ;  /* 0x00000000008a7805 */ /* 0x000fe2000001ff00 */
[C---:B------:R-:W-:Y:S01]  /*3250*/  LEA R31, R10.reuse, R29, 0x2 ;  /* 0x0000001d0a1f7211 */ /* 0x040fe200078e10ff */
[----:B------:R-:W-:Y:S01]  /*3260*/  CS2R R140, SRZ ;  /* 0x00000000008c7805 */ /* 0x000fe2000001ff00 */
[----:B------:R-:W-:Y:S01]  /*3270*/  LEA R6, P1, R7, R6, 0x1 ;  /* 0x0000000607067211 */ /* 0x000fe200078208ff */
[----:B------:R-:W-:Y:S01]  /*3280*/  CS2R R142, SRZ ;  /* 0x00000000008e7805 */ /* 0x000fe2000001ff00 */
[----:B------:R-:W-:Y:S01]  /*3290*/  SHF.L.U32 R8, R227, 0x4, RZ ;  /* 0x00000004e3087819 */ /* 0x000fe200000006ff */
[----:B------:R-:W-:Y:S01]  /*32a0*/  IMAD R33, R10, 0x4, R31 ;  /* 0x000000040a217824 */ /* 0x000fe200078e021f */
[----:B------:R-:W-:Y:S01]  /*32b0*/  LEA.HI.X.SX32 R103, R9, R2, 0x1, P0 ;  /* 0x0000000209677211 */ /* 0x000fe200000f0eff */
[----:B------:R-:W-:Y:S01]  /*32c0*/  CS2R R144, SRZ ;  /* 0x0000000000907805 */ /* 0x000fe2000001ff00 */
[----:B------:R-:W-:Y:S01]  /*32d0*/  LEA.HI.X.SX32 R7, R7, R3, 0x1, P1 ;  /* 0x0000000307077211 */ /* 0x000fe200008f0eff */
[----:B------:R-:W-:Y:S01]  /*32e0*/  IMAD.SHL.U32 R3, R200, 0x2, RZ ;  /* 0x00000002c8037824 */ /* 0x000fe200078e00ff */
[----:B------:R-:W-:Y:S01]  /*32f0*/  LEA R35, R10, R33, 0x2 ;  /* 0x000000210a237211 */ /* 0x000fe200078e10ff */
[----:B------:R0:W-:Y:S01]  /*3300*/  STL.64 [R1+0x440], R102 ;  /* 0x0004406601007387 */ /* 0x0001e20000100a00 */
[----:B------:R-:W-:Y:S01]  /*3310*/  LOP3.LUT R230, R8, 0x780, R93, 0xf8, !PT ;  /* 0x0000078008e67812 */ /* 0x000fe200078ef85d */
[----:B------:R-:W-:Y:S01]  /*3320*/  IMAD R4, R227, 0x80, R8 ;  /* 0x00000080e3047824 */ /* 0x000fe200078e0208 */
[-C--:B------:R-:W-:Y:S01]  /*3330*/  LEA R106, P1, R13, R11.reuse, 0x1 ;  /* 0x0000000b0d6a7211 */ /* 0x080fe200078208ff */
[C---:B------:R-:W-:Y:S01]  /*3340*/  IMAD R37, R10.reuse, 0x4, R35 ;  /* 0x000000040a257824 */ /* 0x040fe200078e0223 */
[----:B------:R-:W-:Y:S01]  /*3350*/  LEA R104, P2, R15, R11, 0x1 ;  /* 0x0000000b0f687211 */ /* 0x000fe200078408ff */
[----:B------:R-:W-:Y:S01]  /*3360*/  CS2R R146, SRZ ;  /* 0x0000000000927805 */ /* 0x000fe2000001ff00 */
[----:B------:R-:W-:Y:S01]  /*3370*/  LEA R12, R97, R8, 0x8 ;  /* 0x00000008610c7211 */ /* 0x000fe200078e40ff */
[----:B------:R-:W-:Y:S01]  /*3380*/  CS2R R124, SRZ ;  /* 0x00000000007c7805 */ /* 0x000fe2000001ff00 */
[C---:B------:R-:W-:Y:S01]  /*3390*/  LEA R39, R10.reuse, R37, 0x2 ;  /* 0x000000250a277211 */ /* 0x040fe200078e10ff */
[----:B------:R-:W-:Y:S01]  /*33a0*/  CS2R R126, SRZ ;  /* 0x00000000007e7805 */ /* 0x000fe2000001ff00 */
[-C--:B------:R-:W-:Y:S01]  /*33b0*/  LEA.HI.X.SX32 R107, R13, R2.reuse, 0x1, P1 ;  /* 0x000000020d6b7211 */ /* 0x080fe200008f0eff */
[----:B------:R-:W-:Y:S01]  /*33c0*/  CS2R R188, SRZ ;  /* 0x0000000000bc7805 */ /* 0x000fe2000001ff00 */
[----:B0-----:R-:W-:Y:S01]  /*33d0*/  LEA R102, P0, R17, R11, 0x1 ;  /* 0x0000000b11667211 */ /* 0x001fe200078008ff */
[----:B------:R-:W-:Y:S01]  /*33e0*/  IMAD R41, R10, 0x4, R39 ;  /* 0x000000040a297824 */ /* 0x000fe200078e0227 */
[----:B------:R-:W-:Y:S01]  /*33f0*/  LOP3.LUT R8, R8, 0x30, R3, 0x78, !PT ;  /* 0x0000003008087812 */ /* 0x000fe200078e7803 */
[----:B------:R0:W-:Y:S01]  /*3400*/  STL.64 [R1+0x438], R106 ;  /* 0x0004386a01007387 */ /* 0x0001e20000100a00 */
[-C--:B------:R-:W-:Y:S01]  /*3410*/  LEA.HI.X.SX32 R105, R15, R2.reuse, 0x1, P2 ;  /* 0x000000020f697211 */ /* 0x080fe200010f0eff */
[----:B------:R-:W-:Y:S01]  /*3420*/  CS2R R190, SRZ ;  /* 0x0000000000be7805 */ /* 0x000fe2000001ff00 */
[C---:B------:R-:W-:Y:S01]  /*3430*/  LEA R43, R10.reuse, R41, 0x2 ;  /* 0x000000290a2b7211 */ /* 0x040fe200078e10ff */
[----:B------:R-:W-:Y:S01]  /*3440*/  CS2R R192, SRZ ;  /* 0x0000000000c07805 */ /* 0x000fe2000001ff00 */
[----:B------:R-:W-:Y:S01]  /*3450*/  LEA.HI.X.SX32 R103, R17, R2, 0x1, P0 ;  /* 0x0000000211677211 */ /* 0x000fe200000f0eff */
[----:B------:R1:W-:Y:S01]  /*3460*/  STL.64 [R1+0x430], R104 ;  /* 0x0004306801007387 */ /* 0x0003e20000100a00 */
[----:B------:R-:W-:Y:S01]  /*3470*/  LEA R8, R97, R8, 0x5 ;  /* 0x0000000861087211 */ /* 0x000fe200078e28ff */
[----:B------:R-:W-:Y:S01]  /*3480*/  IMAD R45, R10, 0x4, R43 ;  /* 0x000000040a2d7824 */ /* 0x000fe200078e022b */
[--C-:B------:R-:W-:Y:S01]  /*3490*/  LOP3.LUT R12, R12, 0x30, R3.reuse, 0x78, !PT ;  /* 0x000000300c0c7812 */ /* 0x100fe200078e7803 */
[----:B------:R2:W-:Y:S01]  /*34a0*/  STL.64 [R1+0x428], R102 ;  /* 0x0004286601007387 */ /* 0x0005e20000100a00 */
[----:B------:R-:W-:Y:S01]  /*34b0*/  LOP3.LUT R4, R4, 0x10, R3, 0x78, !PT ;  /* 0x0000001004047812 */ /* 0x000fe200078e7803 */
[----:B------:R-:W-:Y:S01]  /*34c0*/  CS2R R194, SRZ ;  /* 0x0000000000c27805 */ /* 0x000fe2000001ff00 */
[C---:B------:R-:W-:Y:S01]  /*34d0*/  LEA R47, R10.reuse, R45, 0x2 ;  /* 0x0000002d0a2f7211 */ /* 0x040fe200078e10ff */
[----:B------:R-:W-:Y:S01]  /*34e0*/  CS2R R196, SRZ ;  /* 0x0000000000c47805 */ /* 0x000fe2000001ff00 */
[----:B0-----:R-:W-:Y:S01]  /*34f0*/  LEA R106, P0, R19, R11, 0x1 ;  /* 0x0000000b136a7211 */ /* 0x001fe200078008ff */
[----:B------:R-:W-:Y:S01]  /*3500*/  CS2R R198, SRZ ;  /* 0x0000000000c67805 */ /* 0x000fe2000001ff00 */
[C---:B------:R-:W-:Y:S01]  /*3510*/  LEA R49, R10.reuse, R47, 0x2 ;  /* 0x0000002f0a317211 */ /* 0x040fe200078e10ff */
[----:B------:R-:W-:Y:S01]  /*3520*/  CS2R R112, SRZ ;  /* 0x0000000000707805 */ /* 0x000fe2000001ff00 */
[-C--:B-1----:R-:W-:Y:S01]  /*3530*/  LEA R104, P1, R21, R11.reuse, 0x1 ;  /* 0x0000000b15687211 */ /* 0x082fe200078208ff */
[----:B------:R-:W-:Y:S01]  /*3540*/  CS2R R114, SRZ ;  /* 0x0000000000727805 */ /* 0x000fe2000001ff00 */
[----:B------:R-:W-:Y:S01]  /*3550*/  LEA.HI.X.SX32 R107, R19, R2, 0x1, P0 ;  /* 0x00000002136b7211 */ /* 0x000fe200000f0eff */
[----:B------:R-:W-:Y:S01]  /*3560*/  IMAD R51, R10, 0x4, R49 ;  /* 0x000000040a337824 */ /* 0x000fe200078e0231 */
[----:B--2---:R-:W-:-:S02]  /*3570*/  LEA R102, P2, R23, R11, 0x1 ;  /* 0x0000000b17667211 */ /* 0x004fc400078408ff */
[-C--:B------:R-:W-:Y:S01]  /*3580*/  LEA.HI.X.SX32 R105, R21, R2.reuse, 0x1, P1 ;  /* 0x0000000215697211 */ /* 0x080fe200008f0eff */
[----:B------:R0:W-:Y:S01]  /*3590*/  STL.64 [R1+0x420], R106 ;  /* 0x0004206a01007387 */ /* 0x0001e20000100a00 */
[C---:B------:R-:W-:Y:S02]  /*35a0*/  LEA R53, R10.reuse, R51, 0x2 ;  /* 0x000000330a357211 */ /* 0x040fe400078e10ff */
[----:B------:R-:W-:Y:S01]  /*35b0*/  LEA.HI.X.SX32 R103, R23, R2, 0x1, P2 ;  /* 0x0000000217677211 */ /* 0x000fe200010f0eff */
[----:B------:R1:W-:Y:S01]  /*35c0*/  STL.64 [R1+0x418], R104 ;  /* 0x0004186801007387 */ /* 0x0003e20000100a00 */
[C---:B------:R-:W-:Y:S02]  /*35d0*/  LEA R55, R10.reuse, R53, 0x2 ;  /* 0x000000350a377211 */ /* 0x040fe400078e10ff */
[-C--:B------:R-:W-:Y:S01]  /*35e0*/  LEA R20, P2, R29, R11.reuse, 0x1 ;  /* 0x0000000b1d147211 */ /* 0x080fe200078408ff */
[----:B------:R2:W-:Y:S01]  /*35f0*/  STL.64 [R1+0x410], R102 ;  /* 0x0004106601007387 */ /* 0x0005e20000100a00 */
[----:B------:R-:W-:Y:S01]  /*3600*/  LEA R228, R227, R12, 0xa ;  /* 0x0000000ce3e47211 */ /* 0x000fe200078e50ff */
[----:B------:R-:W-:Y:S01]  /*3610*/  IMAD R57, R10, 0x4, R55 ;  /* 0x000000040a397824 */ /* 0x000fe200078e0237 */
[----:B------:R-:W-:Y:S01]  /*3620*/  LEA.HI.X.SX32 R21, R29, R2, 0x1, P2 ;  /* 0x000000021d157211 */ /* 0x000fe200010f0eff */
[----:B0-----:R-:W-:Y:S01]  /*3630*/  CS2R R106, SRZ ;  /* 0x00000000006a7805 */ /* 0x001fe2000001ff00 */
[----:B------:R-:W-:-:S02]  /*3640*/  LEA R24, P2, R35, R11, 0x1 ;  /* 0x0000000b23187211 */ /* 0x000fc400078408ff */
[C---:B------:R-:W-:Y:S01]  /*3650*/  LEA R59, R10.reuse, R57, 0x2 ;  /* 0x000000390a3b7211 */ /* 0x040fe200078e10ff */
[----:B------:R-:W-:Y:S01]  /*3660*/  STL.64 [R1+0x3f8], R20 ;  /* 0x0003f81401007387 */ /* 0x000fe20000100a00 */
[----:B-1----:R-:W-:Y:S02]  /*3670*/  LEA R104, P0, R25, R11, 0x1 ;  /* 0x0000000b19687211 */ /* 0x002fe400078008ff */
[C---:B------:R-:W-:Y:S02]  /*3680*/  LEA R61, R10.reuse, R59, 0x2 ;  /* 0x0000003b0a3d7211 */ /* 0x040fe400078e10ff */
[----:B--2---:R-:W-:Y:S02]  /*3690*/  LEA R102, P1, R27, R11, 0x1 ;  /* 0x0000000b1b667211 */ /* 0x004fe400078208ff */
[-C--:B------:R-:W-:Y:S01]  /*36a0*/  LEA.HI.X.SX32 R105, R25, R2.reuse, 0x1, P0 ;  /* 0x0000000219697211 */ /* 0x080fe200000f0eff */
[----:B------:R-:W-:Y:S01]  /*36b0*/  IMAD R63, R10, 0x4, R61 ;  /* 0x000000040a3f7824 */ /* 0x000fe200078e023d */
[----:B------:R-:W-:-:S02]  /*36c0*/  LEA.HI.X.SX32 R103, R27, R2, 0x1, P1 ;  /* 0x000000021b677211 */ /* 0x000fc400008f0eff */
[----:B------:R-:W-:Y:S01]  /*36d0*/  LEA R26, P1, R33, R11, 0x1 ;  /* 0x0000000b211a7211 */ /* 0x000fe200078208ff */
[----:B------:R0:W-:Y:S01]  /*36e0*/  STL.64 [R1+0x408], R104 ;  /* 0x0004086801007387 */ /* 0x0001e20000100a00 */
[C---:B------:R-:W-:Y:S02]  /*36f0*/  LEA R65, R10.reuse, R63, 0x2 ;  /* 0x0000003f0a417211 */ /* 0x040fe400078e10ff */
[-C--:B------:R-:W-:Y:S01]  /*3700*/  LEA.HI.X.SX32 R25, R35, R2.reuse, 0x1, P2 ;  /* 0x0000000223197211 */ /* 0x080fe200010f0eff */
[----:B------:R1:W-:Y:S01]  /*3710*/  STL.64 [R1+0x400], R102 ;  /* 0x0004006601007387 */ /* 0x0003e20000100a00 */
[C---:B------:R-:W-:Y:S02]  /*3720*/  LEA R67, R10.reuse, R65, 0x2 ;  /* 0x000000410a437211 */ /* 0x040fe400078e10ff */
[-C--:B------:R-:W-:Y:S01]  /*3730*/  LEA R28, P2, R41, R11.reuse, 0x1 ;  /* 0x0000000b291c7211 */ /* 0x080fe200078408ff */
[----:B------:R-:W-:Y:S01]  /*3740*/  STL.64 [R1+0x3e0], R24 ;  /* 0x0003e01801007387 */ /* 0x000fe20000100a00 */
[-C--:B------:R-:W-:Y:S01]  /*3750*/  LEA.HI.X.SX32 R27, R33, R2.reuse, 0x1, P1 ;  /* 0x00000002211b7211 */ /* 0x080fe200008f0eff */
[----:B------:R-:W-:Y:S01]  /*3760*/  IMAD R69, R10, 0x4, R67 ;  /* 0x000000040a457824 */ /* 0x000fe200078e0243 */
[----:B------:R-:W-:Y:S01]  /*3770*/  LEA.HI.X.SX32 R29, R41, R2, 0x1, P2 ;  /* 0x00000002291d7211 */ /* 0x000fe200010f0eff */
[----:B0-----:R-:W-:Y:S01]  /*3780*/  CS2R R104, SRZ ;  /* 0x0000000000687805 */ /* 0x001fe2000001ff00 */
[----:B------:R-:W-:-:S02]  /*3790*/  LEA R30, P1, R39, R11, 0x1 ;  /* 0x0000000b271e7211 */ /* 0x000fc400078208ff */
[C---:B------:R-:W-:Y:S02]  /*37a0*/  LEA R71, R10.reuse, R69, 0x2 ;  /* 0x000000450a477211 */ /* 0x040fe400078e10ff */
[C---:B-1----:R-:W-:Y:S02]  /*37b0*/  LEA R102, P0, R31.reuse, R11, 0x1 ;  /* 0x0000000b1f667211 */ /* 0x042fe400078008ff */
[C---:B------:R-:W-:Y:S02]  /*37c0*/  LEA R73, R10.reuse, R71, 0x2 ;  /* 0x000000470a497211 */ /* 0x040fe400078e10ff */
[-C--:B------:R-:W-:Y:S02]  /*37d0*/  LEA.HI.X.SX32 R103, R31, R2.reuse, 0x1, P0 ;  /* 0x000000021f677211 */ /* 0x080fe400000f0eff */
[-C--:B------:R-:W-:Y:S01]  /*37e0*/  LEA R32, P0, R37, R11.reuse, 0x1 ;  /* 0x0000000b25207211 */ /* 0x080fe200078008ff */
[C---:B------:R-:W-:Y:S01]  /*37f0*/  IMAD R75, R10.reuse, 0x4, R73 ;  /* 0x000000040a4b7824 */ /* 0x040fe200078e0249 */
[-C--:B------:R-:W-:Y:S01]  /*3800*/  LEA.HI.X.SX32 R31, R39, R2.reuse, 0x1, P1 ;  /* 0x00000002271f7211 */ /* 0x080fe200008f0eff */
[----:B------:R0:W-:Y:S01]  /*3810*/  STL.64 [R1+0x3f0], R102 ;  /* 0x0003f06601007387 */ /* 0x0001e20000100a00 */
[----:B------:R-:W-:Y:S01]  /*3820*/  LEA.HI.X.SX32 R33, R37, R2, 0x1, P0 ;  /* 0x0000000225217211 */ /* 0x000fe200000f0eff */
[----:B------:R-:W-:Y:S01]  /*3830*/  IMAD R77, R10, 0x4, R75 ;  /* 0x000000040a4d7824 */ /* 0x000fe200078e024b */
[-C--:B------:R-:W-:Y:S01]  /*3840*/  LEA R36, P0, R43, R11.reuse, 0x1 ;  /* 0x0000000b2b247211 */ /* 0x080fe200078008ff */
[----:B------:R-:W-:Y:S01]  /*3850*/  STL.64 [R1+0x3e8], R26 ;  /* 0x0003e81a01007387 */ /* 0x000fe20000100a00 */
[----:B------:R-:W-:-:S02]  /*3860*/  LEA R34, P1, R45, R11, 0x1 ;  /* 0x0000000b2d227211 */ /* 0x000fc400078208ff */
[C---:B------:R-:W-:Y:S01]  /*3870*/  LEA R79, R10.reuse, R77, 0x2 ;  /* 0x0000004d0a4f7211 */ /* 0x040fe200078e10ff */
[----:B------:R-:W-:Y:S01]  /*3880*/  STL.64 [R1+0x3c8], R28 ;  /* 0x0003c81c01007387 */ /* 0x000fe20000100a00 */
[-C--:B------:R-:W-:Y:S02]  /*3890*/  LEA.HI.X.SX32 R37, R43, R2.reuse, 0x1, P0 ;  /* 0x000000022b257211 */ /* 0x080fe400000f0eff */
[C---:B------:R-:W-:Y:S01]  /*38a0*/  LEA R81, R10.reuse, R79, 0x2 ;  /* 0x0000004f0a517211 */ /* 0x040fe200078e10ff */
[----:B------:R1:W-:Y:S01]  /*38b0*/  STL.64 [R1+0x3d8], R32 ;  /* 0x0003d82001007387 */ /* 0x0003e20000100a00 */
[----:B------:R-:W-:Y:S01]  /*38c0*/  LEA R40, P0, R49, R11, 0x1 ;  /* 0x0000000b31287211 */ /* 0x000fe200078008ff */
[----:B0-----:R-:W-:Y:S01]  /*38d0*/  CS2R R102, SRZ ;  /* 0x0000000000667805 */ /* 0x001fe2000001ff00 */
[-C--:B------:R-:W-:Y:S01]  /*38e0*/  LEA.HI.X.SX32 R35, R45, R2.reuse, 0x1, P1 ;  /* 0x000000022d237211 */ /* 0x080fe200008f0eff */
[----:B------:R-:W-:Y:S01]  /*38f0*/  IMAD R83, R10, 0x4, R81 ;  /* 0x000000040a537824 */ /* 0x000fe200078e0251 */
[----:B------:R-:W-:Y:S01]  /*3900*/  STL.64 [R1+0x3d0], R30 ;  /* 0x0003d01e01007387 */ /* 0x000fe20000100a00 */
[----:B------:R-:W-:-:S02]  /*3910*/  LEA.HI.X.SX32 R41, R49, R2, 0x1, P0 ;  /* 0x0000000231297211 */ /* 0x000fc400000f0eff */
[----:B------:R-:W-:Y:S02]  /*3920*/  LEA R38, P1, R51, R11, 0x1 ;  /* 0x0000000b33267211 */ /* 0x000fe400078208ff */
[C---:B------:R-:W-:Y:S02]  /*3930*/  LEA R85, R10.reuse, R83, 0x2 ;  /* 0x000000530a557211 */ /* 0x040fe400078e10ff */
[C---:B-1----:R-:W-:Y:S02]  /*3940*/  LEA R32, P2, R47.reuse, R11, 0x1 ;  /* 0x0000000b2f207211 */ /* 0x042fe400078408ff */
[C---:B------:R-:W-:Y:S02]  /*3950*/  LEA R87, R10.reuse, R85, 0x2 ;  /* 0x000000550a577211 */ /* 0x040fe400078e10ff */
[-C--:B------:R-:W-:Y:S02]  /*3960*/  LEA.HI.X.SX32 R33, R47, R2.reuse, 0x1, P2 ;  /* 0x000000022f217211 */ /* 0x080fe400010f0eff */
[----:B------:R-:W-:Y:S01]  /*3970*/  LEA R44, P0, R55, R11, 0x1 ;  /* 0x0000000b372c7211 */ /* 0x000fe200078008ff */
[----:B------:R-:W-:Y:S01]  /*3980*/  IMAD R89, R10, 0x4, R87 ;  /* 0x000000040a597824 */ /* 0x000fe200078e0257 */
[-C--:B------:R-:W-:Y:S01]  /*3990*/  LEA.HI.X.SX32 R39, R51, R2.reuse, 0x1, P1 ;  /* 0x0000000233277211 */ /* 0x080fe200008f0eff */
[----:B------:R-:W-:Y:S01]  /*39a0*/  STL.64 [R1+0x3b0], R32 ;  /* 0x0003b02001007387 */ /* 0x000fe20000100a00 */
[----:B------:R-:W-:-:S02]  /*39b0*/  LEA.HI.X.SX32 R45, R55, R2, 0x1, P0 ;  /* 0x00000002372d7211 */ /* 0x000fc400000f0eff */
[C---:B------:R-:W-:Y:S01]  /*39c0*/  LEA R91, R10.reuse, R89, 0x2 ;  /* 0x000000590a5b7211 */ /* 0x040fe200078e10ff */
[----:B------:R0:W-:Y:S01]  /*39d0*/  STL.64 [R1+0x3c0], R36 ;  /* 0x0003c02401007387 */ /* 0x0001e20000100a00 */
[----:B------:R-:W-:Y:S02]  /*39e0*/  LEA R42, P1, R57, R11, 0x1 ;  /* 0x0000000b392a7211 */ /* 0x000fe400078208ff */
[C---:B------:R-:W-:Y:S01]  /*39f0*/  LEA R93, R10.reuse, R91, 0x2 ;  /* 0x0000005b0a5d7211 */ /* 0x040fe200078e10ff */
[----:B------:R-:W-:Y:S01]  /*3a00*/  STL.64 [R1+0x3b8], R34 ;  /* 0x0003b82201007387 */ /* 0x000fe20000100a00 */
[----:B------:R-:W-:Y:S02]  /*3a10*/  LEA R48, P0, R61, R11, 0x1 ;  /* 0x0000000b3d307211 */ /* 0x000fe400078008ff */
[----:B------:R-:W-:Y:S02]  /*3a20*/  LEA R95, R10, R93, 0x2 ;  /* 0x0000005d0a5f7211 */ /* 0x000fe400078e10ff */
[----:B------:R-:W-:-:S02]  /*3a30*/  LEA.HI.X.SX32 R43, R57, R2, 0x1, P1 ;  /* 0x00000002392b7211 */ /* 0x000fc400008f0eff */
[-C--:B------:R-:W-:Y:S01]  /*3a40*/  LEA.HI.X.SX32 R49, R61, R2.reuse, 0x1, P0 ;  /* 0x000000023d317211 */ /* 0x080fe200000f0eff */
[C---:B------:R-:W-:Y:S01]  /*3a50*/  IMAD R97, R10.reuse, 0x4, R95 ;  /* 0x000000040a617824 */ /* 0x040fe200078e025f */
[-C--:B0-----:R-:W-:Y:S02]  /*3a60*/  LEA R36, P2, R53, R11.reuse, 0x1 ;  /* 0x0000000b35247211 */ /* 0x081fe400078408ff */
[-C--:B------:R-:W-:Y:S01]  /*3a70*/  LEA R46, P1, R63, R11.reuse, 0x1 ;  /* 0x0000000b3f2e7211 */ /* 0x080fe200078208ff */
[C---:B------:R-:W-:Y:S01]  /*3a80*/  IMAD R99, R10.reuse, 0x4, R97 ;  /* 0x000000040a637824 */ /* 0x040fe200078e0261 */
[-C--:B------:R-:W-:Y:S02]  /*3a90*/  LEA.HI.X.SX32 R37, R53, R2.reuse, 0x1, P2 ;  /* 0x0000000235257211 */ /* 0x080fe400010f0eff */
[----:B------:R-:W-:Y:S02]  /*3aa0*/  LEA R52, P0, R67, R11, 0x1 ;  /* 0x0000000b43347211 */ /* 0x000fe400078008ff */
[----:B------:R-:W-:Y:S01]  /*3ab0*/  LEA R101, R10, R99, 0x2 ;  /* 0x000000630a657211 */ /* 0x000fe200078e10ff */
[----:B------:R-:W-:Y:S01]  /*3ac0*/  STL.64 [R1+0x398], R36 ;  /* 0x0003982401007387 */ /* 0x000fe20000100a00 */
[----:B------:R-:W-:-:S02]  /*3ad0*/  LEA.HI.X.SX32 R47, R63, R2, 0x1, P1 ;  /* 0x000000023f2f7211 */ /* 0x000fc400008f0eff */
[-C--:B------:R-:W-:Y:S01]  /*3ae0*/  LEA.HI.X.SX32 R53, R67, R2.reuse, 0x1, P0 ;  /* 0x0000000243357211 */ /* 0x080fe200000f0eff */
[C---:B------:R-:W-:Y:S01]  /*3af0*/  IMAD R9, R10.reuse, 0x4, R101 ;  /* 0x000000040a097824 */ /* 0x040fe200078e0265 */
[----:B------:R0:W-:Y:S01]  /*3b00*/  STL.64 [R1+0x3a8], R40 ;  /* 0x0003a82801007387 */ /* 0x0001e20000100a00 */
[-C--:B------:R-:W-:Y:S02]  /*3b10*/  LEA R50, P1, R69, R11.reuse, 0x1 ;  /* 0x0000000b45327211 */ /* 0x080fe400078208ff */
[----:B------:R-:W-:Y:S01]  /*3b20*/  LEA R56, P0, R73, R11, 0x1 ;  /* 0x0000000b49387211 */ /* 0x000fe200078008ff */
[----:B------:R-:W-:Y:S01]  /*3b30*/  STL.64 [R1+0x3a0], R38 ;  /* 0x0003a02601007387 */ /* 0x000fe20000100a00 */
[C---:B------:R-:W-:Y:S02]  /*3b40*/  LEA R13, R10.reuse, R9, 0x2 ;  /* 0x000000090a0d7211 */ /* 0x040fe400078e10ff */
[----:B------:R-:W-:Y:S02]  /*3b50*/  LEA.HI.X.SX32 R51, R69, R2, 0x1, P1 ;  /* 0x0000000245337211 */ /* 0x000fe400008f0eff */
[----:B------:R-:W-:-:S02]  /*3b60*/  LEA R15, R10, R13, 0x2 ;  /* 0x0000000d0a0f7211 */ /* 0x000fc400078e10ff */
[-C--:B------:R-:W-:Y:S02]  /*3b70*/  LEA.HI.X.SX32 R57, R73, R2.reuse, 0x1, P0 ;  /* 0x0000000249397211 */ /* 0x080fe400000f0eff */
[-C--:B0-----:R-:W-:Y:S01]  /*3b80*/  LEA R40, P2, R59, R11.reuse, 0x1 ;  /* 0x0000000b3b287211 */ /* 0x081fe200078408ff */
[C---:B------:R-:W-:Y:S01]  /*3b90*/  IMAD R17, R10.reuse, 0x4, R15 ;  /* 0x000000040a117824 */ /* 0x040fe200078e020f */
[----:B------:R-:W-:Y:S02]  /*3ba0*/  LEA R54, P1, R75, R11, 0x1 ;  /* 0x0000000b4b367211 */ /* 0x000fe400078208ff */
[----:B------:R-:W-:Y:S02]  /*3bb0*/  LEA.HI.X.SX32 R41, R59, R2, 0x1, P2 ;  /* 0x000000023b297211 */ /* 0x000fe400010f0eff */
[C---:B------:R-:W-:Y:S02]  /*3bc0*/  LEA R19, R10.reuse, R17, 0x2 ;  /* 0x000000110a137211 */ /* 0x040fe400078e10ff */
[----:B------:R-:W-:Y:S01]  /*3bd0*/  LEA R60, P0, R79, R11, 0x1 ;  /* 0x0000000b4f3c7211 */ /* 0x000fe200078008ff */
[----:B------:R-:W-:Y:S01]  /*3be0*/  STL.64 [R1+0x380], R40 ;  /* 0x0003802801007387 */ /* 0x000fe20000100a00 */
[----:B------:R-:W-:-:S02]  /*3bf0*/  LEA R21, R10, R19, 0x2 ;  /* 0x000000130a157211 */ /* 0x000fc400078e10ff */
[-C--:B------:R-:W-:Y:S01]  /*3c00*/  LEA.HI.X.SX32 R55, R75, R2.reuse, 0x1, P1 ;  /* 0x000000024b377211 */ /* 0x080fe200008f0eff */
[----:B------:R0:W-:Y:S01]  /*3c10*/  STL.64 [R1+0x390], R44 ;  /* 0x0003902c01007387 */ /* 0x0001e20000100a00 */
[-C--:B------:R-:W-:Y:S01]  /*3c20*/  LEA.HI.X.SX32 R61, R79, R2.reuse, 0x1, P0 ;  /* 0x000000024f3d7211 */ /* 0x080fe200000f0eff */
[C---:B------:R-:W-:Y:S01]  /*3c30*/  IMAD R23, R10.reuse, 0x4, R21 ;  /* 0x000000040a177824 */ /* 0x040fe200078e0215 */
[-C--:B------:R-:W-:Y:S01]  /*3c40*/  LEA R58, P1, R81, R11.reuse, 0x1 ;  /* 0x0000000b513a7211 */ /* 0x080fe200078208ff */
[----:B------:R-:W-:Y:S01]  /*3c50*/  STL.64 [R1+0x388], R42 ;  /* 0x0003882a01007387 */ /* 0x000fe20000100a00 */
[----:B------:R-:W-:Y:S02]  /*3c60*/  LEA R64, P0, R85, R11, 0x1 ;  /* 0x0000000b55407211 */ /* 0x000fe400078008ff */
[----:B------:R-:W-:Y:S02]  /*3c70*/  LEA R25, R10, R23, 0x2 ;  /* 0x000000170a197211 */ /* 0x000fe400078e10ff */
[----:B------:R-:W-:-:S02]  /*3c80*/  LEA.HI.X.SX32 R59, R81, R2, 0x1, P1 ;  /* 0x00000002513b7211 */ /* 0x000fc400008f0eff */
[C---:B------:R-:W-:Y:S01]  /*3c90*/  LEA R27, R10.reuse, R25, 0x2 ;  /* 0x000000190a1b7211 */ /* 0x040fe200078e10ff */
[----:B------:R-:W-:Y:S01]  /*3ca0*/  CS2R R80, SRZ ;  /* 0x0000000000507805 */ /* 0x000fe2000001ff00 */
[-C--:B0-----:R-:W-:Y:S02]  /*3cb0*/  LEA R44, P2, R65, R11.reuse, 0x1 ;  /* 0x0000000b412c7211 */ /* 0x081fe400078408ff */
[----:B------:R-:W-:Y:S01]  /*3cc0*/  LEA R62, P1, R87, R11, 0x1 ;  /* 0x0000000b573e7211 */ /* 0x000fe200078208ff */
[C---:B------:R-:W-:Y:S01]  /*3cd0*/  IMAD R29, R10.reuse, 0x4, R27 ;  /* 0x000000040a1d7824 */ /* 0x040fe200078e021b */
[-C--:B------:R-:W-:Y:S02]  /*3ce0*/  LEA.HI.X.SX32 R45, R65, R2.reuse, 0x1, P2 ;  /* 0x00000002412d7211 */ /* 0x080fe400010f0eff */
[-C--:B------:R-:W-:Y:S02]  /*3cf0*/  LEA.HI.X.SX32 R65, R85, R2.reuse, 0x1, P0 ;  /* 0x0000000255417211 */ /* 0x080fe400000f0eff */
[C---:B------:R-:W-:Y:S01]  /*3d00*/  LEA R31, R10.reuse, R29, 0x2 ;  /* 0x0000001d0a1f7211 */ /* 0x040fe200078e10ff */
[----:B------:R-:W-:Y:S01]  /*3d10*/  STL.64 [R1+0x368], R44 ;  /* 0x0003682c01007387 */ /* 0x000fe20000100a00 */
[----:B------:R-:W-:Y:S01]  /*3d20*/  LEA R68, P0, R91, R11, 0x1 ;  /* 0x0000000b5b447211 */ /* 0x000fe200078008ff */
[----:B------:R-:W-:Y:S01]  /*3d30*/  CS2R R84, SRZ ;  /* 0x0000000000547805 */ /* 0x000fe2000001ff00 */
[----:B------:R-:W-:Y:S01]  /*3d40*/  LEA R33, R10, R31, 0x2 ;  /* 0x0000001f0a217211 */ /* 0x000fe200078e10ff */
[----:B------:R0:W-:Y:S01]  /*3d50*/  STL.64 [R1+0x378], R48 ;  /* 0x0003783001007387 */ /* 0x0001e20000100a00 */
[----:B------:R-:W-:-:S02]  /*3d60*/  LEA.HI.X.SX32 R63, R87, R2, 0x1, P1 ;  /* 0x00000002573f7211 */ /* 0x000fc400008f0eff */
[----:B------:R-:W-:Y:S01]  /*3d70*/  LEA.HI.X.SX32 R69, R91, R2, 0x1, P0 ;  /* 0x000000025b457211 */ /* 0x000fe200000f0eff */
[C---:B------:R-:W-:Y:S01]  /*3d80*/  IMAD R35, R10.reuse, 0x4, R33 ;  /* 0x000000040a237824 */ /* 0x040fe200078e0221 */
[----:B------:R1:W-:Y:S01]  /*3d90*/  STL.64 [R1+0x370], R46 ;  /* 0x0003702e01007387 */ /* 0x0003e20000100a00 */
[-C--:B------:R-:W-:Y:S01]  /*3da0*/  LEA R66, P1, R93, R11.reuse, 0x1 ;  /* 0x0000000b5d427211 */ /* 0x080fe200078208ff */
[----:B------:R-:W-:Y:S01]  /*3db0*/  CS2R R86, SRZ ;  /* 0x0000000000567805 */ /* 0x000fe2000001ff00 */
[----:B------:R-:W-:Y:S01]  /*3dc0*/  LEA R72, P0, R97, R11, 0x1 ;  /* 0x0000000b61487211 */ /* 0x000fe200078008ff */
[----:B------:R-:W-:Y:S01]  /*3dd0*/  CS2R R90, SRZ ;  /* 0x00000000005a7805 */ /* 0x000fe2000001ff00 */
[C---:B------:R-:W-:Y:S02]  /*3de0*/  LEA R37, R10.reuse, R35, 0x2 ;  /* 0x000000230a257211 */ /* 0x040fe400078e10ff */
[----:B0-----:R-:W-:Y:S02]  /*3df0*/  LEA R48, P2, R71, R11, 0x1 ;  /* 0x0000000b47307211 */ /* 0x001fe400078408ff */
[----:B------:R-:W-:-:S02]  /*3e00*/  LEA R39, R10, R37, 0x2 ;  /* 0x000000250a277211 */ /* 0x000fc400078e10ff */
[-C--:B------:R-:W-:Y:S02]  /*3e10*/  LEA.HI.X.SX32 R49, R71, R2.reuse, 0x1, P2 ;  /* 0x0000000247317211 */ /* 0x080fe400010f0eff */
[-C--:B------:R-:W-:Y:S01]  /*3e20*/  LEA.HI.X.SX32 R67, R93, R2.reuse, 0x1, P1 ;  /* 0x000000025d437211 */ /* 0x080fe200008f0eff */
[C---:B------:R-:W-:Y:S01]  /*3e30*/  IMAD R41, R10.reuse, 0x4, R39 ;  /* 0x000000040a297824 */ /* 0x040fe200078e0227 */
[----:B------:R-:W-:Y:S01]  /*3e40*/  LEA R70, P1, R99, R11, 0x1 ;  /* 0x0000000b63467211 */ /* 0x000fe200078208ff */
[----:B------:R-:W-:Y:S01]  /*3e50*/  STL.64 [R1+0x350], R48 ;  /* 0x0003503001007387 */ /* 0x000fe20000100a00 */
[-C--:B------:R-:W-:Y:S01]  /*3e60*/  LEA.HI.X.SX32 R73, R97, R2.reuse, 0x1, P0 ;  /* 0x0000000261497211 */ /* 0x080fe200000f0eff */
[----:B------:R-:W-:Y:S01]  /*3e70*/  CS2R R92, SRZ ;  /* 0x00000000005c7805 */ /* 0x000fe2000001ff00 */
[C---:B------:R-:W-:Y:S01]  /*3e80*/  LEA R43, R10.reuse, R41, 0x2 ;  /* 0x000000290a2b7211 */ /* 0x040fe200078e10ff */
[----:B------:R0:W-:Y:S01]  /*3e90*/  STL.64 [R1+0x360], R52 ;  /* 0x0003603401007387 */ /* 0x0001e20000100a00 */
[----:B------:R-:W-:Y:S01]  /*3ea0*/  LEA.HI.X.SX32 R71, R99, R2, 0x1, P1 ;  /* 0x0000000263477211 */ /* 0x000fe200008f0eff */
[----:B------:R-:W-:Y:S01]  /*3eb0*/  CS2R R96, SRZ ;  /* 0x0000000000607805 */ /* 0x000fe2000001ff00 */
[C---:B------:R-:W-:Y:S01]  /*3ec0*/  LEA R45, R10.reuse, R43, 0x2 ;  /* 0x0000002b0a2d7211 */ /* 0x040fe200078e10ff */
[----:B------:R2:W-:Y:S01]  /*3ed0*/  STL.64 [R1+0x358], R50 ;  /* 0x0003583201007387 */ /* 0x0005e20000100a00 */
[-C--:B------:R-:W-:Y:S01]  /*3ee0*/  LEA R76, P0, R9, R11.reuse, 0x1 ;  /* 0x0000000b094c7211 */ /* 0x080fe200078008ff */
[----:B------:R-:W-:Y:S01]  /*3ef0*/  CS2R R98, SRZ ;  /* 0x0000000000627805 */ /* 0x000fe2000001ff00 */
[----:B------:R-:W-:Y:S01]  /*3f00*/  LEA R74, P1, R13, R11, 0x1 ;  /* 0x0000000b0d4a7211 */ /* 0x000fe200078208ff */
[----:B-1----:R-:W-:Y:S01]  /*3f10*/  IMAD R47, R10, 0x4, R45 ;  /* 0x000000040a2f7824 */ /* 0x002fe200078e022d */
[----:B------:R-:W-:-:S02]  /*3f20*/  LEA R227, R227, R8, 0x7 ;  /* 0x00000008e3e37211 */ /* 0x000fc400078e38ff */
[-C--:B------:R-:W-:Y:S02]  /*3f30*/  LEA.HI.X.SX32 R75, R13, R2.reuse, 0x1, P1 ;  /* 0x000000020d4b7211 */ /* 0x080fe400008f0eff */
[C---:B0-----:R-:W-:Y:S02]  /*3f40*/  LEA R52, P2, R77.reuse, R11, 0x1 ;  /* 0x0000000b4d347211 */ /* 0x041fe400078408ff */
[C---:B------:R-:W-:Y:S02]  /*3f50*/  LEA R49, R10.reuse, R47, 0x2 ;  /* 0x0000002f0a317211 */ /* 0x040fe400078e10ff */
[-C--:B------:R-:W-:Y:S02]  /*3f60*/  LEA.HI.X.SX32 R53, R77, R2.reuse, 0x1, P2 ;  /* 0x000000024d357211 */ /* 0x080fe400010f0eff */
[----:B--2---:R-:W-:Y:S02]  /*3f70*/  LEA R51, R10, R49, 0x2 ;  /* 0x000000310a337211 */ /* 0x004fe400078e10ff */
[----:B------:R-:W-:Y:S01]  /*3f80*/  LEA.HI.X.SX32 R77, R9, R2, 0x1, P0 ;  /* 0x00000002094d7211 */ /* 0x000fe200000f0eff */
[----:B------:R0:W-:Y:S01]  /*3f90*/  STL.64 [R1+0x338], R52 ;  /* 0x0003383401007387 */ /* 0x0001e20000100a00 */
[----:B------:R-:W-:-:S02]  /*3fa0*/  LOP3.LUT R3, R200, 0x10, RZ, 0xc0, !PT ;  /* 0x00000010c8037812 */ /* 0x000fc400078ec0ff */
[----:B------:R-:W-:Y:S01]  /*3fb0*/  LOP3.LUT R230, R230, 0x10, R200, 0x78, !PT ;  /* 0x00000010e6e67812 */ /* 0x000fe200078e78c8 */
[----:B------:R1:W-:Y:S01]  /*3fc0*/  STL.64 [R1+0x348], R56 ;  /* 0x0003483801007387 */ /* 0x0003e20000100a00 */
[----:B------:R-:W-:Y:S02]  /*3fd0*/  LEA R3, R3, R4, 0x6 ;  /* 0x0000000403037211 */ /* 0x000fe400078e30ff */
[C---:B------:R-:W-:Y:S01]  /*3fe0*/  LOP3.LUT R203, R230.reuse, 0x20, RZ, 0x3c, !PT ;  /* 0x00000020e6cb7812 */ /* 0x040fe200078e3cff */
[----:B------:R2:W-:Y:S01]  /*3ff0*/  STL.64 [R1+0x340], R54 ;  /* 0x0003403601007387 */ /* 0x0005e20000100a00 */
[C---:B------:R-:W-:Y:S02]  /*4000*/  LOP3.LUT R202, R230.reuse, 0x40, RZ, 0x3c, !PT ;  /* 0x00000040e6ca7812 */ /* 0x040fe400078e3cff */
[----:B------:R-:W-:Y:S01]  /*4010*/  LOP3.LUT R201, R230, 0x60, RZ, 0x3c, !PT ;  /* 0x00000060e6c97812 */ /* 0x000fe200078e3cff */
[----:B0-----:R-:W-:Y:S01]  /*4020*/  IMAD R53, R10, 0x4, R51 ;  /* 0x000000040a357824 */ /* 0x001fe200078e0233 */
[----:B-1----:R-:W-:-:S04]  /*4030*/  LEA R56, P2, R83, R11, 0x1 ;  /* 0x0000000b53387211 */ /* 0x002fc800078408ff */
[----:B------:R-:W-:Y:S02]  /*4040*/  LEA.HI.X.SX32 R57, R83, R2, 0x1, P2 ;  /* 0x0000000253397211 */ /* 0x000fe400010f0eff */
[C---:B--2---:R-:W-:Y:S01]  /*4050*/  LEA R55, R10.reuse, R53, 0x2 ;  /* 0x000000350a377211 */ /* 0x044fe200078e10ff */
[----:B------:R-:W-:Y:S02]  /*4060*/  CS2R R82, SRZ ;  /* 0x0000000000527805 */ /* 0x000fe4000001ff00 */
[----:B------:R0:W-:Y:S04]  /*4070*/  STL.64 [R1+0x320], R56 ;  /* 0x0003203801007387 */ /* 0x0001e80000100a00 */
[----:B------:R1:W-:Y:S04]  /*4080*/  STL.64 [R1+0x330], R60 ;  /* 0x0003303c01007387 */ /* 0x0003e80000100a00 */
[----:B------:R2:W-:Y:S01]  /*4090*/  STL.64 [R1+0x328], R58 ;  /* 0x0003283a01007387 */ /* 0x0005e20000100a00 */
[----:B0-----:R-:W-:-:S02]  /*40a0*/  LEA R57, R10, R55, 0x2 ;  /* 0x000000370a397211 */ /* 0x001fc400078e10ff */
[----:B-1----:R-:W-:-:S04]  /*40b0*/  LEA R60, P2, R89, R11, 0x1 ;  /* 0x0000000b593c7211 */ /* 0x002fc800078408ff */
[----:B------:R-:W-:Y:S01]  /*40c0*/  LEA.HI.X.SX32 R61, R89, R2, 0x1, P2 ;  /* 0x00000002593d7211 */ /* 0x000fe200010f0eff */
[----:B--2---:R-:W-:Y:S01]  /*40d0*/  IMAD R59, R10, 0x4, R57 ;  /* 0x000000040a3b7824 */ /* 0x004fe200078e0239 */
[----:B------:R-:W-:Y:S01]  /*40e0*/  MOV R58, c[0x0][0x1a4] ;  /* 0x00006900003a7a02 */ /* 0x000fe20000000f00 */
[----:B------:R-:W-:Y:S02]  /*40f0*/  CS2R R88, SRZ ;  /* 0x0000000000587805 */ /* 0x000fe4000001ff00 */
[----:B------:R0:W-:Y:S01]  /*4100*/  STL.64 [R1+0x300], R60 ;  /* 0x0003003c01007387 */ /* 0x0001e20000100a00 */
[C---:B------:R-:W-:Y:S01]  /*4110*/  SHF.L.U32 R153, R58.reuse, 0x5, RZ ;  /* 0x000000053a997819 */ /* 0x040fe200000006ff */
[C---:B------:R-:W-:Y:S02]  /*4120*/  IMAD.WIDE R206, R58.reuse, 0x2, R224 ;  /* 0x000000023ace7825 */ /* 0x040fe400078e02e0 */
[----:B------:R1:W-:Y:S02]  /*4130*/  STL.64 [R1+0x318], R64 ;  /* 0x0003184001007387 */ /* 0x0003e40000100a00 */
[----:B------:R-:W-:-:S02]  /*4140*/  IMAD.WIDE R202, R58, 0x2, R6 ;  /* 0x000000023aca7825 */ /* 0x000fc400078e0206 */
[----:B------:R2:W-:Y:S02]  /*4150*/  STL.64 [R1+0x310], R62 ;  /* 0x0003103e01007387 */ /* 0x0005e40000100a00 */
[----:B------:R-:W-:Y:S01]  /*4160*/  IMAD R78, R58, 0x15, RZ ;  /* 0x000000153a4e7824 */ /* 0x000fe200078e02ff */
[----:B0-----:R-:W-:Y:S01]  /*4170*/  LEA R61, R10, R59, 0x2 ;  /* 0x0000003b0a3d7211 */ /* 0x001fe200078e10ff */
[C---:B------:R-:W-:Y:S02]  /*4180*/  IMAD R60, R58.reuse, 0x3, RZ ;  /* 0x000000033a3c7824 */ /* 0x040fe400078e02ff */
[C---:B------:R-:W-:Y:S01]  /*4190*/  IMAD R79, R58.reuse, 0x16, RZ ;  /* 0x000000163a4f7824 */ /* 0x040fe200078e02ff */
[C---:B-1----:R-:W-:Y:S01]  /*41a0*/  LEA R64, P2, R95.reuse, R11, 0x1 ;  /* 0x0000000b5f407211 */ /* 0x042fe200078408ff */
[C---:B------:R-:W-:Y:S02]  /*41b0*/  IMAD R116, R58.reuse, 0x17, RZ ;  /* 0x000000173a747824 */ /* 0x040fe400078e02ff */
[C---:B------:R-:W-:Y:S01]  /*41c0*/  IMAD R117, R58.reuse, 0x18, RZ ;  /* 0x000000183a757824 */ /* 0x040fe200078e02ff */
[----:B------:R-:W-:Y:S01]  /*41d0*/  LEA.HI.X.SX32 R65, R95, R2, 0x1, P2 ;  /* 0x000000025f417211 */ /* 0x000fe200010f0eff */
[----:B--2---:R-:W-:Y:S01]  /*41e0*/  IMAD R62, R58, 0x5, RZ ;  /* 0x000000053a3e7824 */ /* 0x004fe200078e02ff */
[----:B------:R-:W-:Y:S01]  /*41f0*/  LEA R63, R10, R61, 0x2 ;  /* 0x0000003d0a3f7211 */ /* 0x000fe200078e10ff */
[C---:B------:R-:W-:Y:S01]  /*4200*/  IMAD R118, R58.reuse, 0x19, RZ ;  /* 0x000000193a767824 */ /* 0x040fe200078e02ff */
[----:B------:R-:W-:Y:S01]  /*4210*/  CS2R R94, SRZ ;  /* 0x00000000005e7805 */ /* 0x000fe2000001ff00 */
[----:B------:R0:W-:Y:S01]  /*4220*/  STL.64 [R1+0x2e8], R64 ;  /* 0x0002e84001007387 */ /* 0x0001e20000100a00 */
[----:B------:R-:W-:-:S02]  /*4230*/  IMAD R119, R58, 0x1a, RZ ;  /* 0x0000001a3a777824 */ /* 0x000fc400078e02ff */
[C---:B------:R-:W-:Y:S01]  /*4240*/  IMAD R148, R58.reuse, 0x1b, RZ ;  /* 0x0000001b3a947824 */ /* 0x040fe200078e02ff */
[----:B------:R1:W-:Y:S01]  /*4250*/  STL.64 [R1+0x2f8], R68 ;  /* 0x0002f84401007387 */ /* 0x0003e20000100a00 */
[C---:B------:R-:W-:Y:S02]  /*4260*/  IMAD R149, R58.reuse, 0x1c, RZ ;  /* 0x0000001c3a957824 */ /* 0x040fe400078e02ff */
[C---:B------:R-:W-:Y:S01]  /*4270*/  IMAD R150, R58.reuse, 0x1d, RZ ;  /* 0x0000001d3a967824 */ /* 0x040fe200078e02ff */
[----:B------:R2:W-:Y:S01]  /*4280*/  STL.64 [R1+0x2f0], R66 ;  /* 0x0002f04201007387 */ /* 0x0005e20000100a00 */
[C---:B------:R-:W-:Y:S02]  /*4290*/  IMAD R151, R58.reuse, 0x1e, RZ ;  /* 0x0000001e3a977824 */ /* 0x040fe400078e02ff */
[----:B------:R-:W-:Y:S02]  /*42a0*/  IMAD R152, R58, 0x1f, RZ ;  /* 0x0000001f3a987824 */ /* 0x000fe400078e02ff */
[----:B0-----:R-:W-:-:S02]  /*42b0*/  IMAD R65, R10, 0x4, R63 ;  /* 0x000000040a417824 */ /* 0x001fc400078e023f */
        /* <DEDUP_REMOVED lines=17> */
[----:B------:R-:W-:Y:S01]  /*43d0*/  IMAD R162, R58, 0x29, RZ ;  /* 0x000000293aa27824 */ /* 0x000fe200078e02ff */
[----:B0-----:R-:W-:Y:S01]  /*43e0*/  LEA R69, R10, R67, 0x2 ;  /* 0x000000430a457211 */ /* 0x001fe200078e10ff */
[----:B------:R0:W-:Y:S01]  /*43f0*/  STL.64 [R1+0x2c8], R76 ;  /* 0x0002c84c01007387 */ /* 0x0001e20000100a00 */
[----:B------:R-:W-:Y:S01]  /*4400*/  IMAD R68, R58, 0xb, RZ ;  /* 0x0000000b3a447824 */ /* 0x000fe200078e02ff */
[----:B-1----:R-:W-:-:S02]  /*4410*/  LEA R72, P2, R15, R11, 0x1 ;  /* 0x0000000b0f487211 */ /* 0x002fc400078408ff */
[----:B------:R1:W-:Y:S01]  /*4420*/  STL.64 [R1+0x2c0], R74 ;  /* 0x0002c04a01007387 */ /* 0x0003e20000100a00 */
[----:B------:R-:W-:Y:S01]  /*4430*/  IMAD R163, R58, 0x2a, RZ ;  /* 0x0000002a3aa37824 */ /* 0x000fe200078e02ff */
[-C--:B------:R-:W-:Y:S01]  /*4440*/  LEA.HI.X.SX32 R73, R15, R2.reuse, 0x1, P2 ;  /* 0x000000020f497211 */ /* 0x080fe200010f0eff */
[----:B--2---:R-:W-:Y:S01]  /*4450*/  IMAD R71, R10, 0x4, R69 ;  /* 0x000000040a477824 */ /* 0x004fe200078e0245 */
[C---:B------:R-:W-:Y:S01]  /*4460*/  LEA R8, P2, R21.reuse, R11, 0x1 ;  /* 0x0000000b15087211 */ /* 0x040fe200078408ff */
[----:B------:R-:W-:Y:S02]  /*4470*/  IMAD R70, R58, 0xd, RZ ;  /* 0x0000000d3a467824 */ /* 0x000fe400078e02ff */
[----:B------:R2:W-:Y:S01]  /*4480*/  STL.64 [R1+0x2b8], R72 ;  /* 0x0002b84801007387 */ /* 0x0005e20000100a00 */
[----:B------:R-:W-:Y:S01]  /*4490*/  LEA R13, R10, R71, 0x2 ;  /* 0x000000470a0d7211 */ /* 0x000fe200078e10ff */
[C---:B0-----:R-:W-:Y:S01]  /*44a0*/  IMAD R76, R58.reuse, 0x13, RZ ;  /* 0x000000133a4c7824 */ /* 0x041fe200078e02ff */
[-C--:B------:R-:W-:Y:S01]  /*44b0*/  LEA.HI.X.SX32 R9, R21, R2.reuse, 0x1, P2 ;  /* 0x0000000215097211 */ /* 0x080fe200010f0eff */
[C---:B------:R-:W-:Y:S01]  /*44c0*/  IMAD R77, R58.reuse, 0x14, RZ ;  /* 0x000000143a4d7824 */ /* 0x040fe200078e02ff */
[C---:B-1----:R-:W-:Y:S01]  /*44d0*/  LEA R74, P0, R17.reuse, R11, 0x1 ;  /* 0x0000000b114a7211 */ /* 0x042fe200078008ff */
[----:B------:R-:W-:Y:S01]  /*44e0*/  IMAD R164, R58, 0x2b, RZ ;  /* 0x0000002b3aa47824 */ /* 0x000fe200078e02ff */
[----:B------:R-:W-:Y:S01]  /*44f0*/  LEA R15, R10, R13, 0x2 ;  /* 0x0000000d0a0f7211 */ /* 0x000fe200078e10ff */
[C---:B------:R-:W-:Y:S01]  /*4500*/  IMAD R165, R58.reuse, 0x2c, RZ ;  /* 0x0000002c3aa57824 */ /* 0x040fe200078e02ff */
[----:B------:R-:W-:Y:S01]  /*4510*/  LEA.HI.X.SX32 R75, R17, R2, 0x1, P0 ;  /* 0x00000002114b7211 */ /* 0x000fe200000f0eff */
[----:B------:R-:W-:Y:S01]  /*4520*/  IMAD R166, R58, 0x2d, RZ ;  /* 0x0000002d3aa67824 */ /* 0x000fe200078e02ff */
[----:B--2---:R-:W-:Y:S01]  /*4530*/  LEA R72, P1, R19, R11, 0x1 ;  /* 0x0000000b13487211 */ /* 0x004fe200078208ff */
[----:B------:R-:W-:-:S02]  /*4540*/  IMAD R17, R10, 0x4, R15 ;  /* 0x000000040a117824 */ /* 0x000fc400078e020f */
[----:B------:R0:W-:Y:S01]  /*4550*/  STL.64 [R1+0x2b0], R74 ;  /* 0x0002b04a01007387 */ /* 0x0001e20000100a00 */
[C---:B------:R-:W-:Y:S01]  /*4560*/  IMAD R167, R58.reuse, 0x2e, RZ ;  /* 0x0000002e3aa77824 */ /* 0x040fe200078e02ff */
[----:B------:R-:W-:Y:S01]  /*4570*/  LEA.HI.X.SX32 R73, R19, R2, 0x1, P1 ;  /* 0x0000000213497211 */ /* 0x000fe200008f0eff */
[----:B------:R-:W-:Y:S01]  /*4580*/  IMAD R168, R58, 0x2f, RZ ;  /* 0x0000002f3aa87824 */ /* 0x000fe200078e02ff */
[----:B------:R-:W-:Y:S01]  /*4590*/  LEA R19, R10, R17, 0x2 ;  /* 0x000000110a137211 */ /* 0x000fe200078e10ff */
[----:B------:R-:W-:Y:S02]  /*45a0*/  IMAD R169, R58, 0x30, RZ ;  /* 0x000000303aa97824 */ /* 0x000fe400078e02ff */
[----:B------:R1:W-:Y:S01]  /*45b0*/  STL.64 [R1+0x2a8], R72 ;  /* 0x0002a84801007387 */ /* 0x0003e20000100a00 */
[----:B------:R-:W-:Y:S01]  /*45c0*/  LEA R21, R10, R19, 0x2 ;  /* 0x000000130a157211 */ /* 0x000fe200078e10ff */
[C---:B------:R-:W-:Y:S02]  /*45d0*/  IMAD R170, R58.reuse, 0x31, RZ ;  /* 0x000000313aaa7824 */ /* 0x040fe400078e02ff */
[----:B------:R2:W-:Y:S01]  /*45e0*/  STL.64 [R1+0x2a0], R8 ;  /* 0x0002a00801007387 */ /* 0x0005e20000100a00 */
[----:B0-----:R-:W-:Y:S01]  /*45f0*/  LEA R74, P0, R23, R11, 0x1 ;  /* 0x0000000b174a7211 */ /* 0x001fe200078008ff */
[----:B------:R-:W-:-:S02]  /*4600*/  IMAD R171, R58, 0x32, RZ ;  /* 0x000000323aab7824 */ /* 0x000fc400078e02ff */
[----:B------:R-:W-:Y:S01]  /*4610*/  IMAD R176, R58, 0x33, RZ ;  /* 0x000000333ab07824 */ /* 0x000fe200078e02ff */
[-C--:B------:R-:W-:Y:S01]  /*4620*/  LEA.HI.X.SX32 R75, R23, R2.reuse, 0x1, P0 ;  /* 0x00000002174b7211 */ /* 0x080fe200000f0eff */
[----:B------:R-:W-:Y:S01]  /*4630*/  IMAD R23, R10, 0x4, R21 ;  /* 0x000000040a177824 */ /* 0x000fe200078e0215 */
[-C--:B-1----:R-:W-:Y:S01]  /*4640*/  LEA R72, P1, R25, R11.reuse, 0x1 ;  /* 0x0000000b19487211 */ /* 0x082fe200078208ff */
[C---:B------:R-:W-:Y:S02]  /*4650*/  IMAD R177, R58.reuse, 0x34, RZ ;  /* 0x000000343ab17824 */ /* 0x040fe400078e02ff */
[----:B------:R0:W-:Y:S01]  /*4660*/  STL.64 [R1+0x298], R74 ;  /* 0x0002984a01007387 */ /* 0x0001e20000100a00 */
[C---:B------:R-:W-:Y:S01]  /*4670*/  IMAD R178, R58.reuse, 0x35, RZ ;  /* 0x000000353ab27824 */ /* 0x040fe200078e02ff */
[-C--:B--2---:R-:W-:Y:S01]  /*4680*/  LEA R8, P2, R27, R11.reuse, 0x1 ;  /* 0x0000000b1b087211 */ /* 0x084fe200078408ff */
[C---:B------:R-:W-:Y:S01]  /*4690*/  IMAD R179, R58.reuse, 0x36, RZ ;  /* 0x000000363ab37824 */ /* 0x040fe200078e02ff */
[-C--:B------:R-:W-:Y:S01]  /*46a0*/  LEA.HI.X.SX32 R73, R25, R2.reuse, 0x1, P1 ;  /* 0x0000000219497211 */ /* 0x080fe200008f0eff */
[C---:B------:R-:W-:Y:S01]  /*46b0*/  IMAD R180, R58.reuse, 0x37, RZ ;  /* 0x000000373ab47824 */ /* 0x040fe200078e02ff */
[----:B------:R-:W-:Y:S01]  /*46c0*/  LEA.HI.X.SX32 R9, R27, R2, 0x1, P2 ;  /* 0x000000021b097211 */ /* 0x000fe200010f0eff */
[C---:B------:R-:W-:Y:S01]  /*46d0*/  IMAD R181, R58.reuse, 0x38, RZ ;  /* 0x000000383ab57824 */ /* 0x040fe200078e02ff */
[----:B------:R-:W-:Y:S01]  /*46e0*/  LEA R24, P1, R31, R11, 0x1 ;  /* 0x0000000b1f187211 */ /* 0x000fe200078208ff */
[----:B------:R1:W-:Y:S01]  /*46f0*/  STL.64 [R1+0x290], R72 ;  /* 0x0002904801007387 */ /* 0x0003e20000100a00 */
[----:B------:R-:W-:-:S02]  /*4700*/  IMAD R182, R58, 0x39, RZ ;  /* 0x000000393ab67824 */ /* 0x000fc400078e02ff */
[----:B------:R-:W-:Y:S01]  /*4710*/  LEA.HI.X.SX32 R25, R31, R2, 0x1, P1 ;  /* 0x000000021f197211 */ /* 0x000fe200008f0eff */
[----:B------:R2:W-:Y:S01]  /*4720*/  STL.64 [R1+0x288], R8 ;  /* 0x0002880801007387 */ /* 0x0005e20000100a00 */
[-C--:B------:R-:W-:Y:S01]  /*4730*/  LEA R28, P1, R37, R11.reuse, 0x1 ;  /* 0x0000000b251c7211 */ /* 0x080fe200078208ff */
[C---:B0-----:R-:W-:Y:S02]  /*4740*/  IMAD R74, R58.reuse, 0x11, RZ ;  /* 0x000000113a4a7824 */ /* 0x041fe400078e02ff */
[----:B------:R0:W-:Y:S01]  /*4750*/  STL.64 [R1+0x278], R24 ;  /* 0x0002781801007387 */ /* 0x0001e20000100a00 */
[C---:B------:R-:W-:Y:S02]  /*4760*/  IMAD R75, R58.reuse, 0x12, RZ ;  /* 0x000000123a4b7824 */ /* 0x040fe400078e02ff */
[C---:B------:R-:W-:Y:S01]  /*4770*/  IMAD R183, R58.reuse, 0x3a, RZ ;  /* 0x0000003a3ab77824 */ /* 0x040fe200078e02ff */
[----:B-1----:R-:W-:Y:S01]  /*4780*/  LEA R72, P0, R29, R11, 0x1 ;  /* 0x0000000b1d487211 */ /* 0x002fe200078008ff */
[----:B------:R-:W-:-:S02]  /*4790*/  IMAD R184, R58, 0x3b, RZ ;  /* 0x0000003b3ab87824 */ /* 0x000fc400078e02ff */
[C---:B------:R-:W-:Y:S01]  /*47a0*/  IMAD R185, R58.reuse, 0x3c, RZ ;  /* 0x0000003c3ab97824 */ /* 0x040fe200078e02ff */
[-C--:B--2---:R-:W-:Y:S01]  /*47b0*/  LEA R8, P2, R33, R11.reuse, 0x1 ;  /* 0x0000000b21087211 */ /* 0x084fe200078408ff */
[C---:B------:R-:W-:Y:S01]  /*47c0*/  IMAD R186, R58.reuse, 0x3d, RZ ;  /* 0x0000003d3aba7824 */ /* 0x040fe200078e02ff */
[-C--:B------:R-:W-:Y:S01]  /*47d0*/  LEA.HI.X.SX32 R73, R29, R2.reuse, 0x1, P0 ;  /* 0x000000021d497211 */ /* 0x080fe200000f0eff */
[----:B------:R-:W-:Y:S01]  /*47e0*/  IMAD R187, R58, 0x3e, RZ ;  /* 0x0000003e3abb7824 */ /* 0x000fe200078e02ff */
[-C--:B------:R-:W-:Y:S02]  /*47f0*/  LEA.HI.X.SX32 R9, R33, R2.reuse, 0x1, P2 ;  /* 0x0000000221097211 */ /* 0x080fe400010f0eff */
[----:B------:R-:W-:Y:S01]  /*4800*/  LEA R30, P0, R35, R11, 0x1 ;  /* 0x0000000b231e7211 */ /* 0x000fe200078008ff */
[----:B------:R1:W-:Y:S01]  /*4810*/  STL.64 [R1+0x280], R72 ;  /* 0x0002804801007387 */ /* 0x0003e20000100a00 */
[-C--:B------:R-:W-:Y:S02]  /*4820*/  LEA.HI.X.SX32 R29, R37, R2.reuse, 0x1, P1 ;  /* 0x00000002251d7211 */ /* 0x080fe400008f0eff */
[----:B0-----:R-:W-:Y:S01]  /*4830*/  LEA R25, R10, R23, 0x2 ;  /* 0x000000170a197211 */ /* 0x001fe200078e10ff */
[----:B------:R0:W-:Y:S01]  /*4840*/  STL.64 [R1+0x270], R8 ;  /* 0x0002700801007387 */ /* 0x0001e20000100a00 */
[----:B------:R-:W-:-:S02]  /*4850*/  LEA.HI.X.SX32 R31, R35, R2, 0x1, P0 ;  /* 0x00000002231f7211 */ /* 0x000fc400000f0eff */
[----:B------:R-:W-:Y:S01]  /*4860*/  LEA R27, R10, R25, 0x2 ;  /* 0x000000190a1b7211 */ /* 0x000fe200078e10ff */
[----:B------:R2:W-:Y:S01]  /*4870*/  STL.64 [R1+0x260], R28 ;  /* 0x0002601c01007387 */ /* 0x0005e20000100a00 */
[----:B------:R-:W-:-:S03]  /*4880*/  LEA R32, P0, R41, R11, 0x1 ;  /* 0x0000000b29207211 */ /* 0x000fc600078008ff */
[----:B------:R3:W-:Y:S01]  /*4890*/  STL.64 [R1+0x268], R30 ;  /* 0x0002681e01007387 */ /* 0x0007e20000100a00 */
[----:B------:R-:W-:Y:S01]  /*48a0*/  LEA.HI.X.SX32 R33, R41, R2, 0x1, P0 ;  /* 0x0000000229217211 */ /* 0x000fe200000f0eff */
[C---:B-1----:R-:W-:Y:S01]  /*48b0*/  IMAD R72, R58.reuse, 0xf, RZ ;  /* 0x0000000f3a487824 */ /* 0x042fe200078e02ff */
[----:B------:R-:W-:Y:S02]  /*48c0*/  SHF.L.U32 R73, R58, 0x4, RZ ;  /* 0x000000043a497819 */ /* 0x000fe400000006ff */
[----:B0-----:R-:W-:Y:S01]  /*48d0*/  LEA R8, P2, R39, R11, 0x1 ;  /* 0x0000000b27087211 */ /* 0x001fe200078408ff */
[----:B--2---:R-:W-:-:S03]  /*48e0*/  IMAD R29, R10, 0x4, R27 ;  /* 0x000000040a1d7824 */ /* 0x004fc600078e021b */
[----:B------:R-:W-:Y:S02]  /*48f0*/  LEA.HI.X.SX32 R9, R39, R2, 0x1, P2 ;  /* 0x0000000227097211 */ /* 0x000fe400010f0eff */
[----:B---3--:R-:W-:-:S03]  /*4900*/  LEA R30, P1, R43, R11, 0x1 ;  /* 0x0000000b2b1e7211 */ /* 0x008fc600078208ff */
[----:B------:R0:W-:Y:S01]  /*4910*/  STL.64 [R1+0x258], R8 ;  /* 0x0002580801007387 */ /* 0x0001e20000100a00 */
[C---:B------:R-:W-:Y:S02]  /*4920*/  LEA R37, R10.reuse, R29, 0x2 ;  /* 0x0000001d0a257211 */ /* 0x040fe400078e10ff */
[----:B------:R-:W-:Y:S01]  /*4930*/  LEA.HI.X.SX32 R31, R43, R2, 0x1, P1 ;  /* 0x000000022b1f7211 */ /* 0x000fe200008f0eff */
[----:B------:R1:W-:Y:S01]  /*4940*/  STL.64 [R1+0x250], R32 ;  /* 0x0002502001007387 */ /* 0x0003e20000100a00 */
[----:B------:R-:W-:-:S03]  /*4950*/  LEA R39, R10, R37, 0x2 ;  /* 0x000000250a277211 */ /* 0x000fc600078e10ff */
[----:B------:R2:W-:Y:S02]  /*4960*/  STL.64 [R1+0x248], R30 ;  /* 0x0002481e01007387 */ /* 0x0005e40000100a00 */
[----:B------:R-:W-:Y:S01]  /*4970*/  IMAD R41, R10, 0x4, R39 ;  /* 0x000000040a297824 */ /* 0x000fe200078e0227 */
[----:B0-----:R-:W-:-:S04]  /*4980*/  LEA R8, P2, R45, R11, 0x1 ;  /* 0x0000000b2d087211 */ /* 0x001fc800078408ff */
[----:B------:R-:W-:Y:S02]  /*4990*/  LEA R43, R10, R41, 0x2 ;  /* 0x000000290a2b7211 */ /* 0x000fe400078e10ff */
[-C--:B-1----:R-:W-:Y:S02]  /*49a0*/  LEA R32, P0, R47, R11.reuse, 0x1 ;  /* 0x0000000b2f207211 */ /* 0x082fe400078008ff */
[-C--:B------:R-:W-:Y:S02]  /*49b0*/  LEA.HI.X.SX32 R9, R45, R2.reuse, 0x1, P2 ;  /* 0x000000022d097211 */ /* 0x080fe400010f0eff */
[----:B--2---:R-:W-:Y:S02]  /*49c0*/  LEA R30, P1, R49, R11, 0x1 ;  /* 0x0000000b311e7211 */ /* 0x004fe400078208ff */
[-C--:B------:R-:W-:Y:S01]  /*49d0*/  LEA.HI.X.SX32 R33, R47, R2.reuse, 0x1, P0 ;  /* 0x000000022f217211 */ /* 0x080fe200000f0eff */
[----:B------:R0:W-:Y:S01]  /*49e0*/  STL.64 [R1+0x240], R8 ;  /* 0x0002400801007387 */ /* 0x0001e20000100a00 */
[----:B------:R-:W-:-:S02]  /*49f0*/  LEA.HI.X.SX32 R31, R49, R2, 0x1, P1 ;  /* 0x00000002311f7211 */ /* 0x000fc400008f0eff */
[C---:B------:R-:W-:Y:S01]  /*4a00*/  LEA R45, R10.reuse, R43, 0x2 ;  /* 0x0000002b0a2d7211 */ /* 0x040fe200078e10ff */
[----:B------:R1:W-:Y:S04]  /*4a10*/  STL.64 [R1+0x238], R32 ;  /* 0x0002382001007387 */ /* 0x0003e80000100a00 */
[----:B------:R2:W-:Y:S01]  /*4a20*/  STL.64 [R1+0x230], R30 ;  /* 0x0002301e01007387 */ /* 0x0005e20000100a00 */
        /* <DEDUP_REMOVED lines=9> */
[----:B------:R-:W-:Y:S01]  /*4ac0*/  LEA R51, R10, R49, 0x2 ;  /* 0x000000310a337211 */ /* 0x000fe200078e10ff */
[----:B------:R1:W-:Y:S04]  /*4ad0*/  STL.64 [R1+0x220], R32 ;  /* 0x0002202001007387 */ /* 0x0003e80000100a00 */
[----:B------:R2:W-:Y:S01]  /*4ae0*/  STL.64 [R1+0x218], R30 ;  /* 0x0002181e01007387 */ /* 0x0005e20000100a00 */
[-C--:B0-----:R-:W-:Y:S02]  /*4af0*/  LEA R8, P2, R57, R11.reuse, 0x1 ;  /* 0x0000000b39087211 */ /* 0x081fe400078408ff */
[----:B-1----:R-:W-:Y:S02]  /*4b00*/  LEA R32, P0, R59, R11, 0x1 ;  /* 0x0000000b3b207211 */ /* 0x002fe400078008ff */
[----:B------:R-:W-:-:S02]  /*4b10*/  LEA.HI.X.SX32 R9, R57, R2, 0x1, P2 ;  /* 0x0000000239097211 */ /* 0x000fc400010f0eff */
[-C--:B--2---:R-:W-:Y:S02]  /*4b20*/  LEA R30, P1, R61, R11.reuse, 0x1 ;  /* 0x0000000b3d1e7211 */ /* 0x084fe400078208ff */
[-C--:B------:R-:W-:Y:S01]  /*4b30*/  LEA.HI.X.SX32 R33, R59, R2.reuse, 0x1, P0 ;  /* 0x000000023b217211 */ /* 0x080fe200000f0eff */
[----:B------:R0:W-:Y:S01]  /*4b40*/  STL.64 [R1+0x210], R8 ;  /* 0x0002100801007387 */ /* 0x0001e20000100a00 */
[-C--:B------:R-:W-:Y:S02]  /*4b50*/  LEA.HI.X.SX32 R31, R61, R2.reuse, 0x1, P1 ;  /* 0x000000023d1f7211 */ /* 0x080fe400008f0eff */
[CC--:B------:R-:W-:Y:S01]  /*4b60*/  LEA R34, P0, R65.reuse, R11.reuse, 0x1 ;  /* 0x0000000b41227211 */ /* 0x0c0fe200078008ff */
[----:B------:R1:W-:Y:S01]  /*4b70*/  STL.64 [R1+0x208], R32 ;  /* 0x0002082001007387 */ /* 0x0003e20000100a00 */
[C---:B------:R-:W-:Y:S02]  /*4b80*/  SHF.L.U32 R59, R58.reuse, 0x1, RZ ;  /* 0x000000013a3b7819 */ /* 0x040fe400000006ff */
[----:B------:R-:W-:Y:S01]  /*4b90*/  LEA.HI.X.SX32 R35, R65, R2, 0x1, P0 ;  /* 0x0000000241237211 */ /* 0x000fe200000f0eff */
[----:B------:R2:W-:Y:S01]  /*4ba0*/  STL.64 [R1+0x200], R30 ;  /* 0x0002001e01007387 */ /* 0x0005e20000100a00 */
[C---:B------:R-:W-:Y:S01]  /*4bb0*/  SHF.L.U32 R61, R58.reuse, 0x2, RZ ;  /* 0x000000023a3d7819 */ /* 0x040fe200000006ff */
[----:B------:R-:W-:Y:S01]  /*4bc0*/  IMAD.SHL.U32 R65, R58, 0x8, RZ ;  /* 0x000000083a417824 */ /* 0x000fe200078e00ff */
[-C--:B0-----:R-:W-:Y:S01]  /*4bd0*/  LEA R8, P2, R63, R11.reuse, 0x1 ;  /* 0x0000000b3f087211 */ /* 0x081fe200078408ff */
[----:B------:R-:W-:Y:S01]  /*4be0*/  IMAD.WIDE R204, R59, 0x2, R224 ;  /* 0x000000023bcc7825 */ /* 0x000fe200078e02e0 */
[----:B-1----:R-:W-:-:S02]  /*4bf0*/  LEA R32, P1, R67, R11, 0x1 ;  /* 0x0000000b43207211 */ /* 0x002fc400078208ff */
[-C--:B------:R-:W-:Y:S01]  /*4c00*/  LEA.HI.X.SX32 R9, R63, R2.reuse, 0x1, P2 ;  /* 0x000000023f097211 */ /* 0x080fe200010f0eff */
[C---:B------:R-:W-:Y:S01]  /*4c10*/  IMAD R63, R58.reuse, 0x6, RZ ;  /* 0x000000063a3f7824 */ /* 0x040fe200078e02ff */
[----:B--2---:R-:W-:Y:S02]  /*4c20*/  LEA R30, P2, R69, R11, 0x1 ;  /* 0x0000000b451e7211 */ /* 0x004fe400078408ff */
[-C--:B------:R-:W-:Y:S01]  /*4c30*/  LEA.HI.X.SX32 R33, R67, R2.reuse, 0x1, P1 ;  /* 0x0000000243217211 */ /* 0x080fe200008f0eff */
[----:B------:R0:W-:Y:S01]  /*4c40*/  STL.64 [R1+0x1f8], R8 ;  /* 0x0001f80801007387 */ /* 0x0001e20000100a00 */
[----:B------:R-:W-:Y:S01]  /*4c50*/  LEA.HI.X.SX32 R31, R69, R2, 0x1, P2 ;  /* 0x00000002451f7211 */ /* 0x000fe200010f0eff */
[C---:B------:R-:W-:Y:S02]  /*4c60*/  IMAD R67, R58.reuse, 0xa, RZ ;  /* 0x0000000a3a437824 */ /* 0x040fe400078e02ff */
[----:B------:R1:W-:Y:S01]  /*4c70*/  STL.64 [R1+0x1f0], R34 ;  /* 0x0001f02201007387 */ /* 0x0003e20000100a00 */
[----:B------:R-:W-:-:S03]  /*4c80*/  IMAD R69, R58, 0xc, RZ ;  /* 0x0000000c3a457824 */ /* 0x000fc600078e02ff */
[----:B------:R2:W-:Y:S01]  /*4c90*/  STL.64 [R1+0x1e8], R32 ;  /* 0x0001e82001007387 */ /* 0x0005e20000100a00 */
[----:B0-----:R-:W-:-:S03]  /*4ca0*/  IMAD R9, R10, 0x4, R51 ;  /* 0x000000040a097824 */ /* 0x001fc600078e0233 */
[----:B------:R0:W-:Y:S01]  /*4cb0*/  STL.64 [R1+0x1e0], R30 ;  /* 0x0001e01e01007387 */ /* 0x0001e20000100a00 */
[----:B-1----:R-:W-:Y:S02]  /*4cc0*/  LEA R34, P0, R71, R11, 0x1 ;  /* 0x0000000b47227211 */ /* 0x002fe400078008ff */
[----:B------:R-:W-:Y:S02]  /*4cd0*/  LEA R53, R10, R9, 0x2 ;  /* 0x000000090a357211 */ /* 0x000fe400078e10ff */
[-C--:B--2---:R-:W-:Y:S02]  /*4ce0*/  LEA R32, P1, R13, R11.reuse, 0x1 ;  /* 0x0000000b0d207211 */ /* 0x084fe400078208ff */
[-C--:B------:R-:W-:Y:S01]  /*4cf0*/  LEA.HI.X.SX32 R35, R71, R2.reuse, 0x1, P0 ;  /* 0x0000000247237211 */ /* 0x080fe200000f0eff */
[----:B------:R-:W-:Y:S01]  /*4d00*/  IMAD R71, R58, 0xe, RZ ;  /* 0x0000000e3a477824 */ /* 0x000fe200078e02ff */
[----:B------:R-:W-:Y:S02]  /*4d10*/  LEA.HI.X.SX32 R33, R13, R2, 0x1, P1 ;  /* 0x000000020d217211 */ /* 0x000fe400008f0eff */
[----:B0-----:R-:W-:-:S02]  /*4d20*/  LEA R30, P2, R15, R11, 0x1 ;  /* 0x0000000b0f1e7211 */ /* 0x001fc400078408ff */
[----:B------:R-:W-:Y:S01]  /*4d30*/  LEA R55, R10, R53, 0x2 ;  /* 0x000000350a377211 */ /* 0x000fe200078e10ff */
[----:B------:R0:W-:Y:S01]  /*4d40*/  STL.64 [R1+0x1d0], R32 ;  /* 0x0001d02001007387 */ /* 0x0001e20000100a00 */
[-C--:B------:R-:W-:Y:S02]  /*4d50*/  LEA.HI.X.SX32 R31, R15, R2.reuse, 0x1, P2 ;  /* 0x000000020f1f7211 */ /* 0x080fe400010f0eff */
[-C--:B------:R-:W-:Y:S01]  /*4d60*/  LEA R56, P0, R17, R11.reuse, 0x1 ;  /* 0x0000000b11387211 */ /* 0x080fe200078008ff */
[----:B------:R1:W-:Y:S01]  /*4d70*/  STL.64 [R1+0x1d8], R34 ;  /* 0x0001d82201007387 */ /* 0x0003e20000100a00 */
[----:B------:R-:W-:Y:S02]  /*4d80*/  LEA R12, P2, R21, R11, 0x1 ;  /* 0x0000000b150c7211 */ /* 0x000fe400078408ff */
[-C--:B------:R-:W-:Y:S01]  /*4d90*/  LEA.HI.X.SX32 R57, R17, R2.reuse, 0x1, P0 ;  /* 0x0000000211397211 */ /* 0x080fe200000f0eff */
[----:B------:R2:W-:Y:S01]  /*4da0*/  STL.64 [R1+0x1c8], R30 ;  /* 0x0001c81e01007387 */ /* 0x0005e20000100a00 */
[----:B------:R-:W-:-:S02]  /*4db0*/  LEA.HI.X.SX32 R13, R21, R2, 0x1, P2 ;  /* 0x00000002150d7211 */ /* 0x000fc400010f0eff */
[-C--:B------:R-:W-:Y:S01]  /*4dc0*/  LEA R18, P0, R23, R11.reuse, 0x1 ;  /* 0x0000000b17127211 */ /* 0x080fe200078008ff */
[----:B0-----:R-:W-:Y:S01]  /*4dd0*/  IMAD R33, R10, 0x4, R55 ;  /* 0x000000040a217824 */ /* 0x001fe200078e0237 */
[----:B------:R0:W-:Y:S01]  /*4de0*/  STL.64 [R1+0x1c0], R56 ;  /* 0x0001c03801007387 */ /* 0x0001e20000100a00 */
[----:B------:R-:W-:-:S03]  /*4df0*/  LEA R14, P2, R27, R11, 0x1 ;  /* 0x0000000b1b0e7211 */ /* 0x000fc600078408ff */
[----:B-1----:R-:W-:Y:S02]  /*4e00*/  LEA R35, R10, R33, 0x2 ;  /* 0x000000210a237211 */ /* 0x002fe400078e10ff */
[----:B------:R-:W-:Y:S02]  /*4e10*/  LEA.HI.X.SX32 R15, R27, R2, 0x1, P2 ;  /* 0x000000021b0f7211 */ /* 0x000fe400010f0eff */
[----:B--2---:R-:W-:-:S04]  /*4e20*/  LEA R30, P1, R19, R11, 0x1 ;  /* 0x0000000b131e7211 */ /* 0x004fc800078208ff */
[-C--:B------:R-:W-:Y:S01]  /*4e30*/  LEA.HI.X.SX32 R31, R19, R2.reuse, 0x1, P1 ;  /* 0x00000002131f7211 */ /* 0x080fe200008f0eff */
[----:B0-----:R-:W-:Y:S01]  /*4e40*/  IMAD.MOV.U32 R56, RZ, RZ, -0x800000 ;  /* 0xff800000ff387424 */ /* 0x001fe200078e00ff */
[C---:B------:R-:W-:Y:S02]  /*4e50*/  LEA R16, P1, R25.reuse, R11, 0x1 ;  /* 0x0000000b19107211 */ /* 0x040fe400078208ff */
[----:B------:R-:W-:Y:S01]  /*4e60*/  LEA R57, R10, R35, 0x2 ;  /* 0x000000230a397211 */ /* 0x000fe200078e10ff */
[----:B------:R-:W-:Y:S01]  /*4e70*/  STL.64 [R1+0x1b8], R30 ;  /* 0x0001b81e01007387 */ /* 0x000fe20000100a00 */
[-C--:B------:R-:W-:Y:S02]  /*4e80*/  LEA.HI.X.SX32 R17, R25, R2.reuse, 0x1, P1 ;  /* 0x0000000219117211 */ /* 0x080fe400008f0eff */
[----:B------:R-:W-:Y:S01]  /*4e90*/  LEA.HI.X.SX32 R19, R23, R2, 0x1, P0 ;  /* 0x0000000217137211 */ /* 0x000fe200000f0eff */
[----:B------:R0:W-:Y:S01]  /*4ea0*/  STL.64 [R1+0x1b0], R12 ;  /* 0x0001b00c01007387 */ /* 0x0001e20000100a00 */
[----:B------:R-:W-:-:S03]  /*4eb0*/  LEA R20, P0, R29, R11, 0x1 ;  /* 0x0000000b1d147211 */ /* 0x000fc600078008ff */
[----:B------:R1:W-:Y:S01]  /*4ec0*/  STL.64 [R1+0x1a0], R16 ;  /* 0x0001a01001007387 */ /* 0x0003e20000100a00 */
[----:B------:R-:W-:-:S03]  /*4ed0*/  LEA.HI.X.SX32 R21, R29, R2, 0x1, P0 ;  /* 0x000000021d157211 */ /* 0x000fc600000f0eff */
[----:B------:R2:W-:Y:S01]  /*4ee0*/  STL.64 [R1+0x1a8], R18 ;  /* 0x0001a81201007387 */ /* 0x0005e20000100a00 */
[----:B0-----:R-:W-:-:S03]  /*4ef0*/  IMAD R13, R10, 0x4, R57 ;  /* 0x000000040a0d7824 */ /* 0x001fc600078e0239 */
[----:B------:R0:W-:Y:S02]  /*4f00*/  STL.64 [R1+0x198], R14 ;  /* 0x0001980e01007387 */ /* 0x0001e40000100a00 */
[C---:B-1----:R-:W-:Y:S02]  /*4f10*/  LEA R17, R10.reuse, R13, 0x2 ;  /* 0x0000000d0a117211 */ /* 0x042fe400078e10ff */
[----:B------:R1:W-:Y:S01]  /*4f20*/  STL.64 [R1+0x190], R20 ;  /* 0x0001901401007387 */ /* 0x0003e20000100a00 */
[C---:B--2---:R-:W-:Y:S02]  /*4f30*/  LEA R18, P1, R37.reuse, R11, 0x1 ;  /* 0x0000000b25127211 */ /* 0x044fe400078208ff */
[C---:B------:R-:W-:Y:S02]  /*4f40*/  LEA R31, R10.reuse, R17, 0x2 ;  /* 0x000000110a1f7211 */ /* 0x040fe400078e10ff */
[----:B------:R-:W-:Y:S02]  /*4f50*/  LEA.HI.X.SX32 R19, R37, R2, 0x1, P1 ;  /* 0x0000000225137211 */ /* 0x000fe400008f0eff */
[----:B0-----:R-:W-:Y:S01]  /*4f60*/  LEA R14, P2, R39, R11, 0x1 ;  /* 0x0000000b270e7211 */ /* 0x001fe200078408ff */
[----:B------:R-:W-:-:S02]  /*4f70*/  IMAD R25, R10, 0x4, R31 ;  /* 0x000000040a197824 */ /* 0x000fc400078e021f */
[----:B------:R0:W-:Y:S01]  /*4f80*/  STL.64 [R1+0x188], R18 ;  /* 0x0001881201007387 */ /* 0x0001e20000100a00 */
[-C--:B------:R-:W-:Y:S02]  /*4f90*/  LEA.HI.X.SX32 R15, R39, R2.reuse, 0x1, P2 ;  /* 0x00000002270f7211 */ /* 0x080fe400010f0eff */
[C---:B-1----:R-:W-:Y:S02]  /*4fa0*/  LEA R20, P0, R41.reuse, R11, 0x1 ;  /* 0x0000000b29147211 */ /* 0x042fe400078008ff */
[C---:B------:R-:W-:Y:S01]  /*4fb0*/  LEA R27, R10.reuse, R25, 0x2 ;  /* 0x000000190a1b7211 */ /* 0x040fe200078e10ff */
[----:B------:R1:W-:Y:S01]  /*4fc0*/  STL.64 [R1+0x180], R14 ;  /* 0x0001800e01007387 */ /* 0x0003e20000100a00 */
[----:B------:R-:W-:Y:S02]  /*4fd0*/  LEA.HI.X.SX32 R21, R41, R2, 0x1, P0 ;  /* 0x0000000229157211 */ /* 0x000fe400000f0eff */
[----:B------:R-:W-:Y:S02]  /*4fe0*/  LEA R29, R10, R27, 0x2 ;  /* 0x0000001b0a1d7211 */ /* 0x000fe400078e10ff */
[-C--:B------:R-:W-:Y:S01]  /*4ff0*/  LEA R22, P0, R47, R11.reuse, 0x1 ;  /* 0x0000000b2f167211 */ /* 0x080fe200078008ff */
[----:B------:R2:W-:Y:S01]  /*5000*/  STL.64 [R1+0x178], R20 ;  /* 0x0001781401007387 */ /* 0x0005e20000100a00 */
[----:B0-----:R-:W-:-:S02]  /*5010*/  LEA R18, P1, R43, R11, 0x1 ;  /* 0x0000000b2b127211 */ /* 0x001fc400078208ff */
[-C--:B------:R-:W-:Y:S02]  /*5020*/  LEA.HI.X.SX32 R23, R47, R2.reuse, 0x1, P0 ;  /* 0x000000022f177211 */ /* 0x080fe400000f0eff */
[-C--:B------:R-:W-:Y:S01]  /*5030*/  LEA.HI.X.SX32 R19, R43, R2.reuse, 0x1, P1 ;  /* 0x000000022b137211 */ /* 0x080fe200008f0eff */
[----:B------:R-:W-:Y:S01]  /*5040*/  CS2R R46, SRZ ;  /* 0x00000000002e7805 */ /* 0x000fe2000001ff00 */
[-C--:B-1----:R-:W-:Y:S01]  /*5050*/  LEA R14, P2, R45, R11.reuse, 0x1 ;  /* 0x0000000b2d0e7211 */ /* 0x082fe200078408ff */
[----:B------:R-:W-:Y:S01]  /*5060*/  CS2R R42, SRZ ;  /* 0x00000000002a7805 */ /* 0x000fe2000001ff00 */
[-C--:B------:R-:W-:Y:S01]  /*5070*/  LEA R38, P0, R9, R11.reuse, 0x1 ;  /* 0x0000000b09267211 */ /* 0x080fe200078008ff */
[----:B------:R0:W-:Y:S01]  /*5080*/  STL.64 [R1+0x170], R18 ;  /* 0x0001701201007387 */ /* 0x0001e20000100a00 */
[-C--:B------:R-:W-:Y:S02]  /*5090*/  LEA.HI.X.SX32 R15, R45, R2.reuse, 0x1, P2 ;  /* 0x000000022d0f7211 */ /* 0x080fe400010f0eff */
[----:B--2---:R-:W-:Y:S01]  /*50a0*/  LEA R20, P1, R49, R11, 0x1 ;  /* 0x0000000b31147211 */ /* 0x004fe200078208ff */
[----:B------:R-:W-:Y:S01]  /*50b0*/  CS2R R44, SRZ ;  /* 0x00000000002c7805 */ /* 0x000fe2000001ff00 */
[-C--:B------:R-:W-:Y:S01]  /*50c0*/  LEA.HI.X.SX32 R39, R9, R2.reuse, 0x1, P0 ;  /* 0x0000000209277211 */ /* 0x080fe200000f0eff */
[----:B------:R1:W-:Y:S01]  /*50d0*/  STL.64 [R1+0x168], R14 ;  /* 0x0001680e01007387 */ /* 0x0003e20000100a00 */
[----:B------:R-:W-:-:S02]  /*50e0*/  LEA.HI.X.SX32 R21, R49, R2, 0x1, P1 ;  /* 0x0000000231157211 */ /* 0x000fc400008f0eff */
[-C--:B------:R-:W-:Y:S01]  /*50f0*/  LEA R36, P1, R53, R11.reuse, 0x1 ;  /* 0x0000000b35247211 */ /* 0x080fe200078208ff */
[----:B------:R-:W-:Y:S01]  /*5100*/  CS2R R48, SRZ ;  /* 0x0000000000307805 */ /* 0x000fe2000001ff00 */
[-C--:B------:R-:W-:Y:S01]  /*5110*/  LEA R40, P0, R33, R11.reuse, 0x1 ;  /* 0x0000000b21287211 */ /* 0x080fe200078008ff */
[----:B0-----:R-:W-:Y:S01]  /*5120*/  IMAD R19, R10, 0x4, R29 ;  /* 0x000000040a137824 */ /* 0x001fe200078e021d */
[----:B------:R0:W-:Y:S01]  /*5130*/  STL.64 [R1+0x158], R20 ;  /* 0x0001581401007387 */ /* 0x0001e20000100a00 */
[-C--:B------:R-:W-:Y:S02]  /*5140*/  LEA.HI.X.SX32 R37, R53, R2.reuse, 0x1, P1 ;  /* 0x0000000235257211 */ /* 0x080fe400008f0eff */
[----:B------:R-:W-:Y:S01]  /*5150*/  LEA.HI.X.SX32 R41, R33, R2, 0x1, P0 ;  /* 0x0000000221297211 */ /* 0x000fe200000f0eff */
[----:B------:R2:W-:Y:S01]  /*5160*/  STL.64 [R1+0x160], R22 ;  /* 0x0001601601007387 */ /* 0x0005e20000100a00 */
[----:B-1----:R-:W-:Y:S01]  /*5170*/  LEA R14, P2, R51, R11, 0x1 ;  /* 0x0000000b330e7211 */ /* 0x002fe200078408ff */
[----:B------:R-:W-:-:S03]  /*5180*/  CS2R R52, SRZ ;  /* 0x0000000000347805 */ /* 0x000fc6000001ff00 */
[----:B------:R-:W-:Y:S02]  /*5190*/  LEA.HI.X.SX32 R15, R51, R2, 0x1, P2 ;  /* 0x00000002330f7211 */ /* 0x000fe400010f0eff */
[----:B------:R-:W-:Y:S01]  /*51a0*/  CS2R R50, SRZ ;  /* 0x0000000000327805 */ /* 0x000fe2000001ff00 */
[C---:B0-----:R-:W-:Y:S02]  /*51b0*/  LEA R21, R10.reuse, R19, 0x2 ;  /* 0x000000130a157211 */ /* 0x041fe400078e10ff */
[----:B------:R0:W-:Y:S02]  /*51c0*/  STL.64 [R1+0x150], R14 ;  /* 0x0001500e01007387 */ /* 0x0001e40000100a00 */
[C---:B--2---:R-:W-:Y:S02]  /*51d0*/  LEA R23, R10.reuse, R21, 0x2 ;  /* 0x000000150a177211 */ /* 0x044fe400078e10ff */
[----:B------:R1:W-:Y:S03]  /*51e0*/  STL.64 [R1+0x148], R38 ;  /* 0x0001482601007387 */ /* 0x0003e60000100a00 */
[----:B------:R-:W-:Y:S01]  /*51f0*/  IMAD R9, R10, 0x4, R23 ;  /* 0x000000040a097824 */ /* 0x000fe200078e0217 */
[----:B------:R2:W-:Y:S01]  /*5200*/  STL.64 [R1+0x140], R36 ;  /* 0x0001402401007387 */ /* 0x0005e20000100a00 */
[----:B0-----:R-:W-:-:S04]  /*5210*/  LEA R14, P2, R55, R11, 0x1 ;  /* 0x0000000b370e7211 */ /* 0x001fc800078408ff */
[-C--:B------:R-:W-:Y:S02]  /*5220*/  LEA.HI.X.SX32 R15, R55, R2.reuse, 0x1, P2 ;  /* 0x00000002370f7211 */ /* 0x080fe400010f0eff */
[-C--:B-1----:R-:W-:Y:S01]  /*5230*/  LEA R38, P1, R35, R11.reuse, 0x1 ;  /* 0x0000000b23267211 */ /* 0x082fe200078208ff */
[----:B------:R-:W-:Y:S01]  /*5240*/  CS2R R54, SRZ ;  /* 0x0000000000367805 */ /* 0x000fe2000001ff00 */
[-C--:B--2---:R-:W-:Y:S01]  /*5250*/  LEA R36, P2, R57, R11.reuse, 0x1 ;  /* 0x0000000b39247211 */ /* 0x084fe200078408ff */
[----:B------:R0:W-:Y:S01]  /*5260*/  STL.64 [R1+0x138], R14 ;  /* 0x0001380e01007387 */ /* 0x0001e20000100a00 */
[-C--:B------:R-:W-:Y:S02]  /*5270*/  LEA.HI.X.SX32 R39, R35, R2.reuse, 0x1, P1 ;  /* 0x0000000223277211 */ /* 0x080fe400008f0eff */
[-C--:B------:R-:W-:Y:S01]  /*5280*/  LEA.HI.X.SX32 R37, R57, R2.reuse, 0x1, P2 ;  /* 0x0000000239257211 */ /* 0x080fe200010f0eff */
[----:B------:R1:W-:Y:S01]  /*5290*/  STL.64 [R1+0x130], R40 ;  /* 0x0001302801007387 */ /* 0x0003e20000100a00 */
[-C--:B------:R-:W-:Y:S01]  /*52a0*/  LEA R34, P1, R17, R11.reuse, 0x1 ;  /* 0x0000000b11227211 */ /* 0x080fe200078208ff */
[----:B------:R-:W-:Y:S01]  /*52b0*/  IMAD.MOV.U32 R57, RZ, RZ, -0x800000 ;  /* 0xff800000ff397424 */ /* 0x000fe200078e00ff */
[----:B------:R-:W-:Y:S01]  /*52c0*/  LEA R32, P2, R31, R11, 0x1 ;  /* 0x0000000b1f207211 */ /* 0x000fe200078408ff */
[----:B------:R2:W-:Y:S01]  /*52d0*/  STL.64 [R1+0x120], R36 ;  /* 0x0001202401007387 */ /* 0x0005e20000100a00 */
[----:B------:R-:W-:-:S02]  /*52e0*/  LEA.HI.X.SX32 R35, R17, R2, 0x1, P1 ;  /* 0x0000000211237211 */ /* 0x000fc400008f0eff */
[----:B------:R-:W-:Y:S01]  /*52f0*/  LEA.HI.X.SX32 R33, R31, R2, 0x1, P2 ;  /* 0x000000021f217211 */ /* 0x000fe200010f0eff */
[----:B------:R3:W-:Y:S01]  /*5300*/  STL.64 [R1+0x128], R38 ;  /* 0x0001282601007387 */ /* 0x0007e20000100a00 */
[----:B0-----:R-:W-:Y:S01]  /*5310*/  LEA R15, R10, R9, 0x2 ;  /* 0x000000090a0f7211 */ /* 0x001fe200078e10ff */
[----:B-1----:R-:W-:-:S03]  /*5320*/  CS2R R40, SRZ ;  /* 0x0000000000287805 */ /* 0x002fc6000001ff00 */
[----:B------:R-:W-:Y:S02]  /*5330*/  LEA R18, R10, R15, 0x2 ;  /* 0x0000000f0a127211 */ /* 0x000fe400078e10ff */
[----:B--2---:R-:W-:-:S03]  /*5340*/  LEA R36, P0, R13, R11, 0x1 ;  /* 0x0000000b0d247211 */ /* 0x004fc600078008ff */
[----:B------:R-:W-:Y:S01]  /*5350*/  IMAD R12, R10, 0x4, R18 ;  /* 0x000000040a0c7824 */ /* 0x000fe200078e0212 */
[----:B------:R-:W-:Y:S01]  /*5360*/  LEA.HI.X.SX32 R37, R13, R2, 0x1, P0 ;  /* 0x000000020d257211 */ /* 0x000fe200000f0eff */
[----:B---3--:R-:W-:-:S03]  /*5370*/  CS2R R38, SRZ ;  /* 0x0000000000267805 */ /* 0x008fc6000001ff00 */
[C---:B------:R-:W-:Y:S01]  /*5380*/  LEA R13, R10.reuse, R12, 0x2 ;  /* 0x0000000c0a0d7211 */ /* 0x040fe200078e10ff */
[----:B------:R0:W-:Y:S03]  /*5390*/  STL.64 [R1+0x118], R36 ;  /* 0x0001182401007387 */ /* 0x0001e60000100a00 */
[C---:B------:R-:W-:Y:S01]  /*53a0*/  LEA R17, R10.reuse, R13, 0x2 ;  /* 0x0000000d0a117211 */ /* 0x040fe200078e10ff */
[----:B------:R1:W-:Y:S04]  /*53b0*/  STL.64 [R1+0x110], R34 ;  /* 0x0001102201007387 */ /* 0x0003e80000100a00 */
[----:B------:R-:W-:Y:S01]  /*53c0*/  IMAD R4, R10, 0x4, R17 ;  /* 0x000000040a047824 */ /* 0x000fe200078e0211 */
[----:B------:R2:W-:Y:S01]  /*53d0*/  STL.64 [R1+0x108], R32 ;  /* 0x0001082001007387 */ /* 0x0005e20000100a00 */
[----:B0-----:R-:W-:-:S03]  /*53e0*/  LEA R36, P0, R25, R11, 0x1 ;  /* 0x0000000b19247211 */ /* 0x001fc600078008ff */
[----:B------:R-:W-:Y:S02]  /*53f0*/  LEA R14, R10, R4, 0x2 ;  /* 0x000000040a0e7211 */ /* 0x000fe400078e10ff */
[-C--:B-1----:R-:W-:Y:S02]  /*5400*/  LEA R34, P1, R27, R11.reuse, 0x1 ;  /* 0x0000000b1b227211 */ /* 0x082fe400078208ff */
[-C--:B------:R-:W-:Y:S02]  /*5410*/  LEA.HI.X.SX32 R37, R25, R2.reuse, 0x1, P0 ;  /* 0x0000000219257211 */ /* 0x080fe400000f0eff */
[-C--:B--2---:R-:W-:Y:S02]  /*5420*/  LEA R32, P2, R29, R11.reuse, 0x1 ;  /* 0x0000000b1d207211 */ /* 0x084fe400078408ff */
[----:B------:R-:W-:Y:S01]  /*5430*/  LEA.HI.X.SX32 R35, R27, R2, 0x1, P1 ;  /* 0x000000021b237211 */ /* 0x000fe200008f0eff */
[----:B------:R0:W-:Y:S01]  /*5440*/  STL.64 [R1+0x100], R36 ;  /* 0x0001002401007387 */ /* 0x0001e20000100a00 */
[----:B------:R-:W-:-:S02]  /*5450*/  LEA R30, P0, R19, R11, 0x1 ;  /* 0x0000000b131e7211 */ /* 0x000fc400078008ff */
[-C--:B------:R-:W-:Y:S01]  /*5460*/  LEA.HI.X.SX32 R33, R29, R2.reuse, 0x1, P2 ;  /* 0x000000021d217211 */ /* 0x080fe200010f0eff */
[----:B------:R1:W-:Y:S01]  /*5470*/  STL.64 [R1+0xf8], R34 ;  /* 0x0000f82201007387 */ /* 0x0003e20000100a00 */
[-C--:B------:R-:W-:Y:S01]  /*5480*/  LEA R26, P1, R21, R11.reuse, 0x1 ;  /* 0x0000000b151a7211 */ /* 0x080fe200078208ff */
[----:B------:R-:W-:Y:S01]  /*5490*/  CS2R R28, SRZ ;  /* 0x00000000001c7805 */ /* 0x000fe2000001ff00 */
[-C--:B------:R-:W-:Y:S01]  /*54a0*/  LEA R24, P2, R23, R11.reuse, 0x1 ;  /* 0x0000000b17187211 */ /* 0x080fe200078408ff */
[----:B------:R2:W-:Y:S01]  /*54b0*/  STL.64 [R1+0xf0], R32 ;  /* 0x0000f02001007387 */ /* 0x0005e20000100a00 */
[-C--:B------:R-:W-:Y:S02]  /*54c0*/  LEA.HI.X.SX32 R31, R19, R2.reuse, 0x1, P0 ;  /* 0x00000002131f7211 */ /* 0x080fe400000f0eff */
[-C--:B------:R-:W-:Y:S01]  /*54d0*/  LEA.HI.X.SX32 R27, R21, R2.reuse, 0x1, P1 ;  /* 0x00000002151b7211 */ /* 0x080fe200008f0eff */
[----:B0-----:R-:W-:Y:S01]  /*54e0*/  CS2R R36, SRZ ;  /* 0x0000000000247805 */ /* 0x001fe2000001ff00 */
[----:B------:R-:W-:Y:S01]  /*54f0*/  LEA.HI.X.SX32 R25, R23, R2, 0x1, P2 ;  /* 0x0000000217197211 */ /* 0x000fe200010f0eff */
[----:B------:R0:W-:Y:S01]  /*5500*/  STL.64 [R1+0xe8], R30 ;  /* 0x0000e81e01007387 */ /* 0x0001e20000100a00 */
[----:B------:R-:W-:Y:S01]  /*5510*/  LEA R20, P2, R18, R11, 0x1 ;  /* 0x0000000b12147211 */ /* 0x000fe200078408ff */
[----:B-1----:R-:W-:Y:S01]  /*5520*/  CS2R R34, SRZ ;  /* 0x0000000000227805 */ /* 0x002fe2000001ff00 */
[----:B------:R-:W-:Y:S01]  /*5530*/  LEA R16, R10, R14, 0x2 ;  /* 0x0000000e0a107211 */ /* 0x000fe200078e10ff */
[----:B------:R1:W-:Y:S01]  /*5540*/  STL.64 [R1+0xe0], R26 ;  /* 0x0000e01a01007387 */ /* 0x0003e20000100a00 */
[----:B------:R-:W-:Y:S01]  /*5550*/  LEA.HI.X.SX32 R21, R18, R2, 0x1, P2 ;  /* 0x0000000212157211 */ /* 0x000fe200010f0eff */
[----:B--2---:R-:W-:-:S02]  /*5560*/  CS2R R32, SRZ ;  /* 0x0000000000207805 */ /* 0x004fc4000001ff00 */
[----:B------:R2:W-:Y:S01]  /*5570*/  STL.64 [R1+0xd8], R24 ;  /* 0x0000d81801007387 */ /* 0x0005e20000100a00 */
[C---:B------:R-:W-:Y:S01]  /*5580*/  IMAD R8, R10.reuse, 0x4, R16 ;  /* 0x000000040a087824 */ /* 0x040fe200078e0210 */
[----:B0-----:R-:W-:Y:S01]  /*5590*/  CS2R R30, SRZ ;  /* 0x00000000001e7805 */ /* 0x001fe2000001ff00 */
[-C--:B-1----:R-:W-:Y:S02]  /*55a0*/  LEA R26, P0, R9, R11.reuse, 0x1 ;  /* 0x0000000b091a7211 */ /* 0x082fe400078008ff */
[-C--:B--2---:R-:W-:Y:S02]  /*55b0*/  LEA R24, P1, R15, R11.reuse, 0x1 ;  /* 0x0000000b0f187211 */ /* 0x084fe400078208ff */
[-C--:B------:R-:W-:Y:S02]  /*55c0*/  LEA.HI.X.SX32 R27, R9, R2.reuse, 0x1, P0 ;  /* 0x00000002091b7211 */ /* 0x080fe400000f0eff */
[----:B------:R-:W-:Y:S02]  /*55d0*/  LEA.HI.X.SX32 R25, R15, R2, 0x1, P1 ;  /* 0x000000020f197211 */ /* 0x000fe400008f0eff */
[----:B------:R-:W-:Y:S01]  /*55e0*/  LEA R22, P1, R13, R11, 0x1 ;  /* 0x0000000b0d167211 */ /* 0x000fe200078208ff */
[----:B------:R0:W-:Y:S01]  /*55f0*/  STL.64 [R1+0xd0], R26 ;  /* 0x0000d01a01007387 */ /* 0x0001e20000100a00 */
[----:B------:R-:W-:-:S02]  /*5600*/  LEA R9, R10, R8, 0x2 ;  /* 0x000000080a097211 */ /* 0x000fc400078e10ff */
[----:B------:R-:W-:Y:S01]  /*5610*/  LEA.HI.X.SX32 R23, R13, R2, 0x1, P1 ;  /* 0x000000020d177211 */ /* 0x000fe200008f0eff */
[----:B------:R1:W-:Y:S01]  /*5620*/  STL.64 [R1+0xc8], R24 ;  /* 0x0000c81801007387 */ /* 0x0003e20000100a00 */
[----:B------:R-:W-:-:S03]  /*5630*/  LEA R15, R10, R9, 0x2 ;  /* 0x000000090a0f7211 */ /* 0x000fc600078e10ff */
[----:B------:R2:W-:Y:S01]  /*5640*/  STL.64 [R1+0xc0], R20 ;  /* 0x0000c01401007387 */ /* 0x0005e20000100a00 */
[----:B0-----:R-:W-:Y:S01]  /*5650*/  CS2R R26, SRZ ;  /* 0x00000000001a7805 */ /* 0x001fe2000001ff00 */
[CC--:B-1----:R-:W-:Y:S02]  /*5660*/  LEA R24, P0, R12.reuse, R11.reuse, 0x1 ;  /* 0x0000000b0c187211 */ /* 0x0c2fe400078008ff */
[CC--:B--2---:R-:W-:Y:S02]  /*5670*/  LEA R20, P2, R17.reuse, R11.reuse, 0x1 ;  /* 0x0000000b11147211 */ /* 0x0c4fe400078408ff */
[-C--:B------:R-:W-:Y:S01]  /*5680*/  LEA.HI.X.SX32 R25, R12, R2.reuse, 0x1, P0 ;  /* 0x000000020c197211 */ /* 0x080fe200000f0eff */
[----:B------:R-:W-:Y:S01]  /*5690*/  IMAD R12, R10, 0x4, R15 ;  /* 0x000000040a0c7824 */ /* 0x000fe200078e020f */
[----:B------:R-:W-:Y:S02]  /*56a0*/  LEA.HI.X.SX32 R21, R17, R2, 0x1, P2 ;  /* 0x0000000211157211 */ /* 0x000fe400010f0eff */
[----:B------:R-:W-:Y:S01]  /*56b0*/  LEA R18, P2, R16, R11, 0x1 ;  /* 0x0000000b10127211 */ /* 0x000fe200078408ff */
[----:B------:R0:W-:Y:S01]  /*56c0*/  STL.64 [R1+0xb8], R24 ;  /* 0x0000b81801007387 */ /* 0x0001e20000100a00 */
[----:B------:R-:W-:-:S02]  /*56d0*/  LEA R13, R10, R12, 0x2 ;  /* 0x0000000c0a0d7211 */ /* 0x000fc400078e10ff */
[-C--:B------:R-:W-:Y:S01]  /*56e0*/  LEA.HI.X.SX32 R19, R16, R2.reuse, 0x1, P2 ;  /* 0x0000000210137211 */ /* 0x080fe200010f0eff */
[----:B------:R1:W-:Y:S04]  /*56f0*/  STL.64 [R1+0xb0], R22 ;  /* 0x0000b01601007387 */ /* 0x0003e80000100a00 */
[----:B------:R2:W-:Y:S01]  /*5700*/  STL.64 [R1+0xa8], R20 ;  /* 0x0000a81401007387 */ /* 0x0005e20000100a00 */
[----:B0-----:R-:W-:Y:S01]  /*5710*/  CS2R R24, SRZ ;  /* 0x0000000000187805 */ /* 0x001fe2000001ff00 */
[-C--:B-1----:R-:W-:Y:S02]  /*5720*/  LEA R22, P0, R4, R11.reuse, 0x1 ;  /* 0x0000000b04167211 */ /* 0x082fe400078008ff */
[----:B--2---:R-:W-:Y:S02]  /*5730*/  LEA R20, P1, R14, R11, 0x1 ;  /* 0x0000000b0e147211 */ /* 0x004fe400078208ff */
[----:B------:R-:W-:-:S02]  /*5740*/  LEA.HI.X.SX32 R23, R4, R2, 0x1, P0 ;  /* 0x0000000204177211 */ /* 0x000fc400000f0eff */
[----:B------:R-:W-:Y:S02]  /*5750*/  LEA.HI.X.SX32 R21, R14, R2, 0x1, P1 ;  /* 0x000000020e157211 */ /* 0x000fe400008f0eff */
[C---:B------:R-:W-:Y:S01]  /*5760*/  LEA R14, R10.reuse, R13, 0x2 ;  /* 0x0000000d0a0e7211 */ /* 0x040fe200078e10ff */
[----:B------:R0:W-:Y:S04]  /*5770*/  STL.64 [R1+0xa0], R22 ;  /* 0x0000a01601007387 */ /* 0x0001e80000100a00 */
[----:B------:R1:W-:Y:S01]  /*5780*/  STL.64 [R1+0x98], R20 ;  /* 0x0000981401007387 */ /* 0x0003e20000100a00 */
[----:B------:R-:W-:-:S03]  /*5790*/  IMAD R4, R10, 0x4, R14 ;  /* 0x000000040a047824 */ /* 0x000fc600078e020e */
[----:B------:R2:W-:Y:S01]  /*57a0*/  STL.64 [R1+0x90], R18 ;  /* 0x0000901201007387 */ /* 0x0005e20000100a00 */
[CC--:B0-----:R-:W-:Y:S02]  /*57b0*/  LEA R22, P0, R8.reuse, R11.reuse, 0x1 ;  /* 0x0000000b08167211 */ /* 0x0c1fe400078008ff */
[-C--:B-1----:R-:W-:Y:S02]  /*57c0*/  LEA R20, P1, R9, R11.reuse, 0x1 ;  /* 0x0000000b09147211 */ /* 0x082fe400078208ff */
[-C--:B------:R-:W-:Y:S02]  /*57d0*/  LEA.HI.X.SX32 R23, R8, R2.reuse, 0x1, P0 ;  /* 0x0000000208177211 */ /* 0x080fe400000f0eff */
[----:B--2---:R-:W-:Y:S02]  /*57e0*/  LEA R18, P2, R15, R11, 0x1 ;  /* 0x0000000b0f127211 */ /* 0x004fe400078408ff */
[-C--:B------:R-:W-:Y:S01]  /*57f0*/  LEA.HI.X.SX32 R21, R9, R2.reuse, 0x1, P1 ;  /* 0x0000000209157211 */ /* 0x080fe200008f0eff */
[----:B------:R0:W-:Y:S01]  /*5800*/  STL.64 [R1+0x88], R22 ;  /* 0x0000881601007387 */ /* 0x0001e20000100a00 */
[----:B------:R-:W-:-:S02]  /*5810*/  LEA.HI.X.SX32 R19, R15, R2, 0x1, P2 ;  /* 0x000000020f137211 */ /* 0x000fc400010f0eff */
[----:B------:R-:W-:Y:S01]  /*5820*/  LEA R8, R10, R4, 0x2 ;  /* 0x000000040a087211 */ /* 0x000fe200078e10ff */
[----:B------:R1:W-:Y:S01]  /*5830*/  STL.64 [R1+0x80], R20 ;  /* 0x0000801401007387 */ /* 0x0003e20000100a00 */
[-C--:B------:R-:W-:Y:S02]  /*5840*/  LEA R16, P2, R14, R11.reuse, 0x1 ;  /* 0x0000000b0e107211 */ /* 0x080fe400078408ff */
[----:B------:R-:W-:Y:S01]  /*5850*/  LEA R9, R10, R8, 0x2 ;  /* 0x000000080a097211 */ /* 0x000fe200078e10ff */
[----:B------:R2:W-:Y:S01]  /*5860*/  STL.64 [R1+0x78], R18 ;  /* 0x0000781201007387 */ /* 0x0005e20000100a00 */
[----:B------:R-:W-:Y:S02]  /*5870*/  LEA.HI.X.SX32 R17, R14, R2, 0x1, P2 ;  /* 0x000000020e117211 */ /* 0x000fe400010f0eff */
[----:B------:R-:W-:Y:S01]  /*5880*/  CS2R R14, SRZ ;  /* 0x00000000000e7805 */ /* 0x000fe2000001ff00 */
[----:B------:R-:W-:Y:S01]  /*5890*/  IMAD R10, R10, 0x4, R9 ;  /* 0x000000040a0a7824 */ /* 0x000fe200078e0209 */
[----:B0-----:R-:W-:Y:S01]  /*58a0*/  CS2R R22, SRZ ;  /* 0x0000000000167805 */ /* 0x001fe2000001ff00 */
[----:B-1----:R-:W-:-:S02]  /*58b0*/  LEA R20, P0, R12, R11, 0x1 ;  /* 0x0000000b0c147211 */ /* 0x002fc400078008ff */
[CC--:B--2---:R-:W-:Y:S02]  /*58c0*/  LEA R18, P1, R13.reuse, R11.reuse, 0x1 ;  /* 0x0000000b0d127211 */ /* 0x0c4fe400078208ff */
[-C--:B------:R-:W-:Y:S02]  /*58d0*/  LEA.HI.X.SX32 R21, R12, R2.reuse, 0x1, P0 ;  /* 0x000000020c157211 */ /* 0x080fe400000f0eff */
[-C--:B------:R-:W-:Y:S02]  /*58e0*/  LEA.HI.X.SX32 R19, R13, R2.reuse, 0x1, P1 ;  /* 0x000000020d137211 */ /* 0x080fe400008f0eff */
[C---:B------:R-:W-:Y:S01]  /*58f0*/  LEA R12, P3, R10.reuse, R11, 0x1 ;  /* 0x0000000b0a0c7211 */ /* 0x040fe200078608ff */
[----:B------:R0:W-:Y:S03]  /*5900*/  STL.64 [R1+0x70], R20 ;  /* 0x0000701401007387 */ /* 0x0001e60000100a00 */
[----:B------:R-:W-:Y:S01]  /*5910*/  LEA.HI.X.SX32 R13, R10, R2, 0x1, P3 ;  /* 0x000000020a0d7211 */ /* 0x000fe200018f0eff */
[----:B------:R1:W-:Y:S01]  /*5920*/  STL.64 [R1+0x68], R18 ;  /* 0x0000681201007387 */ /* 0x0003e20000100a00 */
[----:B------:R-:W-:-:S03]  /*5930*/  MOV R10, 0xff800000 ;  /* 0xff800000000a7802 */ /* 0x000fc60000000f00 */
[----:B------:R2:W-:Y:S01]  /*5940*/  STL.64 [R1+0x60], R16 ;  /* 0x0000601001007387 */ /* 0x0005e20000100a00 */
[-C--:B0-----:R-:W-:Y:S02]  /*5950*/  LEA R20, P0, R4, R11.reuse, 0x1 ;  /* 0x0000000b04147211 */ /* 0x081fe400078008ff */
[-C--:B-1----:R-:W-:Y:S02]  /*5960*/  LEA R18, P1, R8, R11.reuse, 0x1 ;  /* 0x0000000b08127211 */ /* 0x082fe400078208ff */
[-C--:B------:R-:W-:Y:S02]  /*5970*/  LEA.HI.X.SX32 R21, R4, R2.reuse, 0x1, P0 ;  /* 0x0000000204157211 */ /* 0x080fe400000f0eff */
[C---:B--2---:R-:W-:Y:S02]  /*5980*/  LEA R16, P2, R9.reuse, R11, 0x1 ;  /* 0x0000000b09107211 */ /* 0x044fe400078408ff */
[-C--:B------:R-:W-:Y:S01]  /*5990*/  LEA.HI.X.SX32 R19, R8, R2.reuse, 0x1, P1 ;  /* 0x0000000208137211 */ /* 0x080fe200008f0eff */
[----:B------:R0:W-:Y:S01]  /*59a0*/  STL.64 [R1+0x58], R20 ;  /* 0x0000581401007387 */ /* 0x0001e20000100a00 */
[----:B------:R-:W-:-:S02]  /*59b0*/  LEA.HI.X.SX32 R17, R9, R2, 0x1, P2 ;  /* 0x0000000209117211 */ /* 0x000fc400010f0eff */
[C---:B------:R-:W-:Y:S01]  /*59c0*/  LOP3.LUT R4, R5.reuse, 0x20, RZ, 0x3c, !PT ;  /* 0x0000002005047812 */ /* 0x040fe200078e3cff */
[----:B------:R-:W-:Y:S01]  /*59d0*/  STL.64 [R1+0x50], R18 ;  /* 0x0000501201007387 */ /* 0x000fe20000100a00 */
[C---:B------:R-:W-:Y:S02]  /*59e0*/  LOP3.LUT R4, R5.reuse, 0x50, RZ, 0x3c, !PT ;  /* 0x0000005005047812 */ /* 0x040fe400078e3cff */
[----:B------:R-:W-:Y:S01]  /*59f0*/  MOV R4, 0x3f800000 ;  /* 0x3f80000000047802 */ /* 0x000fe20000000f00 */
[----:B------:R1:W-:Y:S01]  /*5a00*/  STL.64 [R1+0x48], R16 ;  /* 0x0000481001007387 */ /* 0x0003e20000100a00 */
[C---:B------:R-:W-:Y:S02]  /*5a10*/  LOP3.LUT R8, R5.reuse, 0x30, RZ, 0x3c, !PT ;  /* 0x0000003005087812 */ /* 0x040fe400078e3cff */
[C---:B------:R-:W-:Y:S01]  /*5a20*/  LOP3.LUT R8, R5.reuse, 0x60, RZ, 0x3c, !PT ;  /* 0x0000006005087812 */ /* 0x040fe200078e3cff */
[----:B------:R-:W-:Y:S01]  /*5a30*/  IMAD.MOV.U32 R8, RZ, RZ, -0x800000 ;  /* 0xff800000ff087424 */ /* 0x000fe200078e00ff */
[----:B------:R-:W-:Y:S01]  /*5a40*/  MOV R9, 0xff800000 ;  /* 0xff80000000097802 */ /* 0x000fe20000000f00 */
[----:B------:R2:W-:Y:S01]  /*5a50*/  STL.64 [R1+0x40], R12 ;  /* 0x0000400c01007387 */ /* 0x0005e20000100a00 */
[C---:B------:R-:W-:Y:S01]  /*5a60*/  LOP3.LUT P0, RZ, R200.reuse, 0x7, RZ, 0xc0, !PT ;  /* 0x00000007c8ff7812 */ /* 0x040fe2000780c0ff */
[----:B0-----:R-:W-:Y:S01]  /*5a70*/  CS2R R20, SRZ ;  /* 0x0000000000147805 */ /* 0x001fe2000001ff00 */
[----:B------:R-:W-:Y:S01]  /*5a80*/  LOP3.LUT P1, RZ, R200, 0x3, RZ, 0xc0, !PT ;  /* 0x00000003c8ff7812 */ /* 0x000fe2000782c0ff */
[----:B------:R0:W-:Y:S01]  /*5a90*/  STL [R1+0x20], R4 ;  /* 0x0000200401007387 */ /* 0x0001e20000100800 */
[----:B------:R-:W-:Y:S01]  /*5aa0*/  IMAD R200, R58, 0x3f, RZ ;  /* 0x0000003f3ac87824 */ /* 0x000fe200078e02ff */
[----:B------:R-:W-:Y:S01]  /*5ab0*/  LOP3.LUT R2, R5, 0x10, RZ, 0x3c, !PT ;  /* 0x0000001005027812 */ /* 0x000fe200078e3cff */
[----:B------:R-:W-:Y:S01]  /*5ac0*/  IMAD.WIDE R58, R59, 0x2, R6 ;  /* 0x000000023b3a7825 */ /* 0x000fe200078e0206 */
[----:B------:R-:W-:Y:S01]  /*5ad0*/  STL [R1], R10 ;  /* 0x0000000a01007387 */ /* 0x000fe20000100800 */
[C---:B------:R-:W-:Y:S01]  /*5ae0*/  LOP3.LUT R2, R5.reuse, 0x40, RZ, 0x3c, !PT ;  /* 0x0000004005027812 */ /* 0x040fe200078e3cff */
[----:B-1----:R-:W-:Y:S01]  /*5af0*/  CS2R R16, SRZ ;  /* 0x0000000000107805 */ /* 0x002fe2000001ff00 */
[----:B------:R-:W-:Y:S01]  /*5b00*/  LOP3.LUT R2, R5, 0x70, RZ, 0x3c, !PT ;  /* 0x0000007005027812 */ /* 0x000fe200078e3cff */
[----:B------:R-:W-:Y:S01]  /*5b10*/  STL [R1+0x4], R9 ;  /* 0x0000040901007387 */ /* 0x000fe20000100800 */
[----:B------:R-:W-:Y:S01]  /*5b20*/  MOV R2, RZ ;  /* 0x000000ff00027202 */ /* 0x000fe20000000f00 */
[----:B--2---:R-:W-:Y:S01]  /*5b30*/  CS2R R12, SRZ ;  /* 0x00000000000c7805 */ /* 0x004fe2000001ff00 */
[----:B0-----:R-:W-:Y:S01]  /*5b40*/  MOV R4, RZ ;  /* 0x000000ff00047202 */ /* 0x001fe20000000f00 */
[----:B------:R-:W-:Y:S01]  /*5b50*/  STL [R1+0x8], R8 ;  /* 0x0000080801007387 */ /* 0x000fe20000100800 */
[----:B------:R-:W-:-:S03]  /*5b60*/  CS2R R18, SRZ ;  /* 0x0000000000127805 */ /* 0x000fc6000001ff00 */
[----:B------:R0:W-:Y:S04]  /*5b70*/  STL [R1+0xc], R10 ;  /* 0x00000c0a01007387 */ /* 0x0001e80000100800 */
[----:B------:R1:W-:Y:S04]  /*5b80*/  STL [R1+0x10], R9 ;  /* 0x0000100901007387 */ /* 0x0003e80000100800 */
[----:B------:R-:W-:Y:S01]  /*5b90*/  STL [R1+0x18], RZ ;  /* 0x000018ff01007387 */ /* 0x000fe20000100800 */
[----:B0-----:R-:W-:-:S03]  /*5ba0*/  MOV R10, 0x3f800000 ;  /* 0x3f800000000a7802 */ /* 0x001fc60000000f00 */
[----:B------:R0:W-:Y:S01]  /*5bb0*/  STL [R1+0x14], R8 ;  /* 0x0000140801007387 */ /* 0x0001e20000100800 */
[----:B-1----:R-:W-:Y:S01]  /*5bc0*/  IMAD.MOV.U32 R9, RZ, RZ, 0x3f800000 ;  /* 0x3f800000ff097424 */ /* 0x002fe200078e00ff */
[----:B0-----:R-:W-:-:S05]  /*5bd0*/  MOV R8, 0x3f800000 ;  /* 0x3f80000000087802 */ /* 0x001fca0000000f00 */
[----:B------:R-:W-:Y:S04]  /*5be0*/  STL [R1+0x1c], R8 ;  /* 0x00001c0801007387 */ /* 0x000fe80000100800 */
[----:B------:R-:W-:Y:S04]  /*5bf0*/  STL [R1+0x24], R10 ;  /* 0x0000240a01007387 */ /* 0x000fe80000100800 */
[----:B------:R-:W-:Y:S04]  /*5c00*/  STL [R1+0x38], R9 ;  /* 0x0000380901007387 */ /* 0x000fe80000100800 */
[----:B------:R-:W-:Y:S04]  /*5c10*/  STL [R1+0x34], R8 ;  /* 0x0000340801007387 */ /* 0x000fe80000100800 */
[----:B------:R0:W-:Y:S04]  /*5c20*/  STL [R1+0x30], R10 ;  /* 0x0000300a01007387 */ /* 0x0001e80000100800 */
[----:B------:R-:W-:Y:S04]  /*5c30*/  STL [R1+0x2c], R9 ;  /* 0x00002c0901007387 */ /* 0x000fe80000100800 */
[----:B------:R1:W-:Y:S01]  /*5c40*/  STL [R1+0x28], R8 ;  /* 0x0000280801007387 */ /* 0x0003e20000100800 */
[----:B0-----:R-:W-:-:S03]  /*5c50*/  CS2R R10, SRZ ;  /* 0x00000000000a7805 */ /* 0x001fc6000001ff00 */
[----:B------:R-:W-:Y:S04]  /*5c60*/  STL.64 [R1+0x868], R206 ;  /* 0x000868ce01007387 */ /* 0x000fe80000100a00 */
[----:B------:R0:W-:Y:S01]  /*5c70*/  STL.64 [R1+0x860], R202 ;  /* 0x000860ca01007387 */ /* 0x0001e20000100a00 */
[----:B-1----:R-:W-:-:S03]  /*5c80*/  CS2R R8, SRZ ;  /* 0x0000000000087805 */ /* 0x002fc6000001ff00 */
[----:B------:R1:W-:Y:S04]  /*5c90*/  STL.64 [R1+0x858], R204 ;  /* 0x000858cc01007387 */ /* 0x0003e80000100a00 */
[----:B------:R2:W-:Y:S01]  /*5ca0*/  STL.64 [R1+0x850], R58 ;  /* 0x0008503a01007387 */ /* 0x0005e20000100a00 */
[----:B0-----:R-:W-:-:S04]  /*5cb0*/  IMAD.WIDE R202, R60, 0x2, R224 ;  /* 0x000000023cca7825 */ /* 0x001fc800078e02e0 */
[----:B-1----:R-:W-:Y:S01]  /*5cc0*/  IMAD.WIDE R204, R60, 0x2, R6 ;  /* 0x000000023ccc7825 */ /* 0x002fe200078e0206 */
[----:B------:R0:W-:Y:S03]  /*5cd0*/  STL.64 [R1+0x848], R202 ;  /* 0x000848ca01007387 */ /* 0x0001e60000100a00 */
[C---:B--2---:R-:W-:Y:S01]  /*5ce0*/  IMAD.WIDE R58, R61.reuse, 0x2, R224 ;  /* 0x000000023d3a7825 */ /* 0x044fe200078e02e0 */
[----:B------:R-:W-:Y:S04]  /*5cf0*/  STL.64 [R1+0x840], R204 ;  /* 0x000840cc01007387 */ /* 0x000fe80000100a00 */
[----:B------:R1:W-:Y:S01]  /*5d00*/  STL.64 [R1+0x838], R58 ;  /* 0x0008383a01007387 */ /* 0x0003e20000100a00 */
[----:B0-----:R-:W-:-:S04]  /*5d10*/  IMAD.WIDE R202, R61, 0x2, R6 ;  /* 0x000000023dca7825 */ /* 0x001fc800078e0206 */
[C---:B------:R-:W-:Y:S01]  /*5d20*/  IMAD.WIDE R60, R62.reuse, 0x2, R224 ;  /* 0x000000023e3c7825 */ /* 0x040fe200078e02e0 */
[----:B------:R0:W-:Y:S03]  /*5d30*/  STL.64 [R1+0x830], R202 ;  /* 0x000830ca01007387 */ /* 0x0001e60000100a00 */
[----:B-1----:R-:W-:Y:S01]  /*5d40*/  IMAD.WIDE R58, R62, 0x2, R6 ;  /* 0x000000023e3a7825 */ /* 0x002fe200078e0206 */
[----:B------:R1:W-:Y:S04]  /*5d50*/  STL.64 [R1+0x828], R60 ;  /* 0x0008283c01007387 */ /* 0x0003e80000100a00 */
[----:B------:R2:W-:Y:S01]  /*5d60*/  STL.64 [R1+0x820], R58 ;  /* 0x0008203a01007387 */ /* 0x0005e20000100a00 */
[----:B0-----:R-:W-:-:S04]  /*5d70*/  IMAD.WIDE R202, R63, 0x2, R224 ;  /* 0x000000023fca7825 */ /* 0x001fc800078e02e0 */
[----:B-1----:R-:W-:Y:S01]  /*5d80*/  IMAD.WIDE R60, R63, 0x2, R6 ;  /* 0x000000023f3c7825 */ /* 0x002fe200078e0206 */
[----:B------:R-:W-:Y:S03]  /*5d90*/  STL.64 [R1+0x818], R202 ;  /* 0x000818ca01007387 */ /* 0x000fe60000100a00 */
[C---:B--2---:R-:W-:Y:S01]  /*5da0*/  IMAD.WIDE R58, R64.reuse, 0x2, R224 ;  /* 0x00000002403a7825 */ /* 0x044fe200078e02e0 */
[----:B------:R0:W-:Y:S03]  /*5db0*/  STL.64 [R1+0x810], R60 ;  /* 0x0008103c01007387 */ /* 0x0001e60000100a00 */
[----:B------:R-:W-:Y:S01]  /*5dc0*/  IMAD.WIDE R62, R64, 0x2, R6 ;  /* 0x00000002403e7825 */ /* 0x000fe200078e0206 */
[----:B------:R1:W-:Y:S04]  /*5dd0*/  STL.64 [R1+0x808], R58 ;  /* 0x0008083a01007387 */ /* 0x0003e80000100a00 */
[----:B------:R2:W-:Y:S01]  /*5de0*/  STL.64 [R1+0x800], R62 ;  /* 0x0008003e01007387 */ /* 0x0005e20000100a00 */
[----:B0-----:R-:W-:-:S04]  /*5df0*/  IMAD.WIDE R60, R65, 0x2, R224 ;  /* 0x00000002413c7825 */ /* 0x001fc800078e02e0 */
[----:B-1----:R-:W-:Y:S01]  /*5e00*/  IMAD.WIDE R58, R65, 0x2, R6 ;  /* 0x00000002413a7825 */ /* 0x002fe200078e0206 */
[----:B------:R0:W-:Y:S03]  /*5e10*/  STL.64 [R1+0x7f8], R60 ;  /* 0x0007f83c01007387 */ /* 0x0001e60000100a00 */
[C---:B--2---:R-:W-:Y:S01]  /*5e20*/  IMAD.WIDE R62, R66.reuse, 0x2, R224 ;  /* 0x00000002423e7825 */ /* 0x044fe200078e02e0 */
[----:B------:R1:W-:Y:S04]  /*5e30*/  STL.64 [R1+0x7f0], R58 ;  /* 0x0007f03a01007387 */ /* 0x0003e80000100a00 */
[----:B------:R2:W-:Y:S01]  /*5e40*/  STL.64 [R1+0x7e8], R62 ;  /* 0x0007e83e01007387 */ /* 0x0005e20000100a00 */
[----:B0-----:R-:W-:-:S04]  /*5e50*/  IMAD.WIDE R60, R66, 0x2, R6 ;  /* 0x00000002423c7825 */ /* 0x001fc800078e0206 */
[C---:B-1----:R-:W-:Y:S01]  /*5e60*/  IMAD.WIDE R58, R67.reuse, 0x2, R224 ;  /* 0x00000002433a7825 */ /* 0x042fe200078e02e0 */
[----:B------:R0:W-:Y:S03]  /*5e70*/  STL.64 [R1+0x7e0], R60 ;  /* 0x0007e03c01007387 */ /* 0x0001e60000100a00 */
[----:B--2---:R-:W-:Y:S01]  /*5e80*/  IMAD.WIDE R62, R67, 0x2, R6 ;  /* 0x00000002433e7825 */ /* 0x004fe200078e0206 */
        /* <DEDUP_REMOVED lines=211> */
[----:B------:R-:W-:Y:S01]  /*6bc0*/  STL.64 [R1+0x488], R62 ;  /* 0x0004883e01007387 */ /* 0x000fe20000100a00 */
[----:B0-----:R-:W-:Y:S01]  /*6bd0*/  IMAD.WIDE R60, R200, 0x2, R6 ;  /* 0x00000002c83c7825 */ /* 0x001fe200078e0206 */
[----:B-1----:R-:W-:-:S04]  /*6be0*/  LOP3.LUT R59, R3, 0x20, RZ, 0x3c, !PT ;  /* 0x00000020033b7812 */ /* 0x002fc800078e3cff */
[----:B------:R0:W-:Y:S01]  /*6bf0*/  STL.64 [R1+0x480], R60 ;  /* 0x0004803c01007387 */ /* 0x0001e20000100a00 */
[----:B------:R-:W-:Y:S02]  /*6c00*/  LOP3.LUT R58, R3, 0x40, RZ, 0x3c, !PT ;  /* 0x00000040033a7812 */ /* 0x000fe400078e3cff */
[----:B------:R-:W-:Y:S02]  /*6c10*/  LOP3.LUT R59, R228, 0x40, RZ, 0x3c, !PT ;  /* 0x00000040e43b7812 */ /* 0x000fe400078e3cff */
[----:B------:R-:W-:Y:S02]  /*6c20*/  LOP3.LUT R58, R227, 0x40, RZ, 0x3c, !PT ;  /* 0x00000040e33a7812 */ /* 0x000fe400078e3cff */
[----:B0-----:R-:W-:Y:S02]  /*6c30*/  LOP3.LUT R60, R3, 0x60, RZ, 0x3c, !PT ;  /* 0x00000060033c7812 */ /* 0x001fe400078e3cff */
.L_x_1:
[----:B------:R-:W2:Y:S04]  /*6c40*/  LDL.64 R72, [R1+0x848] ;  /* 0x0008480001487983 */ /* 0x000ea80000100a00 */
[----:B------:R-:W2:Y:S04]  /*6c50*/  LDL.64 R76, [R1+0x850] ;  /* 0x00085000014c7983 */ /* 0x000ea80000100a00 */
[----:B------:R-:W4:Y:S04]  /*6c60*/  LDL.64 R60, [R1+0x868] ;  /* 0x00086800013c7983 */ /* 0x000f280000100a00 */
[----:B------:R-:W2:Y:S04]  /*6c70*/  LDL.64 R58, [R1+0x860] ;  /* 0x00086000013a7983 */ /* 0x000ea80000100a00 */
        /* <DEDUP_REMOVED lines=8> */
[----:B------:R-:W-:Y:S04]  /*6d00*/  STL [R1+0x978], R130 ;  /* 0x0009788201007387 */ /* 0x000fe80000100800 */
        /* <DEDUP_REMOVED lines=56> */
[----:B------:R0:W-:Y:S01]  /*7090*/  STL [R1+0x894], R91 ;  /* 0x0008945b01007387 */ /* 0x0001e20000100800 */
[----:B------:R-:W-:-:S03]  /*70a0*/  IMAD.WIDE R62, R2, 0x2, R6 ;  /* 0x00000002023e7825 */ /* 0x000fc600078e0206 */
[----:B------:R1:W-:Y:S04]  /*70b0*/  STL [R1+0x890], R92 ;  /* 0x0008905c01007387 */ /* 0x0003e80000100800 */
[----:B------:R-:W-:Y:S01]  /*70c0*/  STL [R1+0x88c], R93 ;  /* 0x00088c5d01007387 */ /* 0x000fe20000100800 */
[----:B-----5:R-:W-:-:S03]  /*70d0*/  IMAD.WIDE R64, R2, 0x2, R224 ;  /* 0x0000000202407825 */ /* 0x020fc600078e02e0 */
[----:B------:R-:W-:Y:S04]  /*70e0*/  STL [R1+0x888], R94 ;  /* 0x0008885e01007387 */ /* 0x000fe80000100800 */
[----:B------:R0:W-:Y:S04]  /*70f0*/  STL [R1+0x884], R95 ;  /* 0x0008845f01007387 */ /* 0x0001e80000100800 */
[----:B------:R-:W-:Y:S04]  /*7100*/  STL [R1+0x880], R224 ;  /* 0x000880e001007387 */ /* 0x000fe80000100800 */
[----:B------:R-:W-:Y:S04]  /*7110*/  STL [R1+0x87c], R225 ;  /* 0x00087ce101007387 */ /* 0x000fe80000100800 */
[----:B------:R-:W3:Y:S04]  /*7120*/  LDL.64 R78, [R1+0x800] ;  /* 0x00080000014e7983 */ /* 0x000ee80000100a00 */
[----:B0-----:R2:W3:Y:S04]  /*7130*/  LDG.E.U16 R91, [R62.64] ;  /* 0x000000043e5b7981 */ /* 0x0014e8000c1e1500 */
[----:B-1----:R0:W3:Y:S01]  /*7140*/  LDG.E.U16 R92, [R64.64] ;  /* 0x00000004405c7981 */ /* 0x0020e2000c1e1500 */
[----:B----4-:R-:W-:-:S03]  /*7150*/  IMAD.WIDE R60, R2, 0x2, R60 ;  /* 0x00000002023c7825 */ /* 0x010fc600078e023c */
[----:B------:R-:W4:Y:S01]  /*7160*/  LDL.64 R86, [R1+0x808] ;  /* 0x0008080001567983 */ /* 0x000f220000100a00 */
[----:B--2---:R-:W-:-:S03]  /*7170*/  IMAD.WIDE R62, R2, 0x2, R72 ;  /* 0x00000002023e7825 */ /* 0x004fc600078e0248 */
[----:B------:R-:W2:Y:S01]  /*7180*/  LDL.64 R72, [R1+0x7f0] ;  /* 0x0007f00001487983 */ /* 0x000ea20000100a00 */
[----:B0-----:R-:W-:-:S03]  /*7190*/  IMAD.WIDE R64, R2, 0x2, R76 ;  /* 0x0000000202407825 */ /* 0x001fc600078e024c */
[----:B------:R-:W4:Y:S01]  /*71a0*/  LDL.64 R76, [R1+0x7f8] ;  /* 0x0007f800014c7983 */ /* 0x000f220000100a00 */
[----:B------:R-:W-:-:S03]  /*71b0*/  IMAD.WIDE R66, R2, 0x2, R66 ;  /* 0x0000000202427825 */ /* 0x000fc600078e0242 */
[----:B------:R0:W4:Y:S04]  /*71c0*/  LDG.E.U16 R81, [R62.64] ;  /* 0x000000043e517981 */ /* 0x000128000c1e1500 */
[----:B------:R1:W4:Y:S04]  /*71d0*/  LDG.E.U16 R89, [R60.64] ;  /* 0x000000043c597981 */ /* 0x000328000c1e1500 */
[----:B------:R-:W4:Y:S01]  /*71e0*/  LDL.64 R44, [R1+0x7e8] ;  /* 0x0007e800012c7983 */ /* 0x000f220000100a00 */
[----:B0-----:R-:W-:-:S03]  /*71f0*/  IMAD.WIDE R62, R2, 0x2, R68 ;  /* 0x00000002023e7825 */ /* 0x001fc600078e0244 */
[----:B------:R-:W4:Y:S01]  /*7200*/  LDL.64 R68, [R1+0x7c8] ;  /* 0x0007c80001447983 */ /* 0x000f220000100a00 */
[----:B-1----:R-:W-:-:S03]  /*7210*/  IMAD.WIDE R60, R2, 0x2, R150 ;  /* 0x00000002023c7825 */ /* 0x002fc600078e0296 */
[----:B------:R0:W4:Y:S04]  /*7220*/  LDG.E.U16 R85, [R66.64] ;  /* 0x0000000442557981 */ /* 0x000128000c1e1500 */
[----:B------:R1:W4:Y:S04]  /*7230*/  LDG.E.U16 R84, [R64.64] ;  /* 0x0000000440547981 */ /* 0x000328000c1e1500 */
[----:B------:R1:W4:Y:S01]  /*7240*/  LDG.E.U16 R50, [R60.64] ;  /* 0x000000043c327981 */ /* 0x000322000c1e1500 */
[----:B0-----:R-:W-:-:S03]  /*7250*/  IMAD.WIDE R66, R2, 0x2, R74 ;  /* 0x0000000202427825 */ /* 0x001fc600078e024a */
[----:B------:R-:W4:Y:S01]  /*7260*/  LDL.64 R74, [R1+0x7d8] ;  /* 0x0007d800014a7983 */ /* 0x000f220000100a00 */
[----:B-1----:R-:W-:-:S03]  /*7270*/  IMAD.WIDE R64, R2, 0x2, R70 ;  /* 0x0000000202407825 */ /* 0x002fc600078e0246 */
[----:B------:R-:W4:Y:S01]  /*7280*/  LDL.64 R70, [R1+0x7d0] ;  /* 0x0007d00001467983 */ /* 0x000f220000100a00 */
[----:B------:R-:W-:-:S03]  /*7290*/  IMAD.WIDE R60, R2, 0x2, R148 ;  /* 0x00000002023c7825 */ /* 0x000fc600078e0294 */
[----:B------:R-:W4:Y:S01]  /*72a0*/  LDL.64 R82, [R1+0x7c0] ;  /* 0x0007c00001527983 */ /* 0x000f220000100a00 */
[----:B------:R-:W-:-:S03]  /*72b0*/  IMAD.WIDE R58, R2, 0x2, R58 ;  /* 0x00000002023a7825 */ /* 0x000fc600078e023a */
[----:B------:R3:W4:Y:S04]  /*72c0*/  LDG.E.U16 R49, [R64.64] ;  /* 0x0000000440317981 */ /* 0x000728000c1e1500 */
[----:B------:R2:W4:Y:S04]  /*72d0*/  LDG.E.U16 R48, [R60.64] ;  /* 0x000000043c307981 */ /* 0x000528000c1e1500 */
[----:B------:R4:W4:Y:S04]  /*72e0*/  LDG.E.U16 R46, [R62.64] ;  /* 0x000000043e2e7981 */ /* 0x000928000c1e1500 */
[----:B------:R0:W4:Y:S04]  /*72f0*/  LDG.E.U16 R88, [R58.64] ;  /* 0x000000043a587981 */ /* 0x000128000c1e1500 */
[----:B------:R-:W4:Y:S04]  /*7300*/  LDL.64 R112, [R1+0x7a8] ;  /* 0x0007a80001707983 */ /* 0x000f280000100a00 */
[----:B------:R-:W4:Y:S01]  /*7310*/  LDL.64 R94, [R1+0x790] ;  /* 0x00079000015e7983 */ /* 0x000f220000100a00 */
[----:B0-----:R-:W-:-:S03]  /*7320*/  IMAD.WIDE R58, R2, 0x2, R118 ;  /* 0x00000002023a7825 */ /* 0x001fc600078e0276 */
[----:B------:R-:W4:Y:S04]  /*7330*/  LDL.64 R118, [R1+0x7e0] ;  /* 0x0007e00001767983 */ /* 0x000f280000100a00 */
[----:B------:R0:W4:Y:S04]  /*7340*/  LDG.E.U16 R80, [R58.64] ;  /* 0x000000043a507981 */ /* 0x000128000c1e1500 */
[----:B------:R1:W4:Y:S04]  /*7350*/  LDG.E.U16 R51, [R66.64] ;  /* 0x0000000442337981 */ /* 0x000328000c1e1500 */
[----:B------:R-:W4:Y:S01]  /*7360*/  LDL.64 R114, [R1+0x7b0] ;  /* 0x0007b00001727983 */ /* 0x000f220000100a00 */
[----:B0-----:R-:W-:-:S03]  /*7370*/  IMAD.WIDE R58, R2, 0x2, R116 ;  /* 0x00000002023a7825 */ /* 0x001fc600078e0274 */
[----:B------:R-:W4:Y:S04]  /*7380*/  LDL.64 R116, [R1+0x7b8] ;  /* 0x0007b80001747983 */ /* 0x000f280000100a00 */
[----:B------:R0:W4:Y:S04]  /*7390*/  LDG.E.U16 R47, [R58.64] ;  /* 0x000000043a2f7981 */ /* 0x000128000c1e1500 */
[----:B------:R-:W4:Y:S04]  /*73a0*/  LDL.64 R124, [R1+0x760] ;  /* 0x00076000017c7983 */ /* 0x000f280000100a00 */
        /* <DEDUP_REMOVED lines=11> */
[----:B------:R-:W4:Y:S01]  /*7460*/  LDL.64 R146, [R1+0x518] ;  /* 0x0005180001927983 */ /* 0x000f220000100a00 */
[----:B---3--:R-:W-:-:S03]  /*7470*/  IMAD.WIDE R64, R2, 0x2, R78 ;  /* 0x0000000202407825 */ /* 0x008fc600078e024e */
[----:B------:R-:W3:Y:S01]  /*7480*/  LDL.64 R78, [R1+0x7a0] ;  /* 0x0007a000014e7983 */ /* 0x000ee20000100a00 */
[----:B--2---:R-:W-:-:S03]  /*7490*/  IMAD.WIDE R60, R2, 0x2, R72 ;  /* 0x00000002023c7825 */ /* 0x004fc600078e0248 */
[----:B------:R-:W2:Y:S01]  /*74a0*/  LDL.64 R72, [R1+0x798] ;  /* 0x0007980001487983 */ /* 0x000ea20000100a00 */
[----:B----4-:R-:W-:-:S03]  /*74b0*/  IMAD.WIDE R62, R2, 0x2, R76 ;  /* 0x00000002023e7825 */ /* 0x010fc600078e024c */
[----:B------:R-:W4:Y:S01]  /*74c0*/  LDL.64 R76, [R1+0x788] ;  /* 0x00078800014c7983 */ /* 0x000f220000100a00 */
[----:B-1----:R-:W-:-:S03]  /*74d0*/  IMAD.WIDE R66, R2, 0x2, R86 ;  /* 0x0000000202427825 */ /* 0x002fc600078e0256 */
[----:B------:R1:W4:Y:S04]  /*74e0*/  LDG.E.U16 R86, [R60.64] ;  /* 0x000000043c567981 */ /* 0x000328000c1e1500 */
[----:B------:R0:W4:Y:S01]  /*74f0*/  LDG.E.U16 R90, [R62.64] ;  /* 0x000000043e5a7981 */ /* 0x000122000c1e1500 */
[----:B-1----:R-:W-:-:S03]  /*7500*/  IMAD.WIDE R60, R2, 0x2, R68 ;  /* 0x00000002023c7825 */ /* 0x002fc600078e0244 */
[----:B------:R-:W4:Y:S01]  /*7510*/  LDL.64 R68, [R1+0x770] ;  /* 0x0007700001447983 */ /* 0x000f220000100a00 */
[----:B0-----:R-:W-:-:S03]  /*7520*/  IMAD.WIDE R58, R2, 0x2, R44 ;  /* 0x00000002023a7825 */ /* 0x001fc600078e022c */
[----:B------:R0:W4:Y:S04]  /*7530*/  LDG.E.U16 R44, [R64.64] ;  /* 0x00000004402c7981 */ /* 0x000128000c1e1500 */
[----:B------:R1:W4:Y:S04]  /*7540*/  LDG.E.U16 R87, [R58.64] ;  /* 0x000000043a577981 */ /* 0x000328000c1e1500 */
[----:B------:R3:W4:Y:S01]  /*7550*/  LDG.E.U16 R249, [R60.64] ;  /* 0x000000043cf97981 */ /* 0x000722000c1e1500 */
[----:B0-----:R-:W-:-:S03]  /*7560*/  IMAD.WIDE R64, R2, 0x2, R74 ;  /* 0x0000000202407825 */ /* 0x001fc600078e024a */
[----:B------:R-:W4:Y:S01]  /*7570*/  LDL.64 R74, [R1+0x780] ;  /* 0x00078000014a7983 */ /* 0x000f220000100a00 */
[----:B------:R-:W-:-:S03]  /*7580*/  IMAD.WIDE R62, R2, 0x2, R70 ;  /* 0x00000002023e7825 */ /* 0x000fc600078e0246 */
[----:B------:R-:W4:Y:S01]  /*7590*/  LDL.64 R70, [R1+0x778] ;  /* 0x0007780001467983 */ /* 0x000f220000100a00 */
[----:B-1----:R-:W-:-:S03]  /*75a0*/  IMAD.WIDE R58, R2, 0x2, R82 ;  /* 0x00000002023a7825 */ /* 0x002fc600078e0252 */
[----:B------:R0:W4:Y:S04]  /*75b0*/  LDG.E.U16 R45, [R66.64] ;  /* 0x00000004422d7981 */ /* 0x000128000c1e1500 */
[----:B------:R2:W4:Y:S04]  /*75c0*/  LDG.E.U16 R247, [R58.64] ;  /* 0x000000043af77981 */ /* 0x000528000c1e1500 */
[----:B------:R1:W4:Y:S04]  /*75d0*/  LDG.E.U16 R251, [R62.64] ;  /* 0x000000043efb7981 */ /* 0x000328000c1e1500 */
[----:B------:R0:W4:Y:S01]  /*75e0*/  LDG.E.U16 R83, [R64.64] ;  /* 0x0000000440537981 */ /* 0x000122000c1e1500 */
[----:B-1----:R-:W-:-:S03]  /*75f0*/  IMAD.WIDE R62, R2, 0x2, R112 ;  /* 0x00000002023e7825 */ /* 0x002fc600078e0270 */
[----:B------:R-:W4:Y:S04]  /*7600*/  LDL.64 R112, [R1+0x730] ;  /* 0x0007300001707983 */ /* 0x000f280000100a00 */
[----:B------:R1:W4:Y:S01]  /*7610*/  LDG.E.U16 R241, [R62.64] ;  /* 0x000000043ef17981 */ /* 0x000322000c1e1500 */
[----:B0-----:R-:W-:-:S03]  /*7620*/  IMAD.WIDE R66, R2, 0x2, R118 ;  /* 0x0000000202427825 */ /* 0x001fc600078e0276 */
[----:B------:R-:W4:Y:S04]  /*7630*/  LDL.64 R118, [R1+0x758] ;  /* 0x0007580001767983 */ /* 0x000f280000100a00 */
[----:B------:R0:W4:Y:S02]  /*7640*/  LDG.E.U16 R82, [R66.64] ;  /* 0x0000000442527981 */ /* 0x000124000c1e1500 */
[C---:B0-----:R-:W-:Y:S02]  /*7650*/  IMAD.WIDE R66, R2.reuse, 0x2, R116 ;  /* 0x0000000202427825 */ /* 0x041fe400078e0274 */
[----:B------:R-:W4:Y:S04]  /*7660*/  LDL.64 R116, [R1+0x750] ;  /* 0x0007500001747983 */ /* 0x000f280000100a00 */
[----:B------:R0:W4:Y:S01]  /*7670*/  LDG.E.U16 R245, [R66.64] ;  /* 0x0000000442f57981 */ /* 0x000122000c1e1500 */
[----:B-1----:R-:W-:-:S03]  /*7680*/  IMAD.WIDE R62, R2, 0x2, R94 ;  /* 0x00000002023e7825 */ /* 0x002fc600078e025e */
[----:B------:R-:W4:Y:S01]  /*7690*/  LDL.64 R94, [R1+0x728] ;  /* 0x00072800015e7983 */ /* 0x000f220000100a00 */
[----:B---3--:R-:W-:-:S03]  /*76a0*/  IMAD.WIDE R60, R2, 0x2, R78 ;  /* 0x00000002023c7825 */ /* 0x008fc600078e024e */
[----:B0-----:R-:W3:Y:S04]  /*76b0*/  LDL.64 R66, [R1+0x700] ;  /* 0x0007000001427983 */ /* 0x001ee80000100a00 */
[----:B------:R4:W3:Y:S04]  /*76c0*/  LDG.E.U16 R239, [R60.64] ;  /* 0x000000043cef7981 */ /* 0x0008e8000c1e1500 */
[----:B------:R-:W3:Y:S01]  /*76d0*/  LDL.64 R78, [R1+0x748] ;  /* 0x00074800014e7983 */ /* 0x000ee20000100a00 */
[----:B--2---:R-:W-:-:S03]  /*76e0*/  IMAD.WIDE R58, R2, 0x2, R72 ;  /* 0x00000002023a7825 */ /* 0x004fc600078e0248 */
[----:B------:R0:W2:Y:S01]  /*76f0*/  LDG.E.U16 R235, [R62.64] ;  /* 0x000000043eeb7981 */ /* 0x0000a2000c1e1500 */
[----:B----4-:R-:W-:-:S03]  /*7700*/  IMAD.WIDE R60, R2, 0x2, R76 ;  /* 0x00000002023c7825 */ /* 0x010fc600078e024c */
[----:B------:R-:W4:Y:S04]  /*7710*/  LDL.64 R72, [R1+0x740] ;  /* 0x0007400001487983 */ /* 0x000f280000100a00 */
[----:B------:R-:W2:Y:S01]  /*7720*/  LDL.64 R76, [R1+0x718] ;  /* 0x00071800014c7983 */ /* 0x000ea20000100a00 */
[----:B------:R-:W-:-:S03]  /*7730*/  IMAD.WIDE R64, R2, 0x2, R114 ;  /* 0x0000000202407825 */ /* 0x000fc600078e0272 */
[----:B------:R1:W2:Y:S04]  /*7740*/  LDG.E.U16 R237, [R58.64] ;  /* 0x000000043aed7981 */ /* 0x0002a8000c1e1500 */
[----:B------:R0:W2:Y:S01]  /*7750*/  LDG.E.U16 R243, [R64.64] ;  /* 0x0000000440f37981 */ /* 0x0000a2000c1e1500 */
[----:B------:R-:W-:-:S03]  /*7760*/  IMAD.WIDE R220, R2, 0x2, R68 ;  /* 0x0000000202dc7825 */ /* 0x000fc600078e0244 */
[----:B------:R-:W2:Y:S04]  /*7770*/  LDL.64 R114, [R1+0x738] ;  /* 0x0007380001727983 */ /* 0x000ea80000100a00 */
[----:B------:R-:W2:Y:S04]  /*7780*/  LDL.64 R68, [R1+0x708] ;  /* 0x0007080001447983 */ /* 0x000ea80000100a00 */
[----:B0-----:R-:W2:Y:S04]  /*7790*/  LDL.64 R64, [R1+0x6f0] ;  /* 0x0006f00001407983 */ /* 0x001ea80000100a00 */
[----:B------:R-:W2:Y:S01]  /*77a0*/  LDL.64 R62, [R1+0x6d8] ;  /* 0x0006d800013e7983 */ /* 0x000ea20000100a00 */
[----:B-1----:R-:W-:-:S03]  /*77b0*/  IMAD.WIDE R58, R2, 0x2, R74 ;  /* 0x00000002023a7825 */ /* 0x002fc600078e024a */
[----:B------:R0:W2:Y:S01]  /*77c0*/  LDG.E.U16 R233, [R60.64] ;  /* 0x000000043ce97981 */ /* 0x0000a2000c1e1500 */
[----:B------:R-:W-:-:S03]  /*77d0*/  IMAD.WIDE R222, R2, 0x2, R70 ;  /* 0x0000000202de7825 */ /* 0x000fc600078e0246 */
[----:B------:R1:W2:Y:S04]  /*77e0*/  LDG.E.U16 R231, [R58.64] ;  /* 0x000000043ae77981 */ /* 0x0002a8000c1e1500 */
[----:B------:R-:W2:Y:S04]  /*77f0*/  LDL.64 R70, [R1+0x720] ;  /* 0x0007200001467983 */ /* 0x000ea80000100a00 */
[----:B------:R-:W2:Y:S04]  /*7800*/  LDL.64 R74, [R1+0x710] ;  /* 0x00071000014a7983 */ /* 0x000ea80000100a00 */
[----:B-1----:R-:W2:Y:S01]  /*7810*/  LDL.64 R58, [R1+0x6f8] ;  /* 0x0006f800013a7983 */ /* 0x002ea20000100a00 */
[----:B------:R-:W-:-:S03]  /*7820*/  IMAD.WIDE R216, R2, 0x2, R124 ;  /* 0x0000000202d87825 */ /* 0x000fc600078e027c */
[----:B0-----:R-:W2:Y:S04]  /*7830*/  LDL.64 R60, [R1+0x6d0] ;  /* 0x0006d000013c7983 */ /* 0x001ea80000100a00 */
[----:B------:R-:W2:Y:S01]  /*7840*/  LDL.64 R124, [R1+0x690] ;  /* 0x00069000017c7983 */ /* 0x000ea20000100a00 */
[----:B------:R-:W-:-:S03]  /*7850*/  IMAD.WIDE R204, R2, 0x2, R112 ;  /* 0x0000000202cc7825 */ /* 0x000fc600078e0270 */
[----:B------:R0:W2:Y:S04]  /*7860*/  LDG.E.U16 R222, [R222.64] ;  /* 0x00000004dede7981 */ /* 0x0000a8000c1e1500 */
[----:B------:R-:W2:Y:S01]  /*7870*/  LDL.64 R112, [R1+0x6c0] ;  /* 0x0006c00001707983 */ /* 0x000ea20000100a00 */
[----:B------:R-:W-:-:S03]  /*7880*/  IMAD.WIDE R218, R2, 0x2, R126 ;  /* 0x0000000202da7825 */ /* 0x000fc600078e027e */
        /* <DEDUP_REMOVED lines=8> */
[----:B------:R1:W2:Y:S04]  /*7910*/  LDG.E.U16 R204, [R204.64] ;  /* 0x00000004cccc7981 */ /* 0x0002a8000c1e1500 */
[----:B------:R-:W2:Y:S01]  /*7920*/  LDL.64 R116, [R1+0x680] ;  /* 0x0006800001747983 */ /* 0x000ea20000100a00 */
[----:B------:R-:W-:-:S03]  /*7930*/  IMAD.WIDE R202, R2, 0x2, R94 ;  /* 0x0000000202ca7825 */ /* 0x000fc600078e025e */
[----:B------:R0:W2:Y:S04]  /*7940*/  LDG.E.U16 R212, [R212.64] ;  /* 0x00000004d4d47981 */ /* 0x0000a8000c1e1500 */
[----:B------:R-:W2:Y:S01]  /*7950*/  LDL.64 R94, [R1+0x6a0] ;  /* 0x0006a000015e7983 */ /* 0x000ea20000100a00 */
[----:B------:R-:W-:-:S03]  /*7960*/  IMAD.WIDE R164, R2, 0x2, R138 ;  /* 0x0000000202a47825 */ /* 0x000fc600078e028a */
[----:B------:R-:W2:Y:S04]  /*7970*/  LDL.64 R138, [R1+0x560] ;  /* 0x00056000018a7983 */ /* 0x000ea80000100a00 */
[----:B------:R0:W2:Y:S04]  /*7980*/  LDG.E.U16 R202, [R202.64] ;  /* 0x00000004caca7981 */ /* 0x0000a8000c1e1500 */
[----:B------:R0:W2:Y:S04]  /*7990*/  LDG.E.U16 R220, [R220.64] ;  /* 0x00000004dcdc7981 */ /* 0x0000a8000c1e1500 */
[----:B------:R0:W2:Y:S04]  /*79a0*/  LDG.E.U16 R218, [R218.64] ;  /* 0x00000004dada7981 */ /* 0x0000a8000c1e1500 */
[----:B------:R0:W2:Y:S04]  /*79b0*/  LDG.E.U16 R216, [R216.64] ;  /* 0x00000004d8d87981 */ /* 0x0000a8000c1e1500 */
[----:B------:R0:W2:Y:S01]  /*79c0*/  LDG.E.U16 R214, [R214.64] ;  /* 0x00000004d6d67981 */ /* 0x0000a2000c1e1500 */
[----:B---3--:R-:W-:-:S03]  /*79d0*/  IMAD.WIDE R180, R2, 0x2, R66 ;  /* 0x0000000202b47825 */ /* 0x008fc600078e0242 */
[----:B------:R-:W3:Y:S04]  /*79e0*/  LDL.64 R66, [R1+0x6a8] ;  /* 0x0006a80001427983 */ /* 0x000ee80000100a00 */
[----:B------:R0:W3:Y:S01]  /*79f0*/  LDG.E.U16 R180, [R180.64] ;  /* 0x00000004b4b47981 */ /* 0x0000e2000c1e1500 */
[----:B----4-:R-:W-:-:S03]  /*7a00*/  IMAD.WIDE R208, R2, 0x2, R72 ;  /* 0x0000000202d07825 */ /* 0x010fc600078e0248 */
[----:B------:R-:W4:Y:S01]  /*7a10*/  LDL.64 R72, [R1+0x6e0] ;  /* 0x0006e00001487983 */ /* 0x000f220000100a00 */
[----:B--2---:R-:W-:-:S03]  /*7a20*/  IMAD.WIDE R186, R2, 0x2, R76 ;  /* 0x0000000202ba7825 */ /* 0x004fc600078e024c */
[----:B------:R-:W2:Y:S01]  /*7a30*/  LDL.64 R76, [R1+0x6b0] ;  /* 0x0006b000014c7983 */ /* 0x000ea20000100a00 */
[----:B------:R-:W-:-:S03]  /*7a40*/  IMAD.WIDE R210, R2, 0x2, R78 ;  /* 0x0000000202d27825 */ /* 0x000fc600078e024e */
[----:B------:R-:W2:Y:S04]  /*7a50*/  LDL.64 R78, [R1+0x6e8] ;  /* 0x0006e800014e7983 */ /* 0x000ea80000100a00 */
[----:B------:R0:W2:Y:S01]  /*7a60*/  LDG.E.U16 R186, [R186.64] ;  /* 0x00000004baba7981 */ /* 0x0000a2000c1e1500 */
[----:B------:R-:W-:-:S03]  /*7a70*/  IMAD.WIDE R206, R2, 0x2, R114 ;  /* 0x0000000202ce7825 */ /* 0x000fc600078e0272 */
[----:B------:R-:W2:Y:S01]  /*7a80*/  LDL.64 R114, [R1+0x678] ;  /* 0x0006780001727983 */ /* 0x000ea20000100a00 */
[----:B------:R-:W-:-:S03]  /*7a90*/  IMAD.WIDE R182, R2, 0x2, R68 ;  /* 0x0000000202b67825 */ /* 0x000fc600078e0244 */
[----:B------:R-:W2:Y:S01]  /*7aa0*/  LDL.64 R68, [R1+0x6b8] ;  /* 0x0006b80001447983 */ /* 0x000ea20000100a00 */
[----:B------:R-:W-:-:S03]  /*7ab0*/  IMAD.WIDE R64, R2, 0x2, R64 ;  /* 0x0000000202407825 */ /* 0x000fc600078e0240 */
[----:B------:R0:W2:Y:S01]  /*7ac0*/  LDG.E.U16 R182, [R182.64] ;  /* 0x00000004b6b67981 */ /* 0x0000a2000c1e1500 */
[----:B------:R-:W-:-:S03]  /*7ad0*/  IMAD.WIDE R62, R2, 0x2, R62 ;  /* 0x00000002023e7825 */ /* 0x000fc600078e023e */
[----:B------:R2:W2:Y:S04]  /*7ae0*/  LDG.E.U16 R178, [R64.64] ;  /* 0x0000000440b27981 */ /* 0x0004a8000c1e1500 */
[----:B------:R0:W2:Y:S04]  /*7af0*/  LDG.E.U16 R206, [R206.64] ;  /* 0x00000004cece7981 */ /* 0x0000a8000c1e1500 */
[----:B------:R0:W2:Y:S01]  /*7b00*/  LDG.E.U16 R208, [R208.64] ;  /* 0x00000004d0d07981 */ /* 0x0000a2000c1e1500 */
[----:B------:R-:W-:-:S03]  /*7b10*/  IMAD.WIDE R200, R2, 0x2, R70 ;  /* 0x0000000202c87825 */ /* 0x000fc600078e0246 */
[----:B------:R-:W2:Y:S01]  /*7b20*/  LDL.64 R70, [R1+0x6c8] ;  /* 0x0006c80001467983 */ /* 0x000ea20000100a00 */
[----:B------:R-:W-:-:S03]  /*7b30*/  IMAD.WIDE R184, R2, 0x2, R74 ;  /* 0x0000000202b87825 */ /* 0x000fc600078e024a */
[----:B------:R-:W2:Y:S01]  /*7b40*/  LDL.64 R74, [R1+0x698] ;  /* 0x00069800014a7983 */ /* 0x000ea20000100a00 */
[----:B------:R-:W-:-:S03]  /*7b50*/  IMAD.WIDE R58, R2, 0x2, R58 ;  /* 0x00000002023a7825 */ /* 0x000fc600078e023a */
[----:B------:R0:W2:Y:S04]  /*7b60*/  LDG.E.U16 R184, [R184.64] ;  /* 0x00000004b8b87981 */ /* 0x0000a8000c1e1500 */
[----:B------:R4:W2:Y:S01]  /*7b70*/  LDG.E.U16 R179, [R58.64] ;  /* 0x000000043ab37981 */ /* 0x0008a2000c1e1500 */
[----:B------:R-:W-:-:S03]  /*7b80*/  IMAD.WIDE R60, R2, 0x2, R60 ;  /* 0x00000002023c7825 */ /* 0x000fc600078e023c */
[----:B------:R0:W2:Y:S04]  /*7b90*/  LDG.E.U16 R200, [R200.64] ;  /* 0x00000004c8c87981 */ /* 0x0000a8000c1e1500 */
[----:B------:R0:W2:Y:S04]  /*7ba0*/  LDG.E.U16 R60, [R60.64] ;  /* 0x000000043c3c7981 */ /* 0x0000a8000c1e1500 */
[----:B------:R0:W2:Y:S01]  /*7bb0*/  LDG.E.U16 R210, [R210.64] ;  /* 0x00000004d2d27981 */ /* 0x0000a2000c1e1500 */
[----:B---3--:R-:W-:-:S04]  /*7bc0*/  IMAD.WIDE R66, R2, 0x2, R66 ;  /* 0x0000000202427825 */ /* 0x008fc800078e0242 */
[C---:B----4-:R-:W-:Y:S02]  /*7bd0*/  IMAD.WIDE R58, R2.reuse, 0x2, R72 ;  /* 0x00000002023a7825 */ /* 0x050fe400078e0248 */
[----:B------:R-:W3:Y:S02]  /*7be0*/  LDL.64 R72, [R1+0x688] ;  /* 0x0006880001487983 */ /* 0x000ee40000100a00 */
[C---:B--2---:R-:W-:Y:S02]  /*7bf0*/  IMAD.WIDE R64, R2.reuse, 0x2, R76 ;  /* 0x0000000202407825 */ /* 0x044fe400078e024c */
[----:B------:R-:W2:Y:S04]  /*7c00*/  LDL.64 R76, [R1+0x658] ;  /* 0x00065800014c7983 */ /* 0x000ea80000100a00 */
[----:B------:R4:W3:Y:S04]  /*7c10*/  LDG.E.U16 R58, [R58.64] ;  /* 0x000000043a3a7981 */ /* 0x0008e8000c1e1500 */
[----:B------:R0:W3:Y:S04]  /*7c20*/  LDG.E.U16 R64, [R64.64] ;  /* 0x0000000440407981 */ /* 0x0000e8000c1e1500 */
[----:B----4-:R4:W3:Y:S04]  /*7c30*/  LDG.E.U16 R59, [R62.64] ;  /* 0x000000043e3b7981 */ /* 0x0108e8000c1e1500 */
[----:B0-----:R0:W3:Y:S01]  /*7c40*/  LDG.E.U16 R65, [R66.64] ;  /* 0x0000000442417981 */ /* 0x0010e2000c1e1500 */
[----:B----4-:R-:W-:-:S03]  /*7c50*/  IMAD.WIDE R62, R2, 0x2, R112 ;  /* 0x00000002023e7825 */ /* 0x010fc600078e0270 */
[----:B------:R-:W4:Y:S01]  /*7c60*/  LDL.64 R112, [R1+0x650] ;  /* 0x0006500001707983 */ /* 0x000f220000100a00 */
[----:B0-----:R-:W-:-:S03]  /*7c70*/  IMAD.WIDE R66, R2, 0x2, R94 ;  /* 0x0000000202427825 */ /* 0x001fc600078e025e */
[----:B------:R-:W3:Y:S01]  /*7c80*/  LDL.64 R94, [R1+0x648] ;  /* 0x00064800015e7983 */ /* 0x000ee20000100a00 */
[----:B------:R-:W-:-:S03]  /*7c90*/  IMAD.WIDE R176, R2, 0x2, R78 ;  /* 0x0000000202b07825 */ /* 0x000fc600078e024e */
[----:B------:R-:W3:Y:S01]  /*7ca0*/  LDL.64 R78, [R1+0x668] ;  /* 0x00066800014e7983 */ /* 0x000ee20000100a00 */
[----:B------:R-:W-:-:S03]  /*7cb0*/  IMAD.WIDE R68, R2, 0x2, R68 ;  /* 0x0000000202447825 */ /* 0x000fc600078e0244 */
[----:B------:R0:W3:Y:S01]  /*7cc0*/  LDG.E.U16 R62, [R62.64] ;  /* 0x000000043e3e7981 */ /* 0x0000e2000c1e1500 */
[----:B------:R-:W-:-:S03]  /*7cd0*/  IMAD.WIDE R70, R2, 0x2, R70 ;  /* 0x0000000202467825 */ /* 0x000fc600078e0246 */
[----:B------:R1:W3:Y:S01]  /*7ce0*/  LDG.E.U16 R66, [R66.64] ;  /* 0x0000000442427981 */ /* 0x0002e2000c1e1500 */
[----:B------:R-:W-:-:S03]  /*7cf0*/  IMAD.WIDE R74, R2, 0x2, R74 ;  /* 0x00000002024a7825 */ /* 0x000fc600078e024a */
[----:B------:R1:W3:Y:S04]  /*7d00*/  LDG.E.U16 R61, [R70.64] ;  /* 0x00000004463d7981 */ /* 0x0002e8000c1e1500 */
[----:B0-----:R0:W3:Y:S04]  /*7d10*/  LDG.E.U16 R63, [R68.64] ;  /* 0x00000004443f7981 */ /* 0x0010e8000c1e1500 */
[----:B-1----:R1:W3:Y:S01]  /*7d20*/  LDG.E.U16 R67, [R74.64] ;  /* 0x000000044a437981 */ /* 0x0022e2000c1e1500 */
[----:B------:R-:W-:-:S03]  /*7d30*/  IMAD.WIDE R118, R2, 0x2, R118 ;  /* 0x0000000202767825 */ /* 0x000fc600078e0276 */
[----:B------:R1:W3:Y:S01]  /*7d40*/  LDG.E.U16 R176, [R176.64] ;  /* 0x00000004b0b07981 */ /* 0x0002e2000c1e1500 */
[----:B0-----:R-:W-:-:S03]  /*7d50*/  IMAD.WIDE R68, R2, 0x2, R124 ;  /* 0x0000000202447825 */ /* 0x001fc600078e027c */
[----:B------:R-:W3:Y:S01]  /*7d60*/  LDL.64 R124, [R1+0x628] ;  /* 0x00062800017c7983 */ /* 0x000ee20000100a00 */
[----:B------:R-:W-:-:S03]  /*7d70*/  IMAD.WIDE R70, R2, 0x2, R116 ;  /* 0x0000000202467825 */ /* 0x000fc600078e0274 */
[----:B------:R0:W3:Y:S01]  /*7d80*/  LDG.E.U16 R68, [R68.64] ;  /* 0x0000000444447981 */ /* 0x0000e2000c1e1500 */
[----:B------:R-:W-:-:S03]  /*7d90*/  IMAD.WIDE R116, R2, 0x2, R114 ;  /* 0x0000000202747825 */ /* 0x000fc600078e0272 */
[----:B------:R-:W3:Y:S01]  /*7da0*/  LDL.64 R114, [R1+0x620] ;  /* 0x0006200001727983 */ /* 0x000ee20000100a00 */
[----:B-1----:R-:W-:-:S03]  /*7db0*/  IMAD.WIDE R74, R2, 0x2, R130 ;  /* 0x00000002024a7825 */ /* 0x002fc600078e0282 */
[----:B------:R-:W3:Y:S04]  /*7dc0*/  LDL.64 R130, [R1+0x600] ;  /* 0x0006000001827983 */ /* 0x000ee80000100a00 */
[----:B------:R1:W3:Y:S04]  /*7dd0*/  LDG.E.U16 R74, [R74.64] ;  /* 0x000000044a4a7981 */ /* 0x0002e8000c1e1500 */
[----:B------:R0:W3:Y:S04]  /*7de0*/  LDG.E.U16 R70, [R70.64] ;  /* 0x0000000446467981 */ /* 0x0000e8000c1e1500 */
[----:B0-----:R0:W3:Y:S01]  /*7df0*/  LDG.E.U16 R71, [R116.64] ;  /* 0x0000000474477981 */ /* 0x0010e2000c1e1500 */
[----:B--2---:R-:W-:-:S05]  /*7e00*/  IMAD.WIDE R76, R2, 0x2, R76 ;  /* 0x00000002024c7825 */ /* 0x004fca00078e024c */
[----:B-1----:R4:W2:Y:S02]  /*7e10*/  LDG.E.U16 R75, [R76.64] ;  /* 0x000000044c4b7981 */ /* 0x0028a4000c1e1500 */
[C---:B----4-:R-:W-:Y:S02]  /*7e20*/  IMAD.WIDE R76, R2.reuse, 0x2, R112 ;  /* 0x00000002024c7825 */ /* 0x050fe400078e0270 */
[----:B------:R-:W4:Y:S02]  /*7e30*/  LDL.64 R112, [R1+0x5f8] ;  /* 0x0005f80001707983 */ /* 0x000f240000100a00 */
[C---:B---3--:R-:W-:Y:S02]  /*7e40*/  IMAD.WIDE R148, R2.reuse, 0x2, R94 ;  /* 0x0000000202947825 */ /* 0x048fe400078e025e */
[----:B------:R-:W3:Y:S02]  /*7e50*/  LDL.64 R94, [R1+0x5f0] ;  /* 0x0005f000015e7983 */ /* 0x000ee40000100a00 */
[----:B------:R-:W-:-:S02]  /*7e60*/  IMAD.WIDE R72, R2, 0x2, R72 ;  /* 0x0000000202487825 */ /* 0x000fc400078e0248 */
[----:B------:R1:W2:Y:S04]  /*7e70*/  LDG.E.U16 R76, [R76.64] ;  /* 0x000000044c4c7981 */ /* 0x0002a8000c1e1500 */
[----:B------:R1:W2:Y:S01]  /*7e80*/  LDG.E.U16 R69, [R72.64] ;  /* 0x0000000448457981 */ /* 0x0002a2000c1e1500 */
[----:B0-----:R-:W-:-:S03]  /*7e90*/  IMAD.WIDE R116, R2, 0x2, R126 ;  /* 0x0000000202747825 */ /* 0x001fc600078e027e */
[----:B------:R-:W2:Y:S01]  /*7ea0*/  LDL.64 R126, [R1+0x5d0] ;  /* 0x0005d000017e7983 */ /* 0x000ea20000100a00 */
[----:B------:R-:W-:-:S03]  /*7eb0*/  IMAD.WIDE R78, R2, 0x2, R78 ;  /* 0x00000002024e7825 */ /* 0x000fc600078e024e */
[----:B-1----:R0:W2:Y:S01]  /*7ec0*/  LDG.E.U16 R77, [R148.64] ;  /* 0x00000004944d7981 */ /* 0x0020a2000c1e1500 */
[----:B------:R-:W-:-:S03]  /*7ed0*/  IMAD.WIDE R72, R2, 0x2, R132 ;  /* 0x0000000202487825 */ /* 0x000fc600078e0284 */
[----:B------:R-:W2:Y:S04]  /*7ee0*/  LDL.64 R132, [R1+0x608] ;  /* 0x0006080001847983 */ /* 0x000ea80000100a00 */
[----:B------:R1:W2:Y:S04]  /*7ef0*/  LDG.E.U16 R72, [R72.64] ;  /* 0x0000000448487981 */ /* 0x0002a8000c1e1500 */
[----:B------:R0:W2:Y:S01]  /*7f00*/  LDG.E.U16 R116, [R116.64] ;  /* 0x0000000474747981 */ /* 0x0000a2000c1e1500 */
[----:B------:R-:W-:-:S03]  /*7f10*/  IMAD.WIDE R154, R2, 0x2, R124 ;  /* 0x00000002029a7825 */ /* 0x000fc600078e027c */
[----:B------:R-:W2:Y:S04]  /*7f20*/  LDL.64 R124, [R1+0x5c0] ;  /* 0x0005c000017c7983 */ /* 0x000ea80000100a00 */
[----:B-1----:R1:W2:Y:S01]  /*7f30*/  LDG.E.U16 R73, [R78.64] ;  /* 0x000000044e497981 */ /* 0x0022a2000c1e1500 */
[----:B0-----:R-:W-:-:S03]  /*7f40*/  IMAD.WIDE R148, R2, 0x2, R134 ;  /* 0x0000000202947825 */ /* 0x001fc600078e0286 */
[----:B------:R-:W2:Y:S04]  /*7f50*/  LDL.64 R134, [R1+0x5b0] ;  /* 0x0005b00001867983 */ /* 0x000ea80000100a00 */
[----:B------:R0:W2:Y:S01]  /*7f60*/  LDG.E.U16 R148, [R148.64] ;  /* 0x0000000494947981 */ /* 0x0000a2000c1e1500 */
[----:B-1----:R-:W-:-:S03]  /*7f70*/  IMAD.WIDE R78, R2, 0x2, R136 ;  /* 0x00000002024e7825 */ /* 0x002fc600078e0288 */
[----:B------:R-:W2:Y:S04]  /*7f80*/  LDL.64 R136, [R1+0x5c8] ;  /* 0x0005c80001887983 */ /* 0x000ea80000100a00 */
[----:B------:R1:W2:Y:S04]  /*7f90*/  LDG.E.U16 R78, [R78.64] ;  /* 0x000000044e4e7981 */ /* 0x0002a8000c1e1500 */
[----:B------:R0:W2:Y:S04]  /*7fa0*/  LDG.E.U16 R117, [R154.64] ;  /* 0x000000049a757981 */ /* 0x0000a8000c1e1500 */
[----:B-1----:R1:W2:Y:S02]  /*7fb0*/  LDG.E.U16 R79, [R118.64] ;  /* 0x00000004764f7981 */ /* 0x0022a4000c1e1500 */
[----:B-1----:R-:W-:-:S02]  /*7fc0*/  IMAD.WIDE R118, R2, 0x2, R114 ;  /* 0x0000000202767825 */ /* 0x002fc400078e0272 */
[----:B------:R-:W2:Y:S04]  /*7fd0*/  LDL.64 R114, [R1+0x5b8] ;  /* 0x0005b80001727983 */ /* 0x000ea80000100a00 */
[----:B------:R1:W2:Y:S04]  /*7fe0*/  LDG.E.U16 R118, [R118.64] ;  /* 0x0000000476767981 */ /* 0x0002a8000c1e1500 */
[----:B-1----:R3:W2:Y:S01]  /*7ff0*/  LDG.E.U16 R119, [R152.64] ;  /* 0x0000000498777981 */ /* 0x0026a2000c1e1500 */
[----:B----4-:R-:W-:-:S03]  /*8000*/  IMAD.WIDE R158, R2, 0x2, R112 ;  /* 0x00000002029e7825 */ /* 0x010fc600078e0270 */
[----:B------:R-:W4:Y:S01]  /*8010*/  LDL.64 R112, [R1+0x5a0] ;  /* 0x0005a00001707983 */ /* 0x000f220000100a00 */
[----:B---3--:R-:W-:-:S03]  /*8020*/  IMAD.WIDE R152, R2, 0x2, R94 ;  /* 0x0000000202987825 */ /* 0x008fc600078e025e */
[----:B------:R-:W3:Y:S04]  /*8030*/  LDL.64 R94, [R1+0x590] ;  /* 0x00059000015e7983 */ /* 0x000ee80000100a00 */
[----:B------:R1:W3:Y:S01]  /*8040*/  LDG.E.U16 R152, [R152.64] ;  /* 0x0000000498987981 */ /* 0x0002e2000c1e1500 */
[----:B--2---:R-:W-:-:S03]  /*8050*/  IMAD.WIDE R150, R2, 0x2, R132 ;  /* 0x0000000202967825 */ /* 0x004fc600078e0284 */
[----:B-1----:R1:W2:Y:S04]  /*8060*/  LDG.E.U16 R153, [R156.64] ;  /* 0x000000049c997981 */ /* 0x0022a8000c1e1500 */
[----:B0-----:R0:W2:Y:S04]  /*8070*/  LDG.E.U16 R149, [R150.64] ;  /* 0x0000000496957981 */ /* 0x0010a8000c1e1500 */
[----:B------:R-:W2:Y:S01]  /*8080*/  LDL.64 R132, [R1+0x5a8] ;  /* 0x0005a80001847983 */ /* 0x000ea20000100a00 */
[----:B0-----:R-:W-:-:S03]  /*8090*/  IMAD.WIDE R150, R2, 0x2, R130 ;  /* 0x0000000202967825 */ /* 0x001fc600078e0282 */
[----:B------:R-:W2:Y:S01]  /*80a0*/  LDL.64 R130, [R1+0x598] ;  /* 0x0005980001827983 */ /* 0x000ea20000100a00 */
[----:B-1----:R-:W-:-:S03]  /*80b0*/  IMAD.WIDE R156, R2, 0x2, R126 ;  /* 0x00000002029c7825 */ /* 0x002fc600078e027e */
[----:B------:R-:W2:Y:S01]  /*80c0*/  LDL.64 R126, [R1+0x578] ;  /* 0x00057800017e7983 */ /* 0x000ea20000100a00 */
[----:B------:R-:W-:-:S03]  /*80d0*/  IMAD.WIDE R154, R2, 0x2, R140 ;  /* 0x00000002029a7825 */ /* 0x000fc600078e028c */
[----:B------:R-:W2:Y:S04]  /*80e0*/  LDL.64 R140, [R1+0x570] ;  /* 0x00057000018c7983 */ /* 0x000ea80000100a00 */
[----:B------:R0:W2:Y:S01]  /*80f0*/  LDG.E.U16 R150, [R150.64] ;  /* 0x0000000496967981 */ /* 0x0000a2000c1e1500 */
[----:B------:R-:W-:-:S03]  /*8100*/  IMAD.WIDE R162, R2, 0x2, R136 ;  /* 0x0000000202a27825 */ /* 0x000fc600078e0288 */
[----:B------:R-:W2:Y:S04]  /*8110*/  LDL.64 R136, [R1+0x550] ;  /* 0x0005500001887983 */ /* 0x000ea80000100a00 */
[----:B------:R1:W2:Y:S04]  /*8120*/  LDG.E.U16 R156, [R156.64] ;  /* 0x000000049c9c7981 */ /* 0x0002a8000c1e1500 */
[----:B0-----:R0:W2:Y:S04]  /*8130*/  LDG.E.U16 R151, [R158.64] ;  /* 0x000000049e977981 */ /* 0x0010a8000c1e1500 */
[----:B------:R0:W2:Y:S04]  /*8140*/  LDG.E.U16 R154, [R154.64] ;  /* 0x000000049a9a7981 */ /* 0x0000a8000c1e1500 */
[----:B-1----:R4:W2:Y:S01]  /*8150*/  LDG.E.U16 R157, [R162.64] ;  /* 0x00000004a29d7981 */ /* 0x0028a2000c1e1500 */
[----:B0-----:R-:W-:-:S03]  /*8160*/  IMAD.WIDE R158, R2, 0x2, R124 ;  /* 0x00000002029e7825 */ /* 0x001fc600078e027c */
[----:B------:R-:W2:Y:S01]  /*8170*/  LDL.64 R124, [R1+0x568] ;  /* 0x00056800017c7983 */ /* 0x000ea20000100a00 */
[----:B------:R-:W-:-:S03]  /*8180*/  IMAD.WIDE R160, R2, 0x2, R114 ;  /* 0x0000000202a07825 */ /* 0x000fc600078e0272 */
[----:B------:R-:W2:Y:S04]  /*8190*/  LDL.64 R114, [R1+0x558] ;  /* 0x0005580001727983 */ /* 0x000ea80000100a00 */
[----:B------:R0:W2:Y:S04]  /*81a0*/  LDG.E.U16 R158, [R158.64] ;  /* 0x000000049e9e7981 */ /* 0x0000a8000c1e1500 */
[----:B------:R3:W2:Y:S04]  /*81b0*/  LDG.E.U16 R155, [R164.64] ;  /* 0x00000004a49b7981 */ /* 0x0006a8000c1e1500 */
[----:B0-----:R0:W2:Y:S02]  /*81c0*/  LDG.E.U16 R159, [R160.64] ;  /* 0x00000004a09f7981 */ /* 0x0010a4000c1e1500 */
[----:B0-----:R-:W-:-:S02]  /*81d0*/  IMAD.WIDE R160, R2, 0x2, R134 ;  /* 0x0000000202a07825 */ /* 0x001fc400078e0286 */
[----:B------:R-:W2:Y:S04]  /*81e0*/  LDL.64 R134, [R1+0x540] ;  /* 0x0005400001867983 */ /* 0x000ea80000100a00 */
[----:B------:R0:W2:Y:S01]  /*81f0*/  LDG.E.U16 R160, [R160.64] ;  /* 0x00000004a0a07981 */ /* 0x0000a2000c1e1500 */
[----:B----4-:R-:W-:-:S03]  /*8200*/  IMAD.WIDE R162, R2, 0x2, R112 ;  /* 0x0000000202a27825 */ /* 0x010fc600078e0270 */
[----:B------:R-:W4:Y:S01]  /*8210*/  LDL.64 R112, [R1+0x548] ;  /* 0x0005480001707983 */ /* 0x000f220000100a00 */
[----:B---3--:R-:W-:-:S03]  /*8220*/  IMAD.WIDE R164, R2, 0x2, R94 ;  /* 0x0000000202a47825 */ /* 0x008fc600078e025e */
[----:B------:R-:W3:Y:S04]  /*8230*/  LDL.64 R94, [R1+0x538] ;  /* 0x00053800015e7983 */ /* 0x000ee80000100a00 */
[----:B------:R1:W3:Y:S01]  /*8240*/  LDG.E.U16 R162, [R162.64] ;  /* 0x00000004a2a27981 */ /* 0x0002e2000c1e1500 */
[----:B------:R-:W-:-:S03]  /*8250*/  IMAD.WIDE R170, R2, 0x2, R144 ;  /* 0x0000000202aa7825 */ /* 0x000fc600078e0290 */
[----:B------:R0:W3:Y:S04]  /*8260*/  LDG.E.U16 R164, [R164.64] ;  /* 0x00000004a4a47981 */ /* 0x0000e8000c1e1500 */
[----:B------:R-:W3:Y:S04]  /*8270*/  LDL.64 R144, [R1+0x4c8] ;  /* 0x0004c80001907983 */ /* 0x000ee80000100a00 */
[----:B0-----:R0:W3:Y:S01]  /*8280*/  LDG.E.U16 R165, [R170.64] ;  /* 0x00000004aaa57981 */ /* 0x0010e2000c1e1500 */
[----:B--2---:R-:W-:-:S03]  /*8290*/  IMAD.WIDE R168, R2, 0x2, R132 ;  /* 0x0000000202a87825 */ /* 0x004fc600078e0284 */
[----:B------:R-:W2:Y:S04]  /*82a0*/  LDL.64 R132, [R1+0x530] ;  /* 0x0005300001847983 */ /* 0x000ea80000100a00 */
[----:B------:R0:W2:Y:S01]  /*82b0*/  LDG.E.U16 R161, [R168.64] ;  /* 0x00000004a8a17981 */ /* 0x0000a2000c1e1500 */
[----:B------:R-:W-:-:S03]  /*82c0*/  IMAD.WIDE R166, R2, 0x2, R130 ;  /* 0x0000000202a67825 */ /* 0x000fc600078e0282 */
[----:B------:R-:W2:Y:S04]  /*82d0*/  LDL.64 R130, [R1+0x528] ;  /* 0x0005280001827983 */ /* 0x000ea80000100a00 */
[----:B-1----:R1:W2:Y:S01]  /*82e0*/  LDG.E.U16 R163, [R166.64] ;  /* 0x00000004a6a37981 */ /* 0x0022a2000c1e1500 */
[----:B0-----:R-:W-:-:S03]  /*82f0*/  IMAD.WIDE R168, R2, 0x2, R126 ;  /* 0x0000000202a87825 */ /* 0x001fc600078e027e */
[----:B------:R-:W2:Y:S01]  /*8300*/  LDL.64 R126, [R1+0x4f8] ;  /* 0x0004f800017e7983 */ /* 0x000ea20000100a00 */
[----:B-1----:R-:W-:-:S03]  /*8310*/  IMAD.WIDE R166, R2, 0x2, R142 ;  /* 0x0000000202a67825 */ /* 0x002fc600078e028e */
[----:B------:R-:W2:Y:S04]  /*8320*/  LDL.64 R142, [R1+0x4c0] ;  /* 0x0004c000018e7983 */ /* 0x000ea80000100a00 */
[----:B------:R0:W2:Y:S04]  /*8330*/  LDG.E.U16 R166, [R166.64] ;  /* 0x00000004a6a67981 */ /* 0x0000a8000c1e1500 */
[----:B0-----:R0:W2:Y:S01]  /*8340*/  LDG.E.U16 R167, [R168.64] ;  /* 0x00000004a8a77981 */ /* 0x0010a2000c1e1500 */
[----:B------:R-:W-:-:S03]  /*8350*/  IMAD.WIDE R170, R2, 0x2, R124 ;  /* 0x0000000202aa7825 */ /* 0x000fc600078e027c */
[----:B------:R-:W2:Y:S01]  /*8360*/  LDL.64 R124, [R1+0x4f0] ;  /* 0x0004f000017c7983 */ /* 0x000ea20000100a00 */
[----:B0-----:R-:W-:-:S03]  /*8370*/  IMAD.WIDE R168, R2, 0x2, R140 ;  /* 0x0000000202a87825 */ /* 0x001fc600078e028c */
[----:B------:R0:W2:Y:S04]  /*8380*/  LDG.E.U16 R170, [R170.64] ;  /* 0x00000004aaaa7981 */ /* 0x0000a8000c1e1500 */
[----:B------:R1:W2:Y:S04]  /*8390*/  LDG.E.U16 R177, [R168.64] ;  /* 0x00000004a8b17981 */ /* 0x0002a8000c1e1500 */
[----:B------:R-:W2:Y:S01]  /*83a0*/  LDL.64 R140, [R1+0x510] ;  /* 0x00051000018c7983 */ /* 0x000ea20000100a00 */
[----:B-1----:R-:W-:-:S03]  /*83b0*/  IMAD.WIDE R168, R2, 0x2, R138 ;  /* 0x0000000202a87825 */ /* 0x002fc600078e028a */
[----:B------:R-:W2:Y:S04]  /*83c0*/  LDL.64 R138, [R1+0x4b8] ;  /* 0x0004b800018a7983 */ /* 0x000ea80000100a00 */
[----:B0-----:R0:W2:Y:S02]  /*83d0*/  LDG.E.U16 R171, [R168.64] ;  /* 0x00000004a8ab7981 */ /* 0x0010a4000c1e1500 */
[C---:B0-----:R-:W-:Y:S02]  /*83e0*/  IMAD.WIDE R168, R2.reuse, 0x2, R114 ;  /* 0x0000000202a87825 */ /* 0x041fe400078e0272 */
[----:B------:R-:W2:Y:S04]  /*83f0*/  LDL.64 R114, [R1+0x520] ;  /* 0x0005200001727983 */ /* 0x000ea80000100a00 */
[----:B------:R0:W2:Y:S02]  /*8400*/  LDG.E.U16 R181, [R168.64] ;  /* 0x00000004a8b57981 */ /* 0x0000a4000c1e1500 */
[----:B0-----:R-:W-:-:S02]  /*8410*/  IMAD.WIDE R168, R2, 0x2, R136 ;  /* 0x0000000202a87825 */ /* 0x001fc400078e0288 */
[----:B------:R-:W2:Y:S04]  /*8420*/  LDL.64 R136, [R1+0x4b0] ;  /* 0x0004b00001887983 */ /* 0x000ea80000100a00 */
[----:B------:R4:W2:Y:S02]  /*8430*/  LDG.E.U16 R183, [R168.64] ;  /* 0x00000004a8b77981 */ /* 0x0008a4000c1e1500 */
[C---:B----4-:R-:W-:Y:S02]  /*8440*/  IMAD.WIDE R168, R2.reuse, 0x2, R112 ;  /* 0x0000000202a87825 */ /* 0x050fe400078e0270 */
[----:B------:R-:W4:Y:S04]  /*8450*/  LDL.64 R112, [R1+0x4e8] ;  /* 0x0004e80001707983 */ /* 0x000f280000100a00 */
[----:B------:R0:W4:Y:S02]  /*8460*/  LDG.E.U16 R185, [R168.64] ;  /* 0x00000004a8b97981 */ /* 0x000124000c1e1500 */
[----:B0-----:R-:W-:-:S02]  /*8470*/  IMAD.WIDE R168, R2, 0x2, R134 ;  /* 0x0000000202a87825 */ /* 0x001fc400078e0286 */
[----:B------:R-:W4:Y:S04]  /*8480*/  LDL.64 R134, [R1+0x4a8] ;  /* 0x0004a80001867983 */ /* 0x000f280000100a00 */
[----:B------:R3:W4:Y:S02]  /*8490*/  LDG.E.U16 R187, [R168.64] ;  /* 0x00000004a8bb7981 */ /* 0x000724000c1e1500 */
[C---:B---3--:R-:W-:Y:S02]  /*84a0*/  IMAD.WIDE R168, R2.reuse, 0x2, R94 ;  /* 0x0000000202a87825 */ /* 0x048fe400078e025e */
[----:B------:R-:W3:Y:S04]  /*84b0*/  LDL.64 R94, [R1+0x4e0] ;  /* 0x0004e000015e7983 */ /* 0x000ee80000100a00 */
[----:B------:R2:W3:Y:S02]  /*84c0*/  LDG.E.U16 R201, [R168.64] ;  /* 0x00000004a8c97981 */ /* 0x0004e4000c1e1500 */
[----:B--2---:R-:W-:-:S02]  /*84d0*/  IMAD.WIDE R168, R2, 0x2, R132 ;  /* 0x0000000202a87825 */ /* 0x004fc400078e0284 */
[----:B------:R-:W2:Y:S04]  /*84e0*/  LDL.64 R132, [R1+0x4a0] ;  /* 0x0004a00001847983 */ /* 0x000ea80000100a00 */
[----:B------:R0:W2:Y:S02]  /*84f0*/  LDG.E.U16 R203, [R168.64] ;  /* 0x00000004a8cb7981 */ /* 0x0000a4000c1e1500 */
[C---:B0-----:R-:W-:Y:S02]  /*8500*/  IMAD.WIDE R168, R2.reuse, 0x2, R130 ;  /* 0x0000000202a87825 */ /* 0x041fe400078e0282 */
[----:B------:R-:W2:Y:S04]  /*8510*/  LDL.64 R130, [R1+0x508] ;  /* 0x0005080001827983 */ /* 0x000ea80000100a00 */
[----:B------:R0:W2:Y:S02]  /*8520*/  LDG.E.U16 R205, [R168.64] ;  /* 0x00000004a8cd7981 */ /* 0x0000a4000c1e1500 */
[----:B0-----:R-:W-:-:S02]  /*8530*/  IMAD.WIDE R168, R2, 0x2, R126 ;  /* 0x0000000202a87825 */ /* 0x001fc400078e027e */
        /* <DEDUP_REMOVED lines=11> */
[----:B---3--:R-:W-:-:S02]  /*85f0*/  IMAD.WIDE R168, R2, 0x2, R94 ;  /* 0x0000000202a87825 */ /* 0x008fc400078e025e */
[----:B------:R-:W3:Y:S04]  /*8600*/  LDL.64 R94, [R1+0x480] ;  /* 0x00048000015e7983 */ /* 0x000ee80000100a00 */
[----:B------:R0:W3:Y:S04]  /*8610*/  LDG.E.U16 R215, [R168.64] ;  /* 0x00000004a8d77981 */ /* 0x0000e8000c1e1500 */
[----:B------:R-:W3:Y:S01]  /*8620*/  LDL.LU R93, [R1+0xc] ;  /* 0x00000c00015d7983 */ /* 0x000ee20000300800 */
[----:B0-----:R-:W-:-:S05]  /*8630*/  IMAD.WIDE R168, R2, 0x2, R190 ;  /* 0x0000000202a87825 */ /* 0x001fca00078e02be */
[----:B------:R0:W3:Y:S02]  /*8640*/  LDG.E.U16 R217, [R168.64] ;  /* 0x00000004a8d97981 */ /* 0x0000e4000c1e1500 */
        /* <DEDUP_REMOVED lines=16> */
[----:B--2---:R-:W-:-:S05]  /*8750*/  IMAD.WIDE R168, R2, 0x2, R132 ;  /* 0x0000000202a87825 */ /* 0x004fca00078e0284 */
[----:B------:R0:W2:Y:S02]  /*8760*/  LDG.E.U16 R242, [R168.64] ;  /* 0x00000004a8f27981 */ /* 0x0000a4000c1e1500 */
[----:B0-----:R-:W-:-:S05]  /*8770*/  IMAD.WIDE R168, R2, 0x2, R130 ;  /* 0x0000000202a87825 */ /* 0x001fca00078e0282 */
[----:B------:R0:W2:Y:S02]  /*8780*/  LDG.E.U16 R244, [R168.64] ;  /* 0x00000004a8f47981 */ /* 0x0000a4000c1e1500 */
[----:B0-----:R-:W-:-:S05]  /*8790*/  IMAD.WIDE R168, R2, 0x2, R126 ;  /* 0x0000000202a87825 */ /* 0x001fca00078e027e */
[----:B------:R0:W2:Y:S02]  /*87a0*/  LDG.E.U16 R246, [R168.64] ;  /* 0x00000004a8f67981 */ /* 0x0000a4000c1e1500 */
[----:B0-----:R-:W-:-:S05]  /*87b0*/  IMAD.WIDE R168, R2, 0x2, R124 ;  /* 0x0000000202a87825 */ /* 0x001fca00078e027c */
[----:B------:R0:W2:Y:S02]  /*87c0*/  LDG.E.U16 R248, [R168.64] ;  /* 0x00000004a8f87981 */ /* 0x0000a4000c1e1500 */
[----:B0-----:R-:W-:-:S05]  /*87d0*/  IMAD.WIDE R168, R2, 0x2, R114 ;  /* 0x0000000202a87825 */ /* 0x001fca00078e0272 */
[----:B------:R4:W2:Y:S02]  /*87e0*/  LDG.E.U16 R250, [R168.64] ;  /* 0x00000004a8fa7981 */ /* 0x0008a4000c1e1500 */
[----:B----4-:R-:W-:-:S05]  /*87f0*/  IMAD.WIDE R168, R2, 0x2, R112 ;  /* 0x0000000202a87825 */ /* 0x010fca00078e0270 */
[----:B------:R3:W4:Y:S02]  /*8800*/  LDG.E.U16 R252, [R168.64] ;  /* 0x00000004a8fc7981 */ /* 0x000724000c1e1500 */
[----:B---3--:R-:W-:Y:S02]  /*8810*/  IMAD.WIDE R168, R2, 0x2, R94 ;  /* 0x0000000202a87825 */ /* 0x008fe400078e025e */
[----:B------:R-:W0:Y:S04]  /*8820*/  S2R R130, SR_TID.X ;  /* 0x0000000000827919 */ /* 0x000e280000002100 */
[----:B------:R-:W3:Y:S04]  /*8830*/  LDL.LU R94, [R1+0x10] ;  /* 0x00001000015e7983 */ /* 0x000ee80000300800 */
[----:B------:R-:W2:Y:S04]  /*8840*/  LDG.E.U16 R168, [R168.64] ;  /* 0x00000004a8a87981 */ /* 0x000ea8000c1e1500 */
[----:B------:R-:W-:Y:S06]  /*8850*/  BAR.SYNC.DEFER_BLOCKING 0x0 ;  /* 0x0000000000007b1d */ /* 0x000fec0000010000 */
[----:B------:R-:W2:Y:S04]  /*8860*/  LDL.LU R95, [R1+0x14] ;  /* 0x00001400015f7983 */ /* 0x000ea80000300800 */
[----:B------:R-:W2:Y:S01]  /*8870*/  LDL.64 R112, [R1+0x440] ;  /* 0x0004400001707983 */ /* 0x000ea20000100a00 */
[----:B0-----:R-:W-:-:S03]  /*8880*/  LOP3.LUT R130, R130, 0xff, RZ, 0xc0, !PT ;  /* 0x000000ff82827812 */ /* 0x001fc600078ec0ff */
[----:B------:R0:W-:Y:S04]  /*8890*/  STS.U16 [R5+0x12200], R86 ;  /* 0x0122005605007388 */ /* 0x0001e80000000400 */
[----:B------:R-:W-:Y:S01]  /*88a0*/  STS.U16 [R5+0x10000], R92 ;  /* 0x0100005c05007388 */ /* 0x000fe20000000400 */
[----:B0-----:R-:W-:-:S03]  /*88b0*/  LOP3.LUT R86, R5, 0x10, RZ, 0x3c, !PT ;  /* 0x0000001005567812 */ /* 0x001fc600078e3cff */
        /* <DEDUP_REMOVED lines=20> */
[----:B0-----:R-:W-:-:S03]  /*8a00*/  IMAD.SHL.U32 R82, R130, 0x2, RZ ;  /* 0x0000000282527824 */ /* 0x001fc600078e00ff */
[----:B------:R-:W-:Y:S04]  /*8a10*/  STS.U16 [R86+0x16400], R176 ;  /* 0x016400b056007388 */ /* 0x000fe80000000400 */
[----:B------:R-:W-:Y:S01]  /*8a20*/  STS.U16 [R86+0x16600], R58 ;  /* 0x0166003a56007388 */ /* 0x000fe20000000400 */
[----:B------:R-:W-:-:S03]  /*8a30*/  LOP3.LUT R82, R82, 0x20, RZ, 0x3c, !PT ;  /* 0x0000002052527812 */ /* 0x000fc600078e3cff */
[----:B------:R-:W-:Y:S04]  /*8a40*/  STS.U16 [R86+0x18400], R73 ;  /* 0x0184004956007388 */ /* 0x000fe80000000400 */
[----:B------:R-:W-:Y:S04]  /*8a50*/  STS.U16 [R86+0x18600], R74 ;  /* 0x0186004a56007388 */ /* 0x000fe80000000400 */
[----:B------:R-:W-:Y:S04]  /*8a60*/  STS.U16 [R86+0x1a400], R153 ;  /* 0x01a4009956007388 */ /* 0x000fe80000000400 */
[----:B------:R-:W-:Y:S04]  /*8a70*/  STS.U16 [R86+0x1a600], R154 ;  /* 0x01a6009a56007388 */ /* 0x000fe80000000400 */
[----:B------:R-:W-:Y:S01]  /*8a80*/  STS.U16 [R86+0x1c400], R170 ;  /* 0x01c400aa56007388 */ /* 0x000fe20000000400 */
[----:B------:R-:W-:-:S03]  /*8a90*/  SHF.L.U32 R5, R130, 0x1, RZ ;  /* 0x0000000182057819 */ /* 0x000fc600000006ff */
[----:B------:R-:W-:Y:S04]  /*8aa0*/  STS.U16 [R86+0x1c600], R171 ;  /* 0x01c600ab56007388 */ /* 0x000fe80000000400 */
[----:B------:R-:W-:Y:S04]  /*8ab0*/  STS.U16 [R86+0x1e400], R213 ;  /* 0x01e400d556007388 */ /* 0x000fe80000000400 */
[----:B------:R-:W-:Y:S04]  /*8ac0*/  STS.U16 [R86+0x1e600], R215 ;  /* 0x01e600d756007388 */ /* 0x000fe80000000400 */
[----:B------:R-:W-:Y:S04]  /*8ad0*/  STS.U16 [R82+0x10800], R85 ;  /* 0x0108005552007388 */ /* 0x000fe80000000400 */
[----:B------:R-:W-:Y:S04]  /*8ae0*/  STS.U16 [R82+0x10a00], R84 ;  /* 0x010a005452007388 */ /* 0x000fe80000000400 */
[----:B------:R-:W0:Y:S04]  /*8af0*/  S2R R130, SR_TID.X ;  /* 0x0000000000827919 */ /* 0x000e280000002100 */
[----:B------:R-:W-:Y:S04]  /*8b00*/  STS.U16 [R82+0x12800], R83 ;  /* 0x0128005352007388 */ /* 0x000fe80000000400 */
[----:B------:R-:W-:Y:S04]  /*8b10*/  STS.U16 [R82+0x12a00], R251 ;  /* 0x012a00fb52007388 */ /* 0x000fe80000000400 */
[----:B------:R-:W-:Y:S04]  /*8b20*/  STS.U16 [R82+0x14800], R214 ;  /* 0x014800d652007388 */ /* 0x000fe80000000400 */
[----:B------:R-:W-:Y:S04]  /*8b30*/  STS.U16 [R82+0x14a00], R212 ;  /* 0x014a00d452007388 */ /* 0x000fe80000000400 */
[----:B------:R-:W-:Y:S04]  /*8b40*/  STS.U16 [R82+0x16800], R59 ;  /* 0x0168003b52007388 */ /* 0x000fe80000000400 */
[----:B------:R-:W-:Y:S01]  /*8b50*/  STS.U16 [R82+0x16a00], R60 ;  /* 0x016a003c52007388 */ /* 0x000fe20000000400 */
[----:B------:R-:W-:-:S03]  /*8b60*/  LOP3.LUT R5, R5, 0x30, RZ, 0x3c, !PT ;  /* 0x0000003005057812 */ /* 0x000fc600078e3cff */
        /* <DEDUP_REMOVED lines=13> */
[----:B------:R-:W-:Y:S01]  /*8c40*/  STS.U16 [R5+0x14e00], R208 ;  /* 0x014e00d005007388 */ /* 0x000fe20000000400 */
[----:B0-----:R-:W-:-:S03]  /*8c50*/  LOP3.LUT R130, R130, 0xff, RZ, 0xc0, !PT ;  /* 0x000000ff82827812 */ /* 0x001fc600078ec0ff */
[----:B------:R-:W-:Y:S04]  /*8c60*/  STS.U16 [R5+0x16c00], R61 ;  /* 0x016c003d05007388 */ /* 0x000fe80000000400 */
[----:B------:R-:W-:Y:S04]  /*8c70*/  STS.U16 [R5+0x16e00], R62 ;  /* 0x016e003e05007388 */ /* 0x000fe80000000400 */
[----:B------:R-:W-:Y:S04]  /*8c80*/  STS.U16 [R5+0x18c00], R77 ;  /* 0x018c004d05007388 */ /* 0x000fe80000000400 */
[----:B------:R-:W-:Y:S01]  /*8c90*/  STS.U16 [R5+0x18e00], R78 ;  /* 0x018e004e05007388 */ /* 0x000fe20000000400 */
[----:B-1----:R-:W-:-:S03]  /*8ca0*/  SHF.L.U32 R50, R130, 0x1, RZ ;  /* 0x0000000182327819 */ /* 0x002fc600000006ff */
[----:B------:R-:W-:Y:S04]  /*8cb0*/  STS.U16 [R5+0x1ac00], R157 ;  /* 0x01ac009d05007388 */ /* 0x000fe80000000400 */
[----:B------:R-:W-:Y:S04]  /*8cc0*/  STS.U16 [R5+0x1ae00], R158 ;  /* 0x01ae009e05007388 */ /* 0x000fe80000000400 */
[----:B------:R-:W-:Y:S04]  /*8cd0*/  STS.U16 [R5+0x1cc00], R185 ;  /* 0x01cc00b905007388 */ /* 0x000fe80000000400 */
[----:B------:R-:W-:Y:S01]  /*8ce0*/  STS.U16 [R5+0x1ce00], R187 ;  /* 0x01ce00bb05007388 */ /* 0x000fe20000000400 */
[----:B------:R-:W-:-:S03]  /*8cf0*/  LOP3.LUT R50, R50, 0x40, RZ, 0x3c, !PT ;  /* 0x0000004032327812 */ /* 0x000fc600078e3cff */
[----:B------:R-:W-:Y:S04]  /*8d00*/  STS.U16 [R5+0x1ec00], R223 ;  /* 0x01ec00df05007388 */ /* 0x000fe80000000400 */
[----:B------:R0:W-:Y:S04]  /*8d10*/  STS.U16 [R5+0x1ee00], R232 ;  /* 0x01ee00e805007388 */ /* 0x0001e80000000400 */
[----:B------:R-:W-:Y:S04]  /*8d20*/  STS.U16 [R50+0x11000], R80 ;  /* 0x0110005032007388 */ /* 0x000fe80000000400 */
[----:B------:R-:W3:Y:S01]  /*8d30*/  LDL.64 R90, [R1+0x438] ;  /* 0x00043800015a7983 */ /* 0x000ee20000100a00 */
[----:B0-----:R-:W-:-:S03]  /*8d40*/  IMAD.SHL.U32 R5, R130, 0x2, RZ ;  /* 0x0000000282057824 */ /* 0x001fc600078e00ff */
[----:B------:R-:W0:Y:S04]  /*8d50*/  S2R R130, SR_TID.X ;  /* 0x0000000000827919 */ /* 0x000e280000002100 */
[----:B------:R-:W-:Y:S04]  /*8d60*/  STS.U16 [R50+0x11200], R51 ;  /* 0x0112003332007388 */ /* 0x000fe80000000400 */
        /* <DEDUP_REMOVED lines=15> */
[----:B0-----:R-:W-:-:S03]  /*8e60*/  LOP3.LUT R130, R130, 0xff, RZ, 0xc0, !PT ;  /* 0x000000ff82827812 */ /* 0x001fc600078ec0ff */
[----:B------:R-:W-:Y:S04]  /*8e70*/  STS.U16 [R5+0x11400], R49 ;  /* 0x0114003105007388 */ /* 0x000fe80000000400 */
[----:B------:R0:W-:Y:S04]  /*8e80*/  STS.U16 [R5+0x11600], R46 ;  /* 0x0116002e05007388 */ /* 0x0001e80000000400 */
[----:B------:R-:W-:Y:S04]  /*8e90*/  STS.U16 [R5+0x13400], R241 ;  /* 0x013400f105007388 */ /* 0x000fe80000000400 */
[----:B------:R-:W-:Y:S04]  /*8ea0*/  STS.U16 [R5+0x13600], R239 ;  /* 0x013600ef05007388 */ /* 0x000fe80000000400 */
[----:B------:R-:W-:Y:S01]  /*8eb0*/  STS.U16 [R5+0x15400], R202 ;  /* 0x015400ca05007388 */ /* 0x000fe20000000400 */
[----:B0-----:R-:W-:-:S03]  /*8ec0*/  SHF.L.U32 R46, R130, 0x1, RZ ;  /* 0x00000001822e7819 */ /* 0x001fc600000006ff */
        /* <DEDUP_REMOVED lines=11> */
[----:B--2---:R0:W-:Y:S04]  /*8f80*/  STS.U16 [R5+0x1f600], R242 ;  /* 0x01f600f205007388 */ /* 0x0041e80000000400 */
[----:B------:R-:W-:Y:S04]  /*8f90*/  STS.U16 [R46+0x11800], R48 ;  /* 0x011800302e007388 */ /* 0x000fe80000000400 */
[----:B------:R-:W-:Y:S04]  /*8fa0*/  STS.U16 [R46+0x11a00], R47 ;  /* 0x011a002f2e007388 */ /* 0x000fe80000000400 */
[----:B------:R-:W-:Y:S04]  /*8fb0*/  STS.U16 [R46+0x13800], R237 ;  /* 0x013800ed2e007388 */ /* 0x000fe80000000400 */
[----:B------:R-:W-:Y:S01]  /*8fc0*/  STS.U16 [R46+0x13a00], R235 ;  /* 0x013a00eb2e007388 */ /* 0x000fe20000000400 */
[----:B0-----:R-:W-:-:S03]  /*8fd0*/  SHF.L.U32 R5, R130, 0x1, RZ ;  /* 0x0000000182057819 */ /* 0x001fc600000006ff */
        /* <DEDUP_REMOVED lines=28> */
[----:B------:R2:W-:Y:S04]  /*91a0*/  STS.U16 [R5+0x1fe00], R168 ;  /* 0x01fe00a805007388 */ /* 0x0005e80000000400 */
[----:B------:R-:W-:Y:S01]  /*91b0*/  BAR.SYNC.DEFER_BLOCKING 0x0 ;  /* 0x0000000000007b1d */ /* 0x000fe20000010000 */
[----:B0-----:R-:W-:-:S02]  /*91c0*/  LOP3.LUT R45, R3, 0x20, RZ, 0x3c, !PT ;  /* 0x00000020032d7812 */ /* 0x001fc400078e3cff */
[C---:B-1----:R-:W-:Y:S02]  /*91d0*/  LOP3.LUT R44, R3.reuse, 0x40, RZ, 0x3c, !PT ;  /* 0x00000040032c7812 */ /* 0x042fe400078e3cff */
[----:B--2---:R-:W-:Y:S01]  /*91e0*/  LOP3.LUT R5, R3, 0x60, RZ, 0x3c, !PT ;  /* 0x0000006003057812 */ /* 0x004fe200078e3cff */
[----:B------:R-:W2:Y:S04]  /*91f0*/  LDL.64 R84, [R1+0x430] ;  /* 0x0004300001547983 */ /* 0x000ea80000100a00 */
[----:B------:R-:W4:Y:S04]  /*9200*/  LDL.64 R50, [R1+0x428] ;  /* 0x0004280001327983 */ /* 0x000f280000100a00 */
[----:B------:R-:W2:Y:S04]  /*9210*/  LDL.64 R82, [R1+0x410] ;  /* 0x0004100001527983 */ /* 0x000ea80000100a00 */
[----:B------:R-:W2:Y:S04]  /*9220*/  LDL.64 R88, [R1+0x408] ;  /* 0x0004080001587983 */ /* 0x000ea80000100a00 */
[----:B------:R-:W2:Y:S04]  /*9230*/  LDL.64 R86, [R1+0x400] ;  /* 0x0004000001567983 */ /* 0x000ea80000100a00 */
[----:B------:R-:W-:Y:S04]  /*9240*/  LDSM.16.MT88.4 R160, [R3] ;  /* 0x0000000003a0783b */ /* 0x000fe80000004200 */
[----:B------:R-:W0:Y:S04]  /*9250*/  LDSM.16.M88.4 R60, [R228+0x10000] ;  /* 0x01000000e43c783b */ /* 0x000e280000000200 */
[----:B------:R-:W1:Y:S04]  /*9260*/  LDSM.16.MT88.4 R148, [R45] ;  /* 0x000000002d94783b */ /* 0x000e680000004200 */
[----:B------:R-:W1:Y:S04]  /*9270*/  LDSM.16.MT88.4 R156, [R44] ;  /* 0x000000002c9c783b */ /* 0x000e680000004200 */
[----:B------:R-:W3:Y:S04]  /*9280*/  LDSM.16.MT88.4 R164, [R5] ;  /* 0x0000000005a4783b */ /* 0x000ee80000004200 */
[----:B------:R-:W3:Y:S04]  /*9290*/  LDSM.16.MT88.4 R64, [R3+0x800] ;  /* 0x000800000340783b */ /* 0x000ee80000004200 */
[----:B------:R-:W3:Y:S04]  /*92a0*/  LDSM.16.MT88.4 R68, [R45+0x800] ;  /* 0x000800002d44783b */ /* 0x000ee80000004200 */
[----:B------:R-:W3:Y:S01]  /*92b0*/  LDSM.16.MT88.4 R72, [R44+0x800] ;  /* 0x000800002c48783b */ /* 0x000ee20000004200 */
[----:B------:R-:W-:-:S03]  /*92c0*/  LOP3.LUT R46, R228, 0x40, RZ, 0x3c, !PT ;  /* 0x00000040e42e7812 */ /* 0x000fc600078e3cff */
[----:B------:R-:W3:Y:S04]  /*92d0*/  LDSM.16.MT88.4 R116, [R5+0x800] ;  /* 0x000800000574783b */ /* 0x000ee80000004200 */
[----:B------:R-:W-:Y:S04]  /*92e0*/  LDSM.16.MT88.4 R176, [R3+0x1000] ;  /* 0x0010000003b0783b */ /* 0x000fe80000004200 */
[----:B------:R-:W3:Y:S01]  /*92f0*/  LDSM.16.M88.4 R152, [R46+0x10000] ;  /* 0x010000002e98783b */ /* 0x000ee20000000200 */
[-C--:B0-----:R-:W-:Y:S03]  /*9300*/  HMMA.16816.F32 R160, R160, R60.reuse, RZ ;  /* 0x0000003ca0a0723c */ /* 0x081fe600000018ff */
[----:B------:R-:W0:Y:S04]  /*9310*/  LDSM.16.MT88.4 R76, [R45+0x1000] ;  /* 0x001000002d4c783b */ /* 0x000e280000004200 */
[----:B------:R-:W0:Y:S01]  /*9320*/  LDSM.16.MT88.4 R168, [R44+0x1000] ;  /* 0x001000002ca8783b */ /* 0x000e220000004200 */
[-C--:B-1----:R-:W-:Y:S03]  /*9330*/  HMMA.16816.F32 R148, R148, R60.reuse, RZ ;  /* 0x0000003c9494723c */ /* 0x082fe600000018ff */
[----:B------:R-:W2:Y:S05]  /*9340*/  LDL.64 R48, [R1+0x3f8] ;  /* 0x0003f80001307983 */ /* 0x000eaa0000100a00 */
[-C--:B------:R-:W-:Y:S08]  /*9350*/  HMMA.16816.F32 R156, R156, R60.reuse, RZ ;  /* 0x0000003c9c9c723c */ /* 0x080ff000000018ff */
[----:B---3--:R-:W-:Y:S08]  /*9360*/  HMMA.16816.F32 R164, R164, R60, RZ ;  /* 0x0000003ca4a4723c */ /* 0x008ff000000018ff */
[-C--:B------:R-:W-:Y:S01]  /*9370*/  HMMA.16816.F32 R64, R64, R62.reuse, R160 ;  /* 0x0000003e4040723c */ /* 0x080fe200000018a0 */
[----:B------:R-:W1:Y:S07]  /*9380*/  LDSM.16.MT88.4 R160, [R5+0x1000] ;  /* 0x0010000005a0783b */ /* 0x000e6e0000004200 */
[-C--:B------:R-:W-:Y:S01]  /*9390*/  HMMA.16816.F32 R68, R68, R62.reuse, R148 ;  /* 0x0000003e4444723c */ /* 0x080fe20000001894 */
[----:B------:R-:W3:Y:S07]  /*93a0*/  LDSM.16.MT88.4 R148, [R3+0x1800] ;  /* 0x001800000394783b */ /* 0x000eee0000004200 */
[-C--:B------:R-:W-:Y:S01]  /*93b0*/  HMMA.16816.F32 R72, R72, R62.reuse, R156 ;  /* 0x0000003e4848723c */ /* 0x080fe2000000189c */
[----:B------:R-:W3:Y:S07]  /*93c0*/  LDSM.16.MT88.4 R156, [R45+0x1800] ;  /* 0x001800002d9c783b */ /* 0x000eee0000004200 */
[----:B------:R-:W-:Y:S01]  /*93d0*/  HMMA.16816.F32 R60, R116, R62, R164 ;  /* 0x0000003e743c723c */ /* 0x000fe200000018a4 */
[----:B------:R-:W3:Y:S04]  /*93e0*/  LDSM.16.MT88.4 R116, [R44+0x1800] ;  /* 0x001800002c74783b */ /* 0x000ee80000004200 */
[----:B------:R-:W-:Y:S03]  /*93f0*/  LDSM.16.MT88.4 R164, [R3+0x2000] ;  /* 0x0020000003a4783b */ /* 0x000fe60000004200 */
[-C--:B------:R-:W-:Y:S01]  /*9400*/  HMMA.16816.F32 R176, R176, R152.reuse, R64 ;  /* 0x00000098b0b0723c */ /* 0x080fe20000001840 */
[----:B------:R-:W3:Y:S07]  /*9410*/  LDSM.16.MT88.4 R64, [R5+0x1800] ;  /* 0x001800000540783b */ /* 0x000eee0000004200 */
[-C--:B0-----:R-:W-:Y:S01]  /*9420*/  HMMA.16816.F32 R76, R76, R152.reuse, R68 ;  /* 0x000000984c4c723c */ /* 0x081fe20000001844 */
[----:B------:R-:W0:Y:S07]  /*9430*/  LDSM.16.M88.4 R68, [R228+0x10080] ;  /* 0x01008000e444783b */ /* 0x000e2e0000000200 */
[-C--:B------:R-:W-:Y:S01]  /*9440*/  HMMA.16816.F32 R168, R168, R152.reuse, R72 ;  /* 0x00000098a8a8723c */ /* 0x080fe20000001848 */
[----:B------:R-:W0:Y:S07]  /*9450*/  LDSM.16.MT88.4 R72, [R45+0x2000] ;  /* 0x002000002d48783b */ /* 0x000e2e0000004200 */
[----:B-1----:R-:W-:Y:S01]  /*9460*/  HMMA.16816.F32 R160, R160, R152, R60 ;  /* 0x00000098a0a0723c */ /* 0x002fe2000000183c */
[----:B------:R-:W1:Y:S07]  /*9470*/  LDSM.16.MT88.4 R60, [R44+0x2000] ;  /* 0x002000002c3c783b */ /* 0x000e6e0000004200 */
[-C--:B---3--:R-:W-:Y:S01]  /*9480*/  HMMA.16816.F32 R148, R148, R154.reuse, R176 ;  /* 0x0000009a9494723c */ /* 0x088fe200000018b0 */
[----:B------:R-:W3:Y:S07]  /*9490*/  LDSM.16.MT88.4 R176, [R5+0x2000] ;  /* 0x0020000005b0783b */ /* 0x000eee0000004200 */
[-C--:B------:R-:W-:Y:S01]  /*94a0*/  HMMA.16816.F32 R156, R156, R154.reuse, R76 ;  /* 0x0000009a9c9c723c */ /* 0x080fe2000000184c */
[----:B------:R-:W3:Y:S07]  /*94b0*/  LDSM.16.MT88.4 R76, [R3+0x2800] ;  /* 0x00280000034c783b */ /* 0x000eee0000004200 */
[-C--:B------:R-:W-:Y:S01]  /*94c0*/  HMMA.16816.F32 R116, R116, R154.reuse, R168 ;  /* 0x0000009a7474723c */ /* 0x080fe200000018a8 */
[----:B------:R-:W3:Y:S07]  /*94d0*/  LDSM.16.MT88.4 R168, [R45+0x2800] ;  /* 0x002800002da8783b */ /* 0x000eee0000004200 */
[----:B------:R-:W-:Y:S01]  /*94e0*/  HMMA.16816.F32 R152, R64, R154, R160 ;  /* 0x0000009a4098723c */ /* 0x000fe200000018a0 */
[----:B------:R-:W3:Y:S04]  /*94f0*/  LDSM.16.MT88.4 R64, [R44+0x2800] ;  /* 0x002800002c40783b */ /* 0x000ee80000004200 */
[----:B------:R-:W-:Y:S03]  /*9500*/  LDSM.16.M88.4 R160, [R46+0x10080] ;  /* 0x010080002ea0783b */ /* 0x000fe60000000200 */
[-C--:B0-----:R-:W-:Y:S01]  /*9510*/  HMMA.16816.F32 R164, R164, R68.reuse, R148 ;  /* 0x00000044a4a4723c */ /* 0x081fe20000001894 */
[----:B------:R-:W0:Y:S07]  /*9520*/  LDSM.16.MT88.4 R148, [R5+0x2800] ;  /* 0x002800000594783b */ /* 0x000e2e0000004200 */
[-C--:B------:R-:W-:Y:S01]  /*9530*/  HMMA.16816.F32 R72, R72, R68.reuse, R156 ;  /* 0x000000444848723c */ /* 0x080fe2000000189c */
[----:B------:R-:W0:Y:S07]  /*9540*/  LDSM.16.MT88.4 R156, [R3+0x3000] ;  /* 0x00300000039c783b */ /* 0x000e2e0000004200 */
[-C--:B-1----:R-:W-:Y:S01]  /*9550*/  HMMA.16816.F32 R60, R60, R68.reuse, R116 ;  /* 0x000000443c3c723c */ /* 0x082fe20000001874 */
[----:B------:R-:W1:Y:S07]  /*9560*/  LDSM.16.MT88.4 R116, [R45+0x3000] ;  /* 0x003000002d74783b */ /* 0x000e6e0000004200 */
[----:B---3--:R-:W-:Y:S01]  /*9570*/  HMMA.16816.F32 R176, R176, R68, R152 ;  /* 0x00000044b0b0723c */ /* 0x008fe20000001898 */
[----:B------:R-:W3:Y:S07]  /*9580*/  LDSM.16.MT88.4 R152, [R44+0x3000] ;  /* 0x003000002c98783b */ /* 0x000eee0000004200 */
[-C--:B------:R-:W-:Y:S01]  /*9590*/  HMMA.16816.F32 R76, R76, R70.reuse, R164 ;  /* 0x000000464c4c723c */ /* 0x080fe200000018a4 */
[----:B------:R-:W3:Y:S07]  /*95a0*/  LDSM.16.MT88.4 R164, [R5+0x3000] ;  /* 0x0030000005a4783b */ /* 0x000eee0000004200 */
[-C--:B------:R-:W-:Y:S01]  /*95b0*/  HMMA.16816.F32 R168, R168, R70.reuse, R72 ;  /* 0x00000046a8a8723c */ /* 0x080fe20000001848 */
[----:B------:R-:W3:Y:S07]  /*95c0*/  LDSM.16.MT88.4 R72, [R3+0x3800] ;  /* 0x003800000348783b */ /* 0x000eee0000004200 */
[-C--:B------:R-:W-:Y:S01]  /*95d0*/  HMMA.16816.F32 R64, R64, R70.reuse, R60 ;  /* 0x000000464040723c */ /* 0x080fe2000000183c */
[----:B------:R-:W3:Y:S07]  /*95e0*/  LDSM.16.MT88.4 R60, [R45+0x3800] ;  /* 0x003800002d3c783b */ /* 0x000eee0000004200 */
[----:B0-----:R-:W-:Y:S01]  /*95f0*/  HMMA.16816.F32 R68, R148, R70, R176 ;  /* 0x000000469444723c */ /* 0x001fe200000018b0 */
[----:B------:R-:W0:Y:S04]  /*9600*/  LDSM.16.MT88.4 R148, [R44+0x3800] ;  /* 0x003800002c94783b */ /* 0x000e280000004200 */
[----:B------:R-:W-:Y:S03]  /*9610*/  LDSM.16.M88.4 R176, [R228+0x10100] ;  /* 0x01010000e4b0783b */ /* 0x000fe60000000200 */
[-C--:B------:R-:W-:Y:S01]  /*9620*/  HMMA.16816.F32 R156, R156, R160.reuse, R76 ;  /* 0x000000a09c9c723c */ /* 0x080fe2000000184c */
[----:B------:R-:W0:Y:S07]  /*9630*/  LDSM.16.MT88.4 R76, [R5+0x3800] ;  /* 0x00380000054c783b */ /* 0x000e2e0000004200 */
[-C--:B-1----:R-:W-:Y:S01]  /*9640*/  HMMA.16816.F32 R116, R116, R160.reuse, R168 ;  /* 0x000000a07474723c */ /* 0x082fe200000018a8 */
[----:B------:R-:W1:Y:S07]  /*9650*/  LDSM.16.MT88.4 R168, [R3+0x4000] ;  /* 0x0040000003a8783b */ /* 0x000e6e0000004200 */
[-C--:B---3--:R-:W-:Y:S01]  /*9660*/  HMMA.16816.F32 R152, R152, R160.reuse, R64 ;  /* 0x000000a09898723c */ /* 0x088fe20000001840 */
[----:B------:R-:W3:Y:S07]  /*9670*/  LDSM.16.MT88.4 R64, [R45+0x4000] ;  /* 0x004000002d40783b */ /* 0x000eee0000004200 */
[----:B------:R-:W-:Y:S01]  /*9680*/  HMMA.16816.F32 R164, R164, R160, R68 ;  /* 0x000000a0a4a4723c */ /* 0x000fe20000001844 */
[----:B------:R-:W3:Y:S07]  /*9690*/  LDSM.16.MT88.4 R68, [R44+0x4000] ;  /* 0x004000002c44783b */ /* 0x000eee0000004200 */
[-C--:B------:R-:W-:Y:S01]  /*96a0*/  HMMA.16816.F32 R72, R72, R162.reuse, R156 ;  /* 0x000000a24848723c */ /* 0x080fe2000000189c */
[----:B------:R-:W4:Y:S07]  /*96b0*/  LDSM.16.MT88.4 R156, [R5+0x4000] ;  /* 0x00400000059c783b */ /* 0x000f2e0000004200 */
[-C--:B------:R-:W-:Y:S01]  /*96c0*/  HMMA.16816.F32 R60, R60, R162.reuse, R116 ;  /* 0x000000a23c3c723c */ /* 0x080fe20000001874 */
[----:B------:R-:W4:Y:S07]  /*96d0*/  LDSM.16.MT88.4 R116, [R3+0x4800] ;  /* 0x004800000374783b */ /* 0x000f2e0000004200 */
[-C--:B0-----:R-:W-:Y:S01]  /*96e0*/  HMMA.16816.F32 R148, R148, R162.reuse, R152 ;  /* 0x000000a29494723c */ /* 0x081fe20000001898 */
[----:B------:R-:W0:Y:S07]  /*96f0*/  LDSM.16.MT88.4 R152, [R45+0x4800] ;  /* 0x004800002d98783b */ /* 0x000e2e0000004200 */
[----:B------:R-:W-:Y:S01]  /*9700*/  HMMA.16816.F32 R160, R76, R162, R164 ;  /* 0x000000a24ca0723c */ /* 0x000fe200000018a4 */
[----:B------:R-:W0:Y:S04]  /*9710*/  LDSM.16.MT88.4 R164, [R44+0x4800] ;  /* 0x004800002ca4783b */ /* 0x000e280000004200 */
[----:B------:R-:W-:Y:S03]  /*9720*/  LDSM.16.MT88.4 R76, [R3+0x5000] ;  /* 0x00500000034c783b */ /* 0x000fe60000004200 */
[-C--:B-1----:R-:W-:Y:S01]  /*9730*/  HMMA.16816.F32 R168, R168, R176.reuse, R72 ;  /* 0x000000b0a8a8723c */ /* 0x082fe20000001848 */
[----:B------:R-:W1:Y:S07]  /*9740*/  LDSM.16.MT88.4 R72, [R5+0x4800] ;  /* 0x004800000548783b */ /* 0x000e6e0000004200 */
[-C--:B---3--:R-:W-:Y:S01]  /*9750*/  HMMA.16816.F32 R64, R64, R176.reuse, R60 ;  /* 0x000000b04040723c */ /* 0x088fe2000000183c */
[----:B------:R-:W3:Y:S07]  /*9760*/  LDSM.16.M88.4 R60, [R46+0x10100] ;  /* 0x010100002e3c783b */ /* 0x000eee0000000200 */
[-C--:B------:R-:W-:Y:S01]  /*9770*/  HMMA.16816.F32 R68, R68, R176.reuse, R148 ;  /* 0x000000b04444723c */ /* 0x080fe20000001894 */
[----:B------:R-:W2:Y:S07]  /*9780*/  LDSM.16.MT88.4 R148, [R45+0x5000] ;  /* 0x005000002d94783b */ /* 0x000eae0000004200 */
[----:B----4-:R-:W-:Y:S01]  /*9790*/  HMMA.16816.F32 R156, R156, R176, R160 ;  /* 0x000000b09c9c723c */ /* 0x010fe200000018a0 */
[----:B------:R-:W4:Y:S07]  /*97a0*/  LDSM.16.MT88.4 R160, [R44+0x5000] ;  /* 0x005000002ca0783b */ /* 0x000f2e0000004200 */
[-C--:B------:R-:W-:Y:S01]  /*97b0*/  HMMA.16816.F32 R116, R116, R178.reuse, R168 ;  /* 0x000000b27474723c */ /* 0x080fe200000018a8 */
[----:B------:R-:W4:Y:S07]  /*97c0*/  LDSM.16.MT88.4 R168, [R5+0x5000] ;  /* 0x0050000005a8783b */ /* 0x000f2e0000004200 */
[-C--:B0-----:R-:W-:Y:S01]  /*97d0*/  HMMA.16816.F32 R152, R152, R178.reuse, R64 ;  /* 0x000000b29898723c */ /* 0x081fe20000001840 */
[----:B------:R-:W0:Y:S07]  /*97e0*/  LDSM.16.MT88.4 R64, [R3+0x5800] ;  /* 0x005800000340783b */ /* 0x000e2e0000004200 */
[-C--:B------:R-:W-:Y:S01]  /*97f0*/  HMMA.16816.F32 R164, R164, R178.reuse, R68 ;  /* 0x000000b2a4a4723c */ /* 0x080fe20000001844 */
[----:B------:R-:W0:Y:S07]  /*9800*/  LDSM.16.MT88.4 R68, [R45+0x5800] ;  /* 0x005800002d44783b */ /* 0x000e2e0000004200 */
[----:B-1----:R-:W-:Y:S01]  /*9810*/  HMMA.16816.F32 R176, R72, R178, R156 ;  /* 0x000000b248b0723c */ /* 0x002fe2000000189c */
[----:B------:R-:W1:Y:S04]  /*9820*/  LDSM.16.MT88.4 R72, [R44+0x5800] ;  /* 0x005800002c48783b */ /* 0x000e680000004200 */
[----:B------:R-:W-:Y:S03]  /*9830*/  LDSM.16.M88.4 R156, [R228+0x10180] ;  /* 0x01018000e49c783b */ /* 0x000fe60000000200 */
[-C--:B---3--:R-:W-:Y:S01]  /*9840*/  HMMA.16816.F32 R76, R76, R60.reuse, R116 ;  /* 0x0000003c4c4c723c */ /* 0x088fe20000001874 */
[----:B------:R-:W3:Y:S07]  /*9850*/  LDSM.16.MT88.4 R116, [R5+0x5800] ;  /* 0x005800000574783b */ /* 0x000eee0000004200 */
[-C--:B--2---:R-:W-:Y:S01]  /*9860*/  HMMA.16816.F32 R148, R148, R60.reuse, R152 ;  /* 0x0000003c9494723c */ /* 0x084fe20000001898 */
[----:B------:R-:W2:Y:S07]  /*9870*/  LDSM.16.MT88.4 R152, [R3+0x6000] ;  /* 0x006000000398783b */ /* 0x000eae0000004200 */
[-C--:B----4-:R-:W-:Y:S01]  /*9880*/  HMMA.16816.F32 R160, R160, R60.reuse, R164 ;  /* 0x0000003ca0a0723c */ /* 0x090fe200000018a4 */
[----:B------:R-:W4:Y:S07]  /*9890*/  LDSM.16.MT88.4 R164, [R45+0x6000] ;  /* 0x006000002da4783b */ /* 0x000f2e0000004200 */
[----:B------:R-:W-:Y:S01]  /*98a0*/  HMMA.16816.F32 R168, R168, R60, R176 ;  /* 0x0000003ca8a8723c */ /* 0x000fe200000018b0 */
[----:B------:R-:W4:Y:S07]  /*98b0*/  LDSM.16.MT88.4 R176, [R44+0x6000] ;  /* 0x006000002cb0783b */ /* 0x000f2e0000004200 */
[-C--:B0-----:R-:W-:Y:S01]  /*98c0*/  HMMA.16816.F32 R76, R64, R62.reuse, R76 ;  /* 0x0000003e404c723c */ /* 0x081fe2000000184c */
[----:B------:R-:W0:Y:S07]  /*98d0*/  LDSM.16.MT88.4 R64, [R5+0x6000] ;  /* 0x006000000540783b */ /* 0x000e2e0000004200 */
[-C--:B------:R-:W-:Y:S01]  /*98e0*/  HMMA.16816.F32 R148, R68, R62.reuse, R148 ;  /* 0x0000003e4494723c */ /* 0x080fe20000001894 */
[----:B------:R-:W0:Y:S07]  /*98f0*/  LDSM.16.MT88.4 R68, [R3+0x6800] ;  /* 0x006800000344783b */ /* 0x000e2e0000004200 */
[-C--:B-1----:R-:W-:Y:S01]  /*9900*/  HMMA.16816.F32 R160, R72, R62.reuse, R160 ;  /* 0x0000003e48a0723c */ /* 0x082fe200000018a0 */
[----:B------:R-:W1:Y:S07]  /*9910*/  LDSM.16.MT88.4 R72, [R45+0x6800] ;  /* 0x006800002d48783b */ /* 0x000e6e0000004200 */
[----:B---3--:R-:W-:Y:S01]  /*9920*/  HMMA.16816.F32 R116, R116, R62, R168 ;  /* 0x0000003e7474723c */ /* 0x008fe200000018a8 */
[----:B------:R-:W3:Y:S04]  /*9930*/  LDSM.16.MT88.4 R60, [R44+0x6800] ;  /* 0x006800002c3c783b */ /* 0x000ee80000004200 */
[----:B------:R-:W-:Y:S03]  /*9940*/  LDSM.16.MT88.4 R168, [R3+0x7000] ;  /* 0x0070000003a8783b */ /* 0x000fe60000004200 */
[-C--:B--2---:R-:W-:Y:S01]  /*9950*/  HMMA.16816.F32 R76, R152, R156.reuse, R76 ;  /* 0x0000009c984c723c */ /* 0x084fe2000000184c */
[----:B------:R-:W2:Y:S07]  /*9960*/  LDSM.16.MT88.4 R152, [R5+0x6800] ;  /* 0x006800000598783b */ /* 0x000eae0000004200 */
[-C--:B----4-:R-:W-:Y:S01]  /*9970*/  HMMA.16816.F32 R148, R164, R156.reuse, R148 ;  /* 0x0000009ca494723c */ /* 0x090fe20000001894 */
[----:B------:R-:W4:Y:S07]  /*9980*/  LDSM.16.M88.4 R164, [R46+0x10180] ;  /* 0x010180002ea4783b */ /* 0x000f2e0000000200 */
[-C--:B------:R-:W-:Y:S01]  /*9990*/  HMMA.16816.F32 R176, R176, R156.reuse, R160 ;  /* 0x0000009cb0b0723c */ /* 0x080fe200000018a0 */
[----:B------:R-:W4:Y:S07]  /*99a0*/  LDSM.16.MT88.4 R160, [R45+0x7000] ;  /* 0x007000002da0783b */ /* 0x000f2e0000004200 */
[----:B0-----:R-:W-:Y:S01]  /*99b0*/  HMMA.16816.F32 R116, R64, R156, R116 ;  /* 0x0000009c4074723c */ /* 0x001fe20000001874 */
[----:B------:R-:W0:Y:S07]  /*99c0*/  LDSM.16.MT88.4 R64, [R44+0x7000] ;  /* 0x007000002c40783b */ /* 0x000e2e0000004200 */
[-C--:B------:R-:W-:Y:S01]  /*99d0*/  HMMA.16816.F32 R68, R68, R158.reuse, R76 ;  /* 0x0000009e4444723c */ /* 0x080fe2000000184c */
[----:B------:R-:W0:Y:S07]  /*99e0*/  LDSM.16.MT88.4 R76, [R5+0x7000] ;  /* 0x00700000054c783b */ /* 0x000e2e0000004200 */
[-C--:B-1----:R-:W-:Y:S01]  /*99f0*/  HMMA.16816.F32 R72, R72, R158.reuse, R148 ;  /* 0x0000009e4848723c */ /* 0x082fe20000001894 */
[----:B------:R-:W1:Y:S07]  /*9a00*/  LDSM.16.MT88.4 R148, [R3+0x7800] ;  /* 0x007800000394783b */ /* 0x000e6e0000004200 */
[-C--:B---3--:R-:W-:Y:S01]  /*9a10*/  HMMA.16816.F32 R60, R60, R158.reuse, R176 ;  /* 0x0000009e3c3c723c */ /* 0x088fe200000018b0 */
[----:B------:R-:W3:Y:S07]  /*9a20*/  LDSM.16.MT88.4 R176, [R45+0x7800] ;  /* 0x007800002db0783b */ /* 0x000eee0000004200 */
[----:B--2---:R-:W-:Y:S01]  /*9a30*/  HMMA.16816.F32 R152, R152, R158, R116 ;  /* 0x0000009e9898723c */ /* 0x004fe20000001874 */
[----:B------:R-:W2:Y:S04]  /*9a40*/  LDSM.16.MT88.4 R116, [R44+0x7800] ;  /* 0x007800002c74783b */ /* 0x000ea80000004200 */
[----:B------:R-:W2:Y:S03]  /*9a50*/  LDSM.16.MT88.4 R156, [R5+0x7800] ;  /* 0x00780000059c783b */ /* 0x000ea60000004200 */
[-C--:B----4-:R-:W-:Y:S08]  /*9a60*/  HMMA.16816.F32 R68, R168, R164.reuse, R68 ;  /* 0x000000a4a844723c */ /* 0x090ff00000001844 */
[-C--:B------:R-:W-:Y:S01]  /*9a70*/  HMMA.16816.F32 R168, R160, R164.reuse, R72 ;  /* 0x000000a4a0a8723c */ /* 0x080fe20000001848 */
[----:B------:R-:W-:Y:S04]  /*9a80*/  LDSM.16.MT88.4 R160, [R3+0x8000] ;  /* 0x0080000003a0783b */ /* 0x000fe80000004200 */
[----:B------:R-:W4:Y:S03]  /*9a90*/  LDSM.16.M88.4 R72, [R228+0x10200] ;  /* 0x01020000e448783b */ /* 0x000f260000000200 */
[-C--:B0-----:R-:W-:Y:S01]  /*9aa0*/  HMMA.16816.F32 R60, R64, R164.reuse, R60 ;  /* 0x000000a4403c723c */ /* 0x081fe2000000183c */
[----:B------:R-:W0:Y:S07]  /*9ab0*/  LDSM.16.MT88.4 R64, [R45+0x8000] ;  /* 0x008000002d40783b */ /* 0x000e2e0000004200 */
[----:B------:R-:W-:Y:S01]  /*9ac0*/  HMMA.16816.F32 R152, R76, R164, R152 ;  /* 0x000000a44c98723c */ /* 0x000fe20000001898 */
[----:B------:R-:W0:Y:S07]  /*9ad0*/  LDSM.16.MT88.4 R76, [R44+0x8000] ;  /* 0x008000002c4c783b */ /* 0x000e2e0000004200 */
[-C--:B-1----:R-:W-:Y:S01]  /*9ae0*/  HMMA.16816.F32 R148, R148, R166.reuse, R68 ;  /* 0x000000a69494723c */ /* 0x082fe20000001844 */
[----:B------:R-:W1:Y:S07]  /*9af0*/  LDSM.16.MT88.4 R68, [R5+0x8000] ;  /* 0x008000000544783b */ /* 0x000e6e0000004200 */
[-C--:B---3--:R-:W-:Y:S01]  /*9b00*/  HMMA.16816.F32 R168, R176, R166.reuse, R168 ;  /* 0x000000a6b0a8723c */ /* 0x088fe200000018a8 */
[----:B------:R-:W3:Y:S07]  /*9b10*/  LDSM.16.MT88.4 R176, [R3+0x8800] ;  /* 0x0088000003b0783b */ /* 0x000eee0000004200 */
[-C--:B--2---:R-:W-:Y:S01]  /*9b20*/  HMMA.16816.F32 R60, R116, R166.reuse, R60 ;  /* 0x000000a6743c723c */ /* 0x084fe2000000183c */
[----:B------:R-:W2:Y:S07]  /*9b30*/  LDSM.16.MT88.4 R116, [R45+0x8800] ;  /* 0x008800002d74783b */ /* 0x000eae0000004200 */
[----:B------:R-:W-:Y:S01]  /*9b40*/  HMMA.16816.F32 R152, R156, R166, R152 ;  /* 0x000000a69c98723c */ /* 0x000fe20000001898 */
[----:B------:R-:W2:Y:S04]  /*9b50*/  LDSM.16.MT88.4 R156, [R44+0x8800] ;  /* 0x008800002c9c783b */ /* 0x000ea80000004200 */
[----:B------:R-:W-:Y:S03]  /*9b60*/  LDSM.16.M88.4 R164, [R46+0x10200] ;  /* 0x010200002ea4783b */ /* 0x000fe60000000200 */
[-C--:B----4-:R-:W-:Y:S01]  /*9b70*/  HMMA.16816.F32 R148, R160, R72.reuse, R148 ;  /* 0x00000048a094723c */ /* 0x090fe20000001894 */
[----:B------:R-:W4:Y:S07]  /*9b80*/  LDSM.16.MT88.4 R160, [R5+0x8800] ;  /* 0x0088000005a0783b */ /* 0x000f2e0000004200 */
[-C--:B0-----:R-:W-:Y:S01]  /*9b90*/  HMMA.16816.F32 R168, R64, R72.reuse, R168 ;  /* 0x0000004840a8723c */ /* 0x081fe200000018a8 */
[----:B------:R-:W0:Y:S07]  /*9ba0*/  LDSM.16.MT88.4 R64, [R3+0x9000] ;  /* 0x009000000340783b */ /* 0x000e2e0000004200 */
[-C--:B------:R-:W-:Y:S01]  /*9bb0*/  HMMA.16816.F32 R60, R76, R72.reuse, R60 ;  /* 0x000000484c3c723c */ /* 0x080fe2000000183c */
[----:B------:R-:W0:Y:S07]  /*9bc0*/  LDSM.16.MT88.4 R76, [R45+0x9000] ;  /* 0x009000002d4c783b */ /* 0x000e2e0000004200 */
[----:B-1----:R-:W-:Y:S01]  /*9bd0*/  HMMA.16816.F32 R68, R68, R72, R152 ;  /* 0x000000484444723c */ /* 0x002fe20000001898 */
[----:B------:R-:W1:Y:S07]  /*9be0*/  LDSM.16.MT88.4 R152, [R44+0x9000] ;  /* 0x009000002c98783b */ /* 0x000e6e0000004200 */
[-C--:B---3--:R-:W-:Y:S01]  /*9bf0*/  HMMA.16816.F32 R176, R176, R74.reuse, R148 ;  /* 0x0000004ab0b0723c */ /* 0x088fe20000001894 */
[----:B------:R-:W3:Y:S07]  /*9c00*/  LDSM.16.MT88.4 R148, [R5+0x9000] ;  /* 0x009000000594783b */ /* 0x000eee0000004200 */
[-C--:B--2---:R-:W-:Y:S01]  /*9c10*/  HMMA.16816.F32 R116, R116, R74.reuse, R168 ;  /* 0x0000004a7474723c */ /* 0x084fe200000018a8 */
[----:B------:R-:W2:Y:S07]  /*9c20*/  LDSM.16.MT88.4 R168, [R3+0x9800] ;  /* 0x0098000003a8783b */ /* 0x000eae0000004200 */
[-C--:B------:R-:W-:Y:S01]  /*9c30*/  HMMA.16816.F32 R60, R156, R74.reuse, R60 ;  /* 0x0000004a9c3c723c */ /* 0x080fe2000000183c */
[----:B------:R-:W2:Y:S07]  /*9c40*/  LDSM.16.MT88.4 R156, [R45+0x9800] ;  /* 0x009800002d9c783b */ /* 0x000eae0000004200 */
[----:B----4-:R-:W-:Y:S01]  /*9c50*/  HMMA.16816.F32 R68, R160, R74, R68 ;  /* 0x0000004aa044723c */ /* 0x010fe20000001844 */
[----:B------:R-:W4:Y:S04]  /*9c60*/  LDSM.16.MT88.4 R72, [R44+0x9800] ;  /* 0x009800002c48783b */ /* 0x000f280000004200 */
[----:B------:R-:W4:Y:S03]  /*9c70*/  LDSM.16.MT88.4 R160, [R5+0x9800] ;  /* 0x0098000005a0783b */ /* 0x000f260000004200 */
[-C--:B0-----:R-:W-:Y:S01]  /*9c80*/  HMMA.16816.F32 R64, R64, R164.reuse, R176 ;  /* 0x000000a44040723c */ /* 0x081fe200000018b0 */
[----:B------:R-:W-:Y:S07]  /*9c90*/  LDSM.16.MT88.4 R176, [R3+0xa000] ;  /* 0x00a0000003b0783b */ /* 0x000fee0000004200 */
[-C--:B------:R-:W-:Y:S01]  /*9ca0*/  HMMA.16816.F32 R76, R76, R164.reuse, R116 ;  /* 0x000000a44c4c723c */ /* 0x080fe20000001874 */
[----:B------:R-:W0:Y:S07]  /*9cb0*/  LDSM.16.M88.4 R116, [R228+0x10280] ;  /* 0x01028000e474783b */ /* 0x000e2e0000000200 */
[-C--:B-1----:R-:W-:Y:S01]  /*9cc0*/  HMMA.16816.F32 R152, R152, R164.reuse, R60 ;  /* 0x000000a49898723c */ /* 0x082fe2000000183c */
[----:B------:R-:W1:Y:S07]  /*9cd0*/  LDSM.16.MT88.4 R60, [R45+0xa000] ;  /* 0x00a000002d3c783b */ /* 0x000e6e0000004200 */
[----:B---3--:R-:W-:Y:S01]  /*9ce0*/  HMMA.16816.F32 R68, R148, R164, R68 ;  /* 0x000000a49444723c */ /* 0x008fe20000001844 */
[----:B------:R-:W3:Y:S07]  /*9cf0*/  LDSM.16.MT88.4 R148, [R44+0xa000] ;  /* 0x00a000002c94783b */ /* 0x000eee0000004200 */
[-C--:B--2---:R-:W-:Y:S01]  /*9d00*/  HMMA.16816.F32 R64, R168, R166.reuse, R64 ;  /* 0x000000a6a840723c */ /* 0x084fe20000001840 */
[----:B------:R-:W2:Y:S07]  /*9d10*/  LDSM.16.MT88.4 R168, [R5+0xa000] ;  /* 0x00a0000005a8783b */ /* 0x000eae0000004200 */
[-C--:B------:R-:W-:Y:S01]  /*9d20*/  HMMA.16816.F32 R76, R156, R166.reuse, R76 ;  /* 0x000000a69c4c723c */ /* 0x080fe2000000184c */
[----:B------:R-:W2:Y:S07]  /*9d30*/  LDSM.16.MT88.4 R156, [R3+0xa800] ;  /* 0x00a80000039c783b */ /* 0x000eae0000004200 */
[-C--:B----4-:R-:W-:Y:S01]  /*9d40*/  HMMA.16816.F32 R72, R72, R166.reuse, R152 ;  /* 0x000000a64848723c */ /* 0x090fe20000001898 */
[----:B------:R-:W4:Y:S07]  /*9d50*/  LDSM.16.MT88.4 R152, [R45+0xa800] ;  /* 0x00a800002d98783b */ /* 0x000f2e0000004200 */
[----:B------:R-:W-:Y:S01]  /*9d60*/  HMMA.16816.F32 R160, R160, R166, R68 ;  /* 0x000000a6a0a0723c */ /* 0x000fe20000001844 */
[----:B------:R-:W4:Y:S04]  /*9d70*/  LDSM.16.MT88.4 R68, [R44+0xa800] ;  /* 0x00a800002c44783b */ /* 0x000f280000004200 */
[----:B------:R-:W4:Y:S03]  /*9d80*/  LDSM.16.MT88.4 R164, [R5+0xa800] ;  /* 0x00a8000005a4783b */ /* 0x000f260000004200 */
[-C--:B0-----:R-:W-:Y:S01]  /*9d90*/  HMMA.16816.F32 R64, R176, R116.reuse, R64 ;  /* 0x00000074b040723c */ /* 0x081fe20000001840 */
[----:B------:R-:W-:Y:S07]  /*9da0*/  LDSM.16.M88.4 R176, [R46+0x10280] ;  /* 0x010280002eb0783b */ /* 0x000fee0000000200 */
[-C--:B-1----:R-:W-:Y:S01]  /*9db0*/  HMMA.16816.F32 R76, R60, R116.reuse, R76 ;  /* 0x000000743c4c723c */ /* 0x082fe2000000184c */
[----:B------:R-:W0:Y:S07]  /*9dc0*/  LDSM.16.MT88.4 R60, [R3+0xb000] ;  /* 0x00b00000033c783b */ /* 0x000e2e0000004200 */
[-C--:B---3--:R-:W-:Y:S01]  /*9dd0*/  HMMA.16816.F32 R72, R148, R116.reuse, R72 ;  /* 0x000000749448723c */ /* 0x088fe20000001848 */
[----:B------:R-:W1:Y:S07]  /*9de0*/  LDSM.16.MT88.4 R148, [R45+0xb000] ;  /* 0x00b000002d94783b */ /* 0x000e6e0000004200 */
[----:B--2---:R-:W-:Y:S01]  /*9df0*/  HMMA.16816.F32 R160, R168, R116, R160 ;  /* 0x00000074a8a0723c */ /* 0x004fe200000018a0 */
[----:B------:R-:W2:Y:S07]  /*9e00*/  LDSM.16.MT88.4 R168, [R44+0xb000] ;  /* 0x00b000002ca8783b */ /* 0x000eae0000004200 */
[-C--:B------:R-:W-:Y:S01]  /*9e10*/  HMMA.16816.F32 R64, R156, R118.reuse, R64 ;  /* 0x000000769c40723c */ /* 0x080fe20000001840 */
[----:B------:R-:W-:Y:S07]  /*9e20*/  LDSM.16.M88.4 R156, [R228+0x10300] ;  /* 0x01030000e49c783b */ /* 0x000fee0000000200 */
[-C--:B----4-:R-:W-:Y:S01]  /*9e30*/  HMMA.16816.F32 R152, R152, R118.reuse, R76 ;  /* 0x000000769898723c */ /* 0x090fe2000000184c */
[----:B------:R-:W3:Y:S07]  /*9e40*/  LDSM.16.MT88.4 R76, [R5+0xb000] ;  /* 0x00b00000054c783b */ /* 0x000eee0000004200 */
[-C--:B------:R-:W-:Y:S01]  /*9e50*/  HMMA.16816.F32 R68, R68, R118.reuse, R72 ;  /* 0x000000764444723c */ /* 0x080fe20000001848 */
[----:B------:R-:W4:Y:S07]  /*9e60*/  LDSM.16.MT88.4 R72, [R3+0xb800] ;  /* 0x00b800000348783b */ /* 0x000f2e0000004200 */
[----:B------:R-:W-:Y:S01]  /*9e70*/  HMMA.16816.F32 R160, R164, R118, R160 ;  /* 0x00000076a4a0723c */ /* 0x000fe200000018a0 */
[----:B------:R-:W4:Y:S04]  /*9e80*/  LDSM.16.MT88.4 R116, [R45+0xb800] ;  /* 0x00b800002d74783b */ /* 0x000f280000004200 */
[----:B------:R-:W-:Y:S03]  /*9e90*/  LDSM.16.MT88.4 R164, [R3+0xc000] ;  /* 0x00c0000003a4783b */ /* 0x000fe60000004200 */
[-C--:B0-----:R-:W-:Y:S01]  /*9ea0*/  HMMA.16816.F32 R64, R60, R176.reuse, R64 ;  /* 0x000000b03c40723c */ /* 0x081fe20000001840 */
[----:B------:R-:W0:Y:S07]  /*9eb0*/  LDSM.16.MT88.4 R60, [R44+0xb800] ;  /* 0x00b800002c3c783b */ /* 0x000e2e0000004200 */
[-C--:B-1----:R-:W-:Y:S01]  /*9ec0*/  HMMA.16816.F32 R148, R148, R176.reuse, R152 ;  /* 0x000000b09494723c */ /* 0x082fe20000001898 */
[----:B------:R-:W1:Y:S07]  /*9ed0*/  LDSM.16.MT88.4 R152, [R5+0xb800] ;  /* 0x00b800000598783b */ /* 0x000e6e0000004200 */
[-C--:B--2---:R-:W-:Y:S01]  /*9ee0*/  HMMA.16816.F32 R68, R168, R176.reuse, R68 ;  /* 0x000000b0a844723c */ /* 0x084fe20000001844 */
[----:B------:R-:W-:Y:S07]  /*9ef0*/  LDSM.16.M88.4 R168, [R46+0x10300] ;  /* 0x010300002ea8783b */ /* 0x000fee0000000200 */
[----:B---3--:R-:W-:Y:S01]  /*9f00*/  HMMA.16816.F32 R160, R76, R176, R160 ;  /* 0x000000b04ca0723c */ /* 0x008fe200000018a0 */
[----:B------:R-:W2:Y:S07]  /*9f10*/  LDSM.16.MT88.4 R76, [R45+0xc000] ;  /* 0x00c000002d4c783b */ /* 0x000eae0000004200 */
[-C--:B----4-:R-:W-:Y:S01]  /*9f20*/  HMMA.16816.F32 R72, R72, R178.reuse, R64 ;  /* 0x000000b24848723c */ /* 0x090fe20000001840 */
[----:B------:R-:W3:Y:S07]  /*9f30*/  LDSM.16.MT88.4 R64, [R44+0xc000] ;  /* 0x00c000002c40783b */ /* 0x000eee0000004200 */
[-C--:B------:R-:W-:Y:S01]  /*9f40*/  HMMA.16816.F32 R116, R116, R178.reuse, R148 ;  /* 0x000000b27474723c */ /* 0x080fe20000001894 */
[----:B------:R-:W4:Y:S07]  /*9f50*/  LDSM.16.MT88.4 R148, [R5+0xc000] ;  /* 0x00c000000594783b */ /* 0x000f2e0000004200 */
[-C--:B0-----:R-:W-:Y:S01]  /*9f60*/  HMMA.16816.F32 R68, R60, R178.reuse, R68 ;  /* 0x000000b23c44723c */ /* 0x081fe20000001844 */
[----:B------:R-:W0:Y:S07]  /*9f70*/  LDSM.16.MT88.4 R60, [R3+0xc800] ;  /* 0x00c80000033c783b */ /* 0x000e2e0000004200 */
[----:B-1----:R-:W-:Y:S01]  /*9f80*/  HMMA.16816.F32 R152, R152, R178, R160 ;  /* 0x000000b29898723c */ /* 0x002fe200000018a0 */
[----:B------:R-:W1:Y:S07]  /*9f90*/  LDSM.16.MT88.4 R160, [R45+0xc800] ;  /* 0x00c800002da0783b */ /* 0x000e6e0000004200 */
[-C--:B------:R-:W-:Y:S01]  /*9fa0*/  HMMA.16816.F32 R164, R164, R156.reuse, R72 ;  /* 0x0000009ca4a4723c */ /* 0x080fe20000001848 */
[----:B------:R-:W1:Y:S07]  /*9fb0*/  LDSM.16.MT88.4 R72, [R44+0xc800] ;  /* 0x00c800002c48783b */ /* 0x000e6e0000004200 */
[-C--:B--2---:R-:W-:Y:S01]  /*9fc0*/  HMMA.16816.F32 R76, R76, R156.reuse, R116 ;  /* 0x0000009c4c4c723c */ /* 0x084fe20000001874 */
[----:B------:R-:W2:Y:S07]  /*9fd0*/  LDSM.16.MT88.4 R116, [R5+0xc800] ;  /* 0x00c800000574783b */ /* 0x000eae0000004200 */
[-C--:B---3--:R-:W-:Y:S01]  /*9fe0*/  HMMA.16816.F32 R68, R64, R156.reuse, R68 ;  /* 0x0000009c4044723c */ /* 0x088fe20000001844 */
[----:B------:R-:W3:Y:S07]  /*9ff0*/  LDSM.16.MT88.4 R64, [R3+0xd000] ;  /* 0x00d000000340783b */ /* 0x000eee0000004200 */
[----:B----4-:R-:W-:Y:S01]  /*a000*/  HMMA.16816.F32 R152, R148, R156, R152 ;  /* 0x0000009c9498723c */ /* 0x010fe20000001898 */
[----:B------:R-:W4:Y:S07]  /*a010*/  LDSM.16.MT88.4 R148, [R45+0xd000] ;  /* 0x00d000002d94783b */ /* 0x000f2e0000004200 */
[-C--:B0-----:R-:W-:Y:S01]  /*a020*/  HMMA.16816.F32 R164, R60, R158.reuse, R164 ;  /* 0x0000009e3ca4723c */ /* 0x081fe200000018a4 */
[----:B------:R-:W0:Y:S07]  /*a030*/  LDSM.16.MT88.4 R60, [R44+0xd000] ;  /* 0x00d000002c3c783b */ /* 0x000e2e0000004200 */
[-C--:B-1----:R-:W-:Y:S01]  /*a040*/  HMMA.16816.F32 R160, R160, R158.reuse, R76 ;  /* 0x0000009ea0a0723c */ /* 0x082fe2000000184c */
[----:B------:R-:W1:Y:S07]  /*a050*/  LDSM.16.MT88.4 R76, [R5+0xd000] ;  /* 0x00d00000054c783b */ /* 0x000e6e0000004200 */
[-C--:B------:R-:W-:Y:S01]  /*a060*/  HMMA.16816.F32 R72, R72, R158.reuse, R68 ;  /* 0x0000009e4848723c */ /* 0x080fe20000001844 */
[----:B------:R-:W1:Y:S07]  /*a070*/  LDSM.16.MT88.4 R68, [R3+0xd800] ;  /* 0x00d800000344783b */ /* 0x000e6e0000004200 */
[----:B--2---:R-:W-:Y:S01]  /*a080*/  HMMA.16816.F32 R116, R116, R158, R152 ;  /* 0x0000009e7474723c */ /* 0x004fe20000001898 */
[----:B------:R-:W2:Y:S04]  /*a090*/  LDSM.16.MT88.4 R152, [R45+0xd800] ;  /* 0x00d800002d98783b */ /* 0x000ea80000004200 */
[----:B------:R-:W-:Y:S03]  /*a0a0*/  LDSM.16.MT88.4 R156, [R5+0xd800] ;  /* 0x00d80000059c783b */ /* 0x000fe60000004200 */
[-C--:B---3--:R-:W-:Y:S01]  /*a0b0*/  HMMA.16816.F32 R164, R64, R168.reuse, R164 ;  /* 0x000000a840a4723c */ /* 0x088fe200000018a4 */
[----:B------:R-:W3:Y:S07]  /*a0c0*/  LDSM.16.MT88.4 R64, [R44+0xd800] ;  /* 0x00d800002c40783b */ /* 0x000eee0000004200 */
[-C--:B----4-:R-:W-:Y:S01]  /*a0d0*/  HMMA.16816.F32 R148, R148, R168.reuse, R160 ;  /* 0x000000a89494723c */ /* 0x090fe200000018a0 */
[----:B------:R-:W-:Y:S07]  /*a0e0*/  LDSM.16.MT88.4 R160, [R3+0xe000] ;  /* 0x00e0000003a0783b */ /* 0x000fee0000004200 */
[-C--:B0-----:R-:W-:Y:S01]  /*a0f0*/  HMMA.16816.F32 R60, R60, R168.reuse, R72 ;  /* 0x000000a83c3c723c */ /* 0x081fe20000001848 */
[----:B------:R-:W0:Y:S07]  /*a100*/  LDSM.16.M88.4 R72, [R228+0x10380] ;  /* 0x01038000e448783b */ /* 0x000e2e0000000200 */
[----:B-1----:R-:W-:Y:S01]  /*a110*/  HMMA.16816.F32 R116, R76, R168, R116 ;  /* 0x000000a84c74723c */ /* 0x002fe20000001874 */
[----:B------:R-:W1:Y:S07]  /*a120*/  LDSM.16.MT88.4 R76, [R45+0xe000] ;  /* 0x00e000002d4c783b */ /* 0x000e6e0000004200 */
[-C--:B------:R-:W-:Y:S01]  /*a130*/  HMMA.16816.F32 R164, R68, R170.reuse, R164 ;  /* 0x000000aa44a4723c */ /* 0x080fe200000018a4 */
[----:B------:R-:W4:Y:S07]  /*a140*/  LDSM.16.MT88.4 R68, [R44+0xe000] ;  /* 0x00e000002c44783b */ /* 0x000f2e0000004200 */
[-C--:B--2---:R-:W-:Y:S01]  /*a150*/  HMMA.16816.F32 R148, R152, R170.reuse, R148 ;  /* 0x000000aa9894723c */ /* 0x084fe20000001894 */
[----:B------:R-:W2:Y:S07]  /*a160*/  LDSM.16.MT88.4 R152, [R5+0xe000] ;  /* 0x00e000000598783b */ /* 0x000eae0000004200 */
[-C--:B---3--:R-:W-:Y:S01]  /*a170*/  HMMA.16816.F32 R60, R64, R170.reuse, R60 ;  /* 0x000000aa403c723c */ /* 0x088fe2000000183c */
[----:B------:R-:W3:Y:S07]  /*a180*/  LDSM.16.MT88.4 R64, [R3+0xe800] ;  /* 0x00e800000340783b */ /* 0x000eee0000004200 */
[----:B------:R-:W-:Y:S01]  /*a190*/  HMMA.16816.F32 R116, R156, R170, R116 ;  /* 0x000000aa9c74723c */ /* 0x000fe20000001874 */
[----:B------:R-:W3:Y:S07]  /*a1a0*/  LDSM.16.MT88.4 R156, [R45+0xe800] ;  /* 0x00e800002d9c783b */ /* 0x000eee0000004200 */
[-C--:B0-----:R-:W-:Y:S01]  /*a1b0*/  HMMA.16816.F32 R164, R160, R72.reuse, R164 ;  /* 0x00000048a0a4723c */ /* 0x081fe200000018a4 */
[----:B------:R-:W0:Y:S07]  /*a1c0*/  LDSM.16.MT88.4 R160, [R44+0xe800] ;  /* 0x00e800002ca0783b */ /* 0x000e2e0000004200 */
[-C--:B-1----:R-:W-:Y:S01]  /*a1d0*/  HMMA.16816.F32 R76, R76, R72.reuse, R148 ;  /* 0x000000484c4c723c */ /* 0x082fe20000001894 */
[----:B------:R-:W1:Y:S07]  /*a1e0*/  LDSM.16.MT88.4 R148, [R5+0xe800] ;  /* 0x00e800000594783b */ /* 0x000e6e0000004200 */
[-C--:B----4-:R-:W-:Y:S01]  /*a1f0*/  HMMA.16816.F32 R168, R68, R72.reuse, R60 ;  /* 0x0000004844a8723c */ /* 0x090fe2000000183c */
[----:B------:R-:W-:Y:S04]  /*a200*/  LDSM.16.MT88.4 R68, [R3+0xf000] ;  /* 0x00f000000344783b */ /* 0x000fe80000004200 */
[----:B------:R4:W1:Y:S03]  /*a210*/  LDSM.16.M88.4 R60, [R46+0x10380] ;  /* 0x010380002e3c783b */ /* 0x0008660000000200 */
[----:B--2---:R-:W-:Y:S01]  /*a220*/  HMMA.16816.F32 R152, R152, R72, R116 ;  /* 0x000000489898723c */ /* 0x004fe20000001874 */
[----:B------:R-:W2:Y:S04]  /*a230*/  LDSM.16.MT88.4 R116, [R45+0xf000] ;  /* 0x00f000002d74783b */ /* 0x000ea80000004200 */
[----:B----4-:R-:W4:Y:S03]  /*a240*/  LDL.64 R46, [R1+0x420] ;  /* 0x00042000012e7983 */ /* 0x010f260000100a00 */
[-C--:B---3--:R-:W-:Y:S01]  /*a250*/  HMMA.16816.F32 R164, R64, R74.reuse, R164 ;  /* 0x0000004a40a4723c */ /* 0x088fe200000018a4 */
[----:B------:R-:W3:Y:S07]  /*a260*/  LDSM.16.MT88.4 R64, [R44+0xf000] ;  /* 0x00f000002c40783b */ /* 0x000eee0000004200 */
[-C--:B------:R-:W-:Y:S01]  /*a270*/  HMMA.16816.F32 R76, R156, R74.reuse, R76 ;  /* 0x0000004a9c4c723c */ /* 0x080fe2000000184c */
[----:B------:R-:W3:Y:S07]  /*a280*/  LDSM.16.MT88.4 R156, [R5+0xf000] ;  /* 0x00f00000059c783b */ /* 0x000eee0000004200 */
[-C--:B0-----:R-:W-:Y:S01]  /*a290*/  HMMA.16816.F32 R160, R160, R74.reuse, R168 ;  /* 0x0000004aa0a0723c */ /* 0x081fe200000018a8 */
[----:B------:R-:W0:Y:S07]  /*a2a0*/  LDSM.16.MT88.4 R168, [R3+0xf800] ;  /* 0x00f8000003a8783b */ /* 0x000e2e0000004200 */
[----:B-1----:R-:W-:Y:S01]  /*a2b0*/  HMMA.16816.F32 R148, R148, R74, R152 ;  /* 0x0000004a9494723c */ /* 0x002fe20000001898 */
[----:B------:R-:W1:Y:S04]  /*a2c0*/  LDSM.16.MT88.4 R72, [R45+0xf800] ;  /* 0x00f800002d48783b */ /* 0x000e680000004200 */
[----:B------:R-:W-:Y:S03]  /*a2d0*/  LDSM.16.MT88.4 R152, [R5+0xf800] ;  /* 0x00f800000598783b */ /* 0x000fe60000004200 */
[-C--:B------:R-:W-:Y:S01]  /*a2e0*/  HMMA.16816.F32 R68, R68, R60.reuse, R164 ;  /* 0x0000003c4444723c */ /* 0x080fe200000018a4 */
[----:B------:R2:W1:Y:S07]  /*a2f0*/  LDSM.16.MT88.4 R164, [R44+0xf800] ;  /* 0x00f800002ca4783b */ /* 0x00046e0000004200 */
[-C--:B--2---:R-:W-:Y:S01]  /*a300*/  HMMA.16816.F32 R76, R116, R60.reuse, R76 ;  /* 0x0000003c744c723c */ /* 0x084fe2000000184c */
[----:B------:R-:W2:Y:S07]  /*a310*/  LDL.64 R44, [R1+0x3f0] ;  /* 0x0003f000012c7983 */ /* 0x000eae0000100a00 */
[-C--:B---3--:R-:W-:Y:S08]  /*a320*/  HMMA.16816.F32 R64, R64, R60.reuse, R160 ;  /* 0x0000003c4040723c */ /* 0x088ff000000018a0 */
[----:B------:R-:W-:Y:S08]  /*a330*/  HMMA.16816.F32 R148, R156, R60, R148 ;  /* 0x0000003c9c94723c */ /* 0x000ff00000001894 */
[-C--:B0-----:R-:W-:Y:S08]  /*a340*/  HMMA.16816.F32 R168, R168, R62.reuse, R68 ;  /* 0x0000003ea8a8723c */ /* 0x081ff00000001844 */
[-C--:B-1----:R-:W-:Y:S08]  /*a350*/  HMMA.16816.F32 R68, R72, R62.reuse, R76 ;  /* 0x0000003e4844723c */ /* 0x082ff0000000184c */
[-C--:B------:R-:W-:Y:S08]  /*a360*/  HMMA.16816.F32 R64, R164, R62.reuse, R64 ;  /* 0x0000003ea440723c */ /* 0x080ff00000001840 */
[----:B------:R-:W-:Y:S01]  /*a370*/  HMMA.16816.F32 R60, R152, R62, R148 ;  /* 0x0000003e983c723c */ /* 0x000fe20000001894 */
[----:B------:R-:W-:-:S02]  /*a380*/  FMUL R72, R169, c[0x0][0x188] ;  /* 0x00006200a9487a20 */ /* 0x000fc40000400000 */
[----:B------:R-:W-:Y:S02]  /*a390*/  FMUL R118, R170, c[0x0][0x188] ;  /* 0x00006200aa767a20 */ /* 0x000fe40000400000 */
[----:B------:R-:W-:Y:S02]  /*a3a0*/  FMUL R59, R171, c[0x0][0x188] ;  /* 0x00006200ab3b7a20 */ /* 0x000fe40000400000 */
[----:B------:R-:W-:Y:S02]  /*a3b0*/  FMUL R148, R168, c[0x0][0x188] ;  /* 0x00006200a8947a20 */ /* 0x000fe40000400000 */
[----:B------:R-:W-:Y:S01]  /*a3c0*/  FMUL R117, R68, c[0x0][0x188] ;  /* 0x0000620044757a20 */ /* 0x000fe20000400000 */
[----:B------:R-:W-:Y:S01]  /*a3d0*/  FMNMX R118, R118, R59, !PT ;  /* 0x0000003b76767209 */ /* 0x000fe20007800000 */
[----:B------:R-:W-:Y:S01]  /*a3e0*/  FMUL R58, R69, c[0x0][0x188] ;  /* 0x00006200453a7a20 */ /* 0x000fe20000400000 */
[----:B------:R-:W-:Y:S01]  /*a3f0*/  FMNMX R148, R148, R72, !PT ;  /* 0x0000004894947209 */ /* 0x000fe20007800000 */
[----:B------:R-:W-:-:S02]  /*a400*/  FMUL R116, R70, c[0x0][0x188] ;  /* 0x0000620046747a20 */ /* 0x000fc40000400000 */
[----:B------:R-:W-:Y:S02]  /*a410*/  FMUL R74, R71, c[0x0][0x188] ;  /* 0x00006200474a7a20 */ /* 0x000fe40000400000 */
[----:B------:R-:W-:Y:S02]  /*a420*/  FMUL R79, R64, c[0x0][0x188] ;  /* 0x00006200404f7a20 */ /* 0x000fe40000400000 */
[----:B------:R-:W-:Y:S02]  /*a430*/  FMUL R73, R65, c[0x0][0x188] ;  /* 0x0000620041497a20 */ /* 0x000fe40000400000 */
[----:B------:R-:W-:Y:S02]  /*a440*/  FMUL R78, R66, c[0x0][0x188] ;  /* 0x00006200424e7a20 */ /* 0x000fe40000400000 */
[----:B------:R-:W-:Y:S02]  /*a450*/  FMUL R72, R67, c[0x0][0x188] ;  /* 0x0000620043487a20 */ /* 0x000fe40000400000 */
[----:B------:R-:W-:-:S02]  /*a460*/  FMUL R77, R60, c[0x0][0x188] ;  /* 0x000062003c4d7a20 */ /* 0x000fc40000400000 */
[----:B------:R-:W-:Y:S01]  /*a470*/  FMUL R59, R61, c[0x0][0x188] ;  /* 0x000062003d3b7a20 */ /* 0x000fe20000400000 */
[----:B------:R-:W-:Y:S01]  /*a480*/  FMNMX R117, R117, R58, !PT ;  /* 0x0000003a75757209 */ /* 0x000fe20007800000 */
[----:B------:R-:W-:Y:S01]  /*a490*/  FMUL R76, R62, c[0x0][0x188] ;  /* 0x000062003e4c7a20 */ /* 0x000fe20000400000 */
[----:B------:R-:W-:Y:S01]  /*a4a0*/  FMNMX R116, R116, R74, !PT ;  /* 0x0000004a74747209 */ /* 0x000fe20007800000 */
[----:B------:R-:W-:Y:S01]  /*a4b0*/  FMUL R58, R63, c[0x0][0x188] ;  /* 0x000062003f3a7a20 */ /* 0x000fe20000400000 */
[----:B------:R-:W-:Y:S02]  /*a4c0*/  FMNMX R79, R79, R73, !PT ;  /* 0x000000494f4f7209 */ /* 0x000fe40007800000 */
[----:B------:R-:W-:Y:S02]  /*a4d0*/  FMNMX R78, R78, R72, !PT ;  /* 0x000000484e4e7209 */ /* 0x000fe40007800000 */
[----:B------:R-:W-:Y:S01]  /*a4e0*/  FMNMX R77, R77, R59, !PT ;  /* 0x0000003b4d4d7209 */ /* 0x000fe20007800000 */
[----:B------:R-:W0:Y:S01]  /*a4f0*/  SHFL.BFLY PT, R73, R116, 0x2, 0x1f ;  /* 0x0c401f0074497f89 */ /* 0x000e2200000e0000 */
[----:B------:R-:W-:-:S03]  /*a500*/  FMNMX R76, R76, R58, !PT ;  /* 0x0000003a4c4c7209 */ /* 0x000fc60007800000 */
[----:B------:R-:W1:Y:S04]  /*a510*/  SHFL.BFLY PT, R74, R79, 0x2, 0x1f ;  /* 0x0c401f004f4a7f89 */ /* 0x000e6800000e0000 */
[----:B------:R-:W3:Y:S04]  /*a520*/  SHFL.BFLY PT, R75, R78, 0x2, 0x1f ;  /* 0x0c401f004e4b7f89 */ /* 0x000ee800000e0000 */
[----:B------:R-:W3:Y:S04]  /*a530*/  SHFL.BFLY PT, R58, R77, 0x2, 0x1f ;  /* 0x0c401f004d3a7f89 */ /* 0x000ee800000e0000 */
[----:B------:R-:W3:Y:S04]  /*a540*/  SHFL.BFLY PT, R72, R117, 0x2, 0x1f ;  /* 0x0c401f0075487f89 */ /* 0x000ee800000e0000 */
[----:B------:R-:W3:Y:S01]  /*a550*/  SHFL.BFLY PT, R59, R76, 0x2, 0x1f ;  /* 0x0c401f004c3b7f89 */ /* 0x000ee200000e0000 */
[----:B0-----:R-:W-:-:S02]  /*a560*/  FMNMX R73, R116, R73, !PT ;  /* 0x0000004974497209 */ /* 0x001fc40007800000 */
[----:B-1----:R-:W-:Y:S02]  /*a570*/  FMNMX R74, R79, R74, !PT ;  /* 0x0000004a4f4a7209 */ /* 0x002fe40007800000 */
[----:B---3--:R-:W-:Y:S02]  /*a580*/  FMNMX R75, R78, R75, !PT ;  /* 0x0000004b4e4b7209 */ /* 0x008fe40007800000 */
[----:B------:R-:W-:Y:S01]  /*a590*/  FMNMX R58, R77, R58, !PT ;  /* 0x0000003a4d3a7209 */ /* 0x000fe20007800000 */
[----:B------:R-:W0:Y:S01]  /*a5a0*/  SHFL.BFLY PT, R79, R73, 0x1, 0x1f ;  /* 0x0c201f00494f7f89 */ /* 0x000e2200000e0000 */
[----:B------:R-:W-:-:S03]  /*a5b0*/  FMNMX R72, R117, R72, !PT ;  /* 0x0000004875487209 */ /* 0x000fc60007800000 */
[----:B------:R-:W1:Y:S01]  /*a5c0*/  SHFL.BFLY PT, R78, R74, 0x1, 0x1f ;  /* 0x0c201f004a4e7f89 */ /* 0x000e6200000e0000 */
[----:B------:R-:W-:-:S03]  /*a5d0*/  FMNMX R117, R76, R59, !PT ;  /* 0x0000003b4c757209 */ /* 0x000fc60007800000 */
[----:B------:R-:W3:Y:S04]  /*a5e0*/  SHFL.BFLY PT, R77, R75, 0x1, 0x1f ;  /* 0x0c201f004b4d7f89 */ /* 0x000ee800000e0000 */
[----:B------:R-:W3:Y:S04]  /*a5f0*/  SHFL.BFLY PT, R76, R58, 0x1, 0x1f ;  /* 0x0c201f003a4c7f89 */ /* 0x000ee800000e0000 */
[----:B------:R-:W3:Y:S04]  /*a600*/  SHFL.BFLY PT, R116, R72, 0x1, 0x1f ;  /* 0x0c201f0048747f89 */ /* 0x000ee800000e0000 */
[----:B------:R-:W3:Y:S01]  /*a610*/  SHFL.BFLY PT, R59, R117, 0x1, 0x1f ;  /* 0x0c201f00753b7f89 */ /* 0x000ee200000e0000 */
[----:B0-----:R-:W-:-:S03]  /*a620*/  FMNMX R79, R73, R79, !PT ;  /* 0x0000004f494f7209 */ /* 0x001fc60007800000 */
[----:B------:R-:W-:Y:S01]  /*a630*/  BAR.SYNC.DEFER_BLOCKING 0x0 ;  /* 0x0000000000007b1d */ /* 0x000fe20000010000 */
[----:B-1----:R-:W-:Y:S02]  /*a640*/  FMNMX R78, R74, R78, !PT ;  /* 0x0000004e4a4e7209 */ /* 0x002fe40007800000 */
[----:B---3--:R-:W-:Y:S02]  /*a650*/  FMNMX R77, R75, R77, !PT ;  /* 0x0000004d4b4d7209 */ /* 0x008fe40007800000 */
[----:B------:R-:W-:Y:S02]  /*a660*/  FMNMX R76, R58, R76, !PT ;  /* 0x0000004c3a4c7209 */ /* 0x000fe40007800000 */
[----:B------:R-:W-:Y:S02]  /*a670*/  FMNMX R116, R72, R116, !PT ;  /* 0x0000007448747209 */ /* 0x000fe40007800000 */
[----:B------:R-:W-:Y:S01]  /*a680*/  FMNMX R59, R117, R59, !PT ;  /* 0x0000003b753b7209 */ /* 0x000fe20007800000 */
[----:B------:R-:W-:Y:S04]  /*a690*/  @!P1 STS [R226+0x10300], R79 ;  /* 0x0103004fe2009388 */ /* 0x000fe80000000800 */
[----:B------:R0:W-:Y:S04]  /*a6a0*/  @!P1 STS [R226+0x10400], R78 ;  /* 0x0104004ee2009388 */ /* 0x0001e80000000800 */
[----:B------:R-:W-:Y:S04]  /*a6b0*/  @!P1 STS [R226+0x10500], R77 ;  /* 0x0105004de2009388 */ /* 0x000fe80000000800 */
[----:B------:R1:W-:Y:S04]  /*a6c0*/  @!P1 STS [R226+0x10600], R76 ;  /* 0x0106004ce2009388 */ /* 0x0003e80000000800 */
[----:B0-----:R-:W3:Y:S04]  /*a6d0*/  LDL.64 R78, [R1+0x418] ;  /* 0x00041800014e7983 */ /* 0x001ee80000100a00 */
[----:B------:R0:W-:Y:S04]  /*a6e0*/  @!P1 STS [R226+0x10200], R116 ;  /* 0x01020074e2009388 */ /* 0x0001e80000000800 */
[----:B-1----:R-:W2:Y:S04]  /*a6f0*/  LDL.64 R76, [R1+0x3e8] ;  /* 0x0003e800014c7983 */ /* 0x002ea80000100a00 */
[----:B------:R-:W2:Y:S04]  /*a700*/  LDL.LU R117, [R1] ;  /* 0x0000000001757983 */ /* 0x000ea80000300800 */
[----:B0-----:R-:W2:Y:S04]  /*a710*/  LDL.LU R116, [R1+0x4] ;  /* 0x0000040001747983 */ /* 0x001ea80000300800 */
[----:B------:R-:W2:Y:S04]  /*a720*/  LDL.LU R223, [R1+0x8] ;  /* 0x0000080001df7983 */ /* 0x000ea80000300800 */
[----:B------:R-:W0:Y:S04]  /*a730*/  SHFL.BFLY PT, R149, R148, 0x2, 0x1f ;  /* 0x0c401f0094957f89 */ /* 0x000e2800000e0000 */
[----:B------:R-:W1:Y:S04]  /*a740*/  SHFL.BFLY PT, R119, R118, 0x2, 0x1f ;  /* 0x0c401f0076777f89 */ /* 0x000e6800000e0000 */
[----:B------:R-:W4:Y:S04]  /*a750*/  S2R R130, SR_TID.X ;  /* 0x0000000000827919 */ /* 0x000f280000002100 */
[----:B------:R-:W-:Y:S04]  /*a760*/  @!P1 STS [R226+0x10700], R59 ;  /* 0x0107003be2009388 */ /* 0x000fe80000000800 */
[----:B------:R-:W3:Y:S04]  /*a770*/  LDL.64 R124, [R1+0x340] ;  /* 0x00034000017c7983 */ /* 0x000ee80000100a00 */
[----:B------:R-:W3:Y:S01]  /*a780*/  LDL.64 R126, [R1+0x318] ;  /* 0x00031800017e7983 */ /* 0x000ee20000100a00 */
[----:B0-----:R-:W-:-:S03]  /*a790*/  FMNMX R149, R148, R149, !PT ;  /* 0x0000009594957209 */ /* 0x001fc60007800000 */
[----:B------:R-:W3:Y:S01]  /*a7a0*/  LDL.64 R114, [R1+0x310] ;  /* 0x0003100001727983 */ /* 0x000ee20000100a00 */
[----:B-1----:R-:W-:-:S03]  /*a7b0*/  FMNMX R119, R118, R119, !PT ;  /* 0x0000007776777209 */ /* 0x002fc60007800000 */
[----:B------:R-:W0:Y:S04]  /*a7c0*/  SHFL.BFLY PT, R148, R149, 0x1, 0x1f ;  /* 0x0c201f0095947f89 */ /* 0x000e2800000e0000 */
[----:B------:R-:W1:Y:S04]  /*a7d0*/  SHFL.BFLY PT, R118, R119, 0x1, 0x1f ;  /* 0x0c201f0077767f89 */ /* 0x000e6800000e0000 */
[----:B------:R-:W3:Y:S04]  /*a7e0*/  LDL.64 R152, [R1+0x2c0] ;  /* 0x0002c00001987983 */ /* 0x000ee80000100a00 */
[----:B------:R-:W3:Y:S04]  /*a7f0*/  LDL.64 R150, [R1+0x2b0] ;  /* 0x0002b00001967983 */ /* 0x000ee80000100a00 */
[----:B------:R-:W3:Y:S04]  /*a800*/  LDL.64 R164, [R1+0x290] ;  /* 0x0002900001a47983 */ /* 0x000ee80000100a00 */
[----:B------:R-:W3:Y:S01]  /*a810*/  LDL.64 R162, [R1+0x288] ;  /* 0x0002880001a27983 */ /* 0x000ee20000100a00 */
[----:B0-----:R-:W-:-:S03]  /*a820*/  FMNMX R148, R149, R148, !PT ;  /* 0x0000009495947209 */ /* 0x001fc60007800000 */
[----:B------:R-:W3:Y:S01]  /*a830*/  LDL.64 R158, [R1+0x260] ;  /* 0x00026000019e7983 */ /* 0x000ee20000100a00 */
[----:B-1----:R-:W-:-:S03]  /*a840*/  FMNMX R118, R119, R118, !PT ;  /* 0x0000007677767209 */ /* 0x002fc60007800000 */
[----:B------:R0:W-:Y:S04]  /*a850*/  @!P1 STS [R226+0x10000], R148 ;  /* 0x01000094e2009388 */ /* 0x0001e80000000800 */
[----:B------:R-:W-:Y:S01]  /*a860*/  @!P1 STS [R226+0x10100], R118 ;  /* 0x01010076e2009388 */ /* 0x000fe20000000800 */
[----:B----4-:R-:W-:-:S03]  /*a870*/  LOP3.LUT R80, R130, 0xff, RZ, 0xc0, !PT ;  /* 0x000000ff82507812 */ /* 0x010fc600078ec0ff */
[----:B------:R-:W-:Y:S01]  /*a880*/  BAR.SYNC.DEFER_BLOCKING 0x0 ;  /* 0x0000000000007b1d */ /* 0x000fe20000010000 */
[----:B------:R-:W-:-:S05]  /*a890*/  LOP3.LUT R5, R130, 0x1c, RZ, 0xc0, !PT ;  /* 0x0000001c82057812 */ /* 0x000fca00078ec0ff */
[----:B0-----:R-:W4:Y:S04]  /*a8a0*/  LDL.64 R148, [R1+0x2a8] ;  /* 0x0002a80001947983 */ /* 0x001f280000100a00 */
[----:B------:R-:W3:Y:S04]  /*a8b0*/  LDL.64 R156, [R1+0x258] ;  /* 0x00025800019c7983 */ /* 0x000ee80000100a00 */
[----:B------:R-:W3:Y:S04]  /*a8c0*/  LDL.64 R154, [R1+0x250] ;  /* 0x00025000019a7983 */ /* 0x000ee80000100a00 */
[----:B------:R-:W3:Y:S04]  /*a8d0*/  LDL.64 R160, [R1+0x248] ;  /* 0x0002480001a07983 */ /* 0x000ee80000100a00 */
[----:B------:R-:W3:Y:S04]  /*a8e0*/  LDL.64 R182, [R1+0xc0] ;  /* 0x0000c00001b67983 */ /* 0x000ee80000100a00 */
[----:B------:R-:W0:Y:S04]  /*a8f0*/  LDS R72, [R80.X4+0x10000] ;  /* 0x0100000050487984 */ /* 0x000e280000004800 */
[----:B------:R-:W1:Y:S04]  /*a900*/  LDS R58, [R80.X4+0x10400] ;  /* 0x01040000503a7984 */ /* 0x000e680000004800 */
[----:B------:R-:W3:Y:S04]  /*a910*/  LDL.64 R180, [R1+0x98] ;  /* 0x0000980001b47983 */ /* 0x000ee80000100a00 */
[----:B------:R-:W3:Y:S04]  /*a920*/  LDL.64 R220, [R1+0x60] ;  /* 0x0000600001dc7983 */ /* 0x000ee80000100a00 */
[----:B------:R-:W3:Y:S04]  /*a930*/  LDL.64 R212, [R1+0x50] ;  /* 0x0000500001d47983 */ /* 0x000ee80000100a00 */
[----:B0-----:R-:W0:Y:S04]  /*a940*/  SHFL.BFLY PT, R73, R72, 0x4, 0x1f ;  /* 0x0c801f0048497f89 */ /* 0x001e2800000e0000 */
[----:B-1----:R-:W1:Y:S01]  /*a950*/  SHFL.BFLY PT, R59, R58, 0x4, 0x1f ;  /* 0x0c801f003a3b7f89 */ /* 0x002e6200000e0000 */
[----:B0-----:R-:W-:-:S02]  /*a960*/  FMNMX R73, R72, R73, !PT ;  /* 0x0000004948497209 */ /* 0x001fc40007800000 */
[----:B-1----:R-:W-:-:S03]  /*a970*/  FMNMX R59, R58, R59, !PT ;  /* 0x0000003b3a3b7209 */ /* 0x002fc60007800000 */
[----:B------:R-:W0:Y:S04]  /*a980*/  SHFL.BFLY PT, R72, R73, 0x2, 0x1f ;  /* 0x0c401f0049487f89 */ /* 0x000e2800000e0000 */
[----:B------:R-:W1:Y:S01]  /*a990*/  SHFL.BFLY PT, R58, R59, 0x2, 0x1f ;  /* 0x0c401f003b3a7f89 */ /* 0x000e6200000e0000 */
[----:B0-----:R-:W-:Y:S02]  /*a9a0*/  FMNMX R72, R73, R72, !PT ;  /* 0x0000004849487209 */ /* 0x001fe40007800000 */
[----:B-1----:R-:W-:-:S03]  /*a9b0*/  FMNMX R58, R59, R58, !PT ;  /* 0x0000003a3b3a7209 */ /* 0x002fc60007800000 */
[----:B------:R-:W0:Y:S04]  /*a9c0*/  SHFL.BFLY PT, R73, R72, 0x1, 0x1f ;  /* 0x0c201f0048497f89 */ /* 0x000e2800000e0000 */
[----:B------:R-:W1:Y:S01]  /*a9d0*/  SHFL.BFLY PT, R59, R58, 0x1, 0x1f ;  /* 0x0c201f003a3b7f89 */ /* 0x000e6200000e0000 */
[----:B0-----:R-:W-:Y:S02]  /*a9e0*/  FMNMX R73, R72, R73, !PT ;  /* 0x0000004948497209 */ /* 0x001fe40007800000 */
[----:B-1----:R-:W-:-:S03]  /*a9f0*/  FMNMX R59, R58, R59, !PT ;  /* 0x0000003b3a3b7209 */ /* 0x002fc60007800000 */
[----:B------:R-:W-:Y:S04]  /*aa00*/  @!P0 STS [R80.X4+0x10000], R73 ;  /* 0x0100004950008388 */ /* 0x000fe80000004800 */
[----:B------:R-:W-:Y:S04]  /*aa10*/  @!P0 STS [R80.X4+0x10400], R59 ;  /* 0x0104003b50008388 */ /* 0x000fe80000004800 */
[----:B------:R-:W-:Y:S06]  /*aa20*/  BAR.SYNC.DEFER_BLOCKING 0x0 ;  /* 0x0000000000007b1d */ /* 0x000fec0000010000 */
[----:B------:R-:W0:Y:S04]  /*aa30*/  LDS R251, [R5.X8+0x10000] ;  /* 0x0100000005fb7984 */ /* 0x000e280000008800 */
[----:B------:R-:W1:Y:S04]  /*aa40*/  LDS R250, [R5.X8+0x10100] ;  /* 0x0101000005fa7984 */ /* 0x000e680000008800 */
[----:B------:R-:W2:Y:S04]  /*aa50*/  LDS R244, [R5.X8+0x10200] ;  /* 0x0102000005f47984 */ /* 0x000ea80000008800 */
[----:B------:R-:W2:Y:S04]  /*aa60*/  LDS R243, [R5.X8+0x10300] ;  /* 0x0103000005f37984 */ /* 0x000ea80000008800 */
[----:B------:R-:W2:Y:S04]  /*aa70*/  LDS R239, [R5.X8+0x10400] ;  /* 0x0104000005ef7984 */ /* 0x000ea80000008800 */
[----:B------:R-:W2:Y:S04]  /*aa80*/  LDS R238, [R5.X8+0x10500] ;  /* 0x0105000005ee7984 */ /* 0x000ea80000008800 */
[----:B------:R-:W2:Y:S04]  /*aa90*/  LDS R237, [R5.X8+0x10600] ;  /* 0x0106000005ed7984 */ /* 0x000ea80000008800 */
[----:B------:R-:W2:Y:S01]  /*aaa0*/  LDS R236, [R5.X8+0x10700] ;  /* 0x0107000005ec7984 */ /* 0x000ea20000008800 */
[----:B0-----:R-:W-:-:S02]  /*aab0*/  FMNMX R251, R251, R57, !PT ;  /* 0x00000039fbfb7209 */ /* 0x001fc40007800000 */
[----:B-1----:R-:W-:Y:S02]  /*aac0*/  FMNMX R250, R250, R56, !PT ;  /* 0x00000038fafa7209 */ /* 0x002fe40007800000 */
[----:B--2---:R-:W-:Y:S01]  /*aad0*/  FMNMX R244, R244, R117, !PT ;  /* 0x00000075f4f47209 */ /* 0x004fe20007800000 */
[--C-:B------:R-:W-:Y:S01]  /*aae0*/  FFMA R118, R168, c[0x0][0x188], -R251.reuse ;  /* 0x00006200a8767a23 */ /* 0x100fe200000008fb */
[----:B------:R-:W-:Y:S01]  /*aaf0*/  FMNMX R243, R243, R116, !PT ;  /* 0x00000074f3f37209 */ /* 0x000fe20007800000 */
[----:B------:R-:W-:Y:S01]  /*ab00*/  FFMA R169, R169, c[0x0][0x188], -R251 ;  /* 0x00006200a9a97a23 */ /* 0x000fe200000008fb */
[----:B------:R-:W-:Y:S01]  /*ab10*/  FMNMX R239, R239, R223, !PT ;  /* 0x000000dfefef7209 */ /* 0x000fe20007800000 */
[----:B------:R-:W-:Y:S01]  /*ab20*/  FFMA R171, R171, c[0x0][0x188], -R250 ;  /* 0x00006200abab7a23 */ /* 0x000fe200000008fa */
[----:B------:R-:W-:Y:S02]  /*ab30*/  FMNMX R238, R238, R93, !PT ;  /* 0x0000005deeee7209 */ /* 0x000fe40007800000 */
[----:B------:R-:W-:-:S02]  /*ab40*/  FMNMX R237, R237, R94, !PT ;  /* 0x0000005eeded7209 */ /* 0x000fc40007800000 */
[----:B------:R-:W-:Y:S01]  /*ab50*/  FMNMX R236, R236, R95, !PT ;  /* 0x0000005fecec7209 */ /* 0x000fe20007800000 */
[--C-:B------:R-:W-:Y:S02]  /*ab60*/  FFMA R68, R68, c[0x0][0x188], -R244.reuse ;  /* 0x0000620044447a23 */ /* 0x100fe400000008f4 */
[----:B------:R-:W-:Y:S02]  /*ab70*/  FFMA R69, R69, c[0x0][0x188], -R244 ;  /* 0x0000620045457a23 */ /* 0x000fe400000008f4 */
[----:B------:R-:W-:Y:S02]  /*ab80*/  FFMA R170, R170, c[0x0][0x188], -R250 ;  /* 0x00006200aaaa7a23 */ /* 0x000fe400000008fa */
[--C-:B------:R-:W-:Y:S02]  /*ab90*/  FFMA R58, R70, c[0x0][0x188], -R243.reuse ;  /* 0x00006200463a7a23 */ /* 0x100fe400000008f3 */
[----:B------:R-:W-:Y:S02]  /*aba0*/  FFMA R71, R71, c[0x0][0x188], -R243 ;  /* 0x0000620047477a23 */ /* 0x000fe400000008f3 */
[----:B------:R-:W-:-:S02]  /*abb0*/  FFMA R64, R64, c[0x0][0x188], -R239 ;  /* 0x0000620040407a23 */ /* 0x000fc400000008ef */
[----:B------:R-:W-:Y:S02]  /*abc0*/  FFMA R65, R65, c[0x0][0x188], -R239 ;  /* 0x0000620041417a23 */ /* 0x000fe400000008ef */
[--C-:B------:R-:W-:Y:S02]  /*abd0*/  FFMA R66, R66, c[0x0][0x188], -R238.reuse ;  /* 0x0000620042427a23 */ /* 0x100fe400000008ee */
[----:B------:R-:W-:Y:S02]  /*abe0*/  FFMA R67, R67, c[0x0][0x188], -R238 ;  /* 0x0000620043437a23 */ /* 0x000fe400000008ee */
[--C-:B------:R-:W-:Y:S02]  /*abf0*/  FFMA R60, R60, c[0x0][0x188], -R237.reuse ;  /* 0x000062003c3c7a23 */ /* 0x100fe400000008ed */
[----:B------:R-:W-:Y:S02]  /*ac00*/  FFMA R61, R61, c[0x0][0x188], -R237 ;  /* 0x000062003d3d7a23 */ /* 0x000fe400000008ed */
[----:B------:R-:W-:-:S02]  /*ac10*/  FFMA R62, R62, c[0x0][0x188], -R236 ;  /* 0x000062003e3e7a23 */ /* 0x000fc400000008ec */
[----:B------:R-:W-:Y:S02]  /*ac20*/  FFMA R63, R63, c[0x0][0x188], -R236 ;  /* 0x000062003f3f7a23 */ /* 0x000fe400000008ec */
[----:B------:R-:W-:Y:S02]  /*ac30*/  FMUL R118, R118, 1.4426950216293334961 ;  /* 0x3fb8aa3b76767820 */ /* 0x000fe40000400000 */
[----:B------:R-:W-:Y:S02]  /*ac40*/  FMUL R72, R169, 1.4426950216293334961 ;  /* 0x3fb8aa3ba9487820 */ /* 0x000fe40000400000 */
[----:B------:R-:W-:Y:S02]  /*ac50*/  FMUL R119, R171, 1.4426950216293334961 ;  /* 0x3fb8aa3bab777820 */ /* 0x000fe40000400000 */
[----:B------:R-:W-:Y:S02]  /*ac60*/  FMUL R68, R68, 1.4426950216293334961 ;  /* 0x3fb8aa3b44447820 */ /* 0x000fe40000400000 */
[----:B------:R-:W-:-:S02]  /*ac70*/  FMUL R69, R69, 1.4426950216293334961 ;  /* 0x3fb8aa3b45457820 */ /* 0x000fc40000400000 */
[----:B------:R-:W-:Y:S02]  /*ac80*/  FMUL R170, R170, 1.4426950216293334961 ;  /* 0x3fb8aa3baaaa7820 */ /* 0x000fe40000400000 */
        /* <DEDUP_REMOVED lines=9> */
[----:B------:R-:W-:Y:S01]  /*ad20*/  FMUL R63, R63, 1.4426950216293334961 ;  /* 0x3fb8aa3b3f3f7820 */ /* 0x000fe20000400000 */
[----:B------:R-:W-:Y:S08]  /*ad30*/  MUFU.EX2 R222, R68 ;  /* 0x0000004400de7308 */ /* 0x000ff00000000800 */
[----:B------:R-:W0:Y:S08]  /*ad40*/  MUFU.EX2 R215, R69 ;  /* 0x0000004500d77308 */ /* 0x000e300000000800 */
[----:B------:R-:W-:Y:S08]  /*ad50*/  MUFU.EX2 R118, R118 ;  /* 0x0000007600767308 */ /* 0x000ff00000000800 */
[----:B------:R-:W1:Y:S08]  /*ad60*/  MUFU.EX2 R72, R72 ;  /* 0x0000004800487308 */ /* 0x000e700000000800 */
[----:B------:R-:W-:Y:S08]  /*ad70*/  MUFU.EX2 R214, R170 ;  /* 0x000000aa00d67308 */ /* 0x000ff00000000800 */
[----:B------:R-:W2:Y:S08]  /*ad80*/  MUFU.EX2 R119, R119 ;  /* 0x0000007700777308 */ /* 0x000eb00000000800 */
[----:B------:R-:W-:Y:S08]  /*ad90*/  MUFU.EX2 R131, R58 ;  /* 0x0000003a00837308 */ /* 0x000ff00000000800 */
[----:B------:R-:W0:Y:S08]  /*ada0*/  MUFU.EX2 R130, R71 ;  /* 0x0000004700827308 */ /* 0x000e300000000800 */
[----:B------:R-:W-:Y:S08]  /*adb0*/  MUFU.EX2 R133, R64 ;  /* 0x0000004000857308 */ /* 0x000ff00000000800 */
[----:B------:R-:W0:Y:S08]  /*adc0*/  MUFU.EX2 R132, R65 ;  /* 0x0000004100847308 */ /* 0x000e300000000800 */
[----:B------:R-:W-:Y:S08]  /*add0*/  MUFU.EX2 R135, R66 ;  /* 0x0000004200877308 */ /* 0x000ff00000000800 */
[----:B------:R0:W0:Y:S08]  /*ade0*/  MUFU.EX2 R134, R67 ;  /* 0x0000004300867308 */ /* 0x0000300000000800 */
[----:B------:R-:W-:Y:S08]  /*adf0*/  MUFU.EX2 R137, R60 ;  /* 0x0000003c00897308 */ /* 0x000ff00000000800 */
[----:B------:R-:W0:Y:S08]  /*ae00*/  MUFU.EX2 R136, R61 ;  /* 0x0000003d00887308 */ /* 0x000e300000000800 */
[----:B------:R-:W-:Y:S08]  /*ae10*/  MUFU.EX2 R224, R62 ;  /* 0x0000003e00e07308 */ /* 0x000ff00000000800 */
[----:B------:R-:W3:Y:S01]  /*ae20*/  MUFU.EX2 R225, R63 ;  /* 0x0000003f00e17308 */ /* 0x000ee20000000800 */
[----:B0-----:R-:W-:-:S02]  /*ae30*/  FADD R69, R222, R215 ;  /* 0x000000d7de457221 */ /* 0x001fc40000000000 */
[----:B-1----:R-:W-:Y:S02]  /*ae40*/  FADD R73, R118, R72 ;  /* 0x0000004876497221 */ /* 0x002fe40000000000 */
[----:B--2---:R-:W-:Y:S02]  /*ae50*/  FADD R70, R214, R119 ;  /* 0x00000077d6467221 */ /* 0x004fe40000000000 */
[----:B------:R-:W-:Y:S02]  /*ae60*/  FADD R68, R131, R130 ;  /* 0x0000008283447221 */ /* 0x000fe40000000000 */
[----:B------:R-:W-:Y:S02]  /*ae70*/  FADD R67, R133, R132 ;  /* 0x0000008485437221 */ /* 0x000fe40000000000 */
[----:B------:R-:W-:Y:S02]  /*ae80*/  FADD R66, R135, R134 ;  /* 0x0000008687427221 */ /* 0x000fe40000000000 */
[----:B------:R-:W-:-:S02]  /*ae90*/  FADD R65, R137, R136 ;  /* 0x0000008889417221 */ /* 0x000fc40000000000 */
[----:B---3--:R-:W-:Y:S01]  /*aea0*/  FADD R64, R224, R225 ;  /* 0x000000e1e0407221 */ /* 0x008fe20000000000 */
[----:B------:R-:W0:Y:S04]  /*aeb0*/  SHFL.BFLY PT, R60, R69, 0x2, 0x1f ;  /* 0x0c401f00453c7f89 */ /* 0x000e2800000e0000 */
[----:B------:R-:W1:Y:S04]  /*aec0*/  SHFL.BFLY PT, R74, R73, 0x2, 0x1f ;  /* 0x0c401f00494a7f89 */ /* 0x000e6800000e0000 */
[----:B------:R-:W2:Y:S04]  /*aed0*/  SHFL.BFLY PT, R71, R70, 0x2, 0x1f ;  /* 0x0c401f0046477f89 */ /* 0x000ea800000e0000 */
[----:B------:R-:W3:Y:S04]  /*aee0*/  SHFL.BFLY PT, R61, R68, 0x2, 0x1f ;  /* 0x0c401f00443d7f89 */ /* 0x000ee800000e0000 */
[----:B------:R-:W4:Y:S04]  /*aef0*/  SHFL.BFLY PT, R62, R67, 0x2, 0x1f ;  /* 0x0c401f00433e7f89 */ /* 0x000f2800000e0000 */
[----:B------:R-:W4:Y:S04]  /*af00*/  SHFL.BFLY PT, R63, R66, 0x2, 0x1f ;  /* 0x0c401f00423f7f89 */ /* 0x000f2800000e0000 */
[----:B------:R-:W4:Y:S04]  /*af10*/  SHFL.BFLY PT, R58, R65, 0x2, 0x1f ;  /* 0x0c401f00413a7f89 */ /* 0x000f2800000e0000 */
[----:B------:R-:W4:Y:S01]  /*af20*/  SHFL.BFLY PT, R59, R64, 0x2, 0x1f ;  /* 0x0c401f00403b7f89 */ /* 0x000f2200000e0000 */
[----:B0-----:R-:W-:-:S02]  /*af30*/  FADD R60, R69, R60 ;  /* 0x0000003c453c7221 */ /* 0x001fc40000000000 */
[----:B-1----:R-:W-:Y:S02]  /*af40*/  FADD R74, R73, R74 ;  /* 0x0000004a494a7221 */ /* 0x002fe40000000000 */
[----:B--2---:R-:W-:Y:S02]  /*af50*/  FADD R71, R70, R71 ;  /* 0x0000004746477221 */ /* 0x004fe40000000000 */
[----:B---3--:R-:W-:Y:S02]  /*af60*/  FADD R61, R68, R61 ;  /* 0x0000003d443d7221 */ /* 0x008fe40000000000 */
[----:B----4-:R-:W-:Y:S02]  /*af70*/  FADD R62, R67, R62 ;  /* 0x0000003e433e7221 */ /* 0x010fe40000000000 */
[----:B------:R-:W-:Y:S02]  /*af80*/  FADD R63, R66, R63 ;  /* 0x0000003f423f7221 */ /* 0x000fe40000000000 */
[----:B------:R-:W-:-:S02]  /*af90*/  FADD R58, R65, R58 ;  /* 0x0000003a413a7221 */ /* 0x000fc40000000000 */
[----:B------:R-:W-:Y:S01]  /*afa0*/  FADD R69, R64, R59 ;  /* 0x0000003b40457221 */ /* 0x000fe20000000000 */
        /* <DEDUP_REMOVED lines=8> */
[----:B0-----:R-:W-:-:S03]  /*b030*/  FADD R73, R74, R73 ;  /* 0x000000494a497221 */ /* 0x001fc60000000000 */
[----:B------:R-:W-:Y:S01]  /*b040*/  BAR.SYNC.DEFER_BLOCKING 0x0 ;  /* 0x0000000000007b1d */ /* 0x000fe20000010000 */
[----:B-1----:R-:W-:Y:S02]  /*b050*/  FADD R70, R71, R70 ;  /* 0x0000004647467221 */ /* 0x002fe40000000000 */
[----:B--2---:R-:W-:Y:S02]  /*b060*/  FADD R68, R60, R68 ;  /* 0x000000443c447221 */ /* 0x004fe40000000000 */
[----:B---3--:R-:W-:Y:S01]  /*b070*/  FADD R67, R61, R67 ;  /* 0x000000433d437221 */ /* 0x008fe20000000000 */
[----:B------:R-:W2:Y:S01]  /*b080*/  LDL.64 R74, [R1+0x3b0] ;  /* 0x0003b000014a7983 */ /* 0x000ea20000100a00 */
[----:B----4-:R-:W-:Y:S02]  /*b090*/  FADD R66, R62, R66 ;  /* 0x000000423e427221 */ /* 0x010fe40000000000 */
[----:B------:R-:W-:Y:S02]  /*b0a0*/  FADD R65, R63, R65 ;  /* 0x000000413f417221 */ /* 0x000fe40000000000 */
[----:B------:R-:W-:-:S02]  /*b0b0*/  FADD R64, R58, R64 ;  /* 0x000000403a407221 */ /* 0x000fc40000000000 */
[----:B------:R-:W-:Y:S01]  /*b0c0*/  FADD R59, R69, R59 ;  /* 0x0000003b453b7221 */ /* 0x000fe20000000000 */
[----:B------:R-:W-:Y:S04]  /*b0d0*/  @!P1 STS [R226+0x10000], R73 ;  /* 0x01000049e2009388 */ /* 0x000fe80000000800 */
[----:B------:R-:W-:Y:S04]  /*b0e0*/  @!P1 STS [R226+0x10100], R70 ;  /* 0x01010046e2009388 */ /* 0x000fe80000000800 */
[----:B------:R0:W-:Y:S04]  /*b0f0*/  @!P1 STS [R226+0x10200], R68 ;  /* 0x01020044e2009388 */ /* 0x0001e80000000800 */
[----:B------:R-:W-:Y:S04]  /*b100*/  @!P1 STS [R226+0x10300], R67 ;  /* 0x01030043e2009388 */ /* 0x000fe80000000800 */
[----:B------:R-:W-:Y:S04]  /*b110*/  @!P1 STS [R226+0x10400], R66 ;  /* 0x01040042e2009388 */ /* 0x000fe80000000800 */
[----:B------:R-:W-:Y:S04]  /*b120*/  @!P1 STS [R226+0x10500], R65 ;  /* 0x01050041e2009388 */ /* 0x000fe80000000800 */
[----:B------:R-:W-:Y:S04]  /*b130*/  @!P1 STS [R226+0x10600], R64 ;  /* 0x01060040e2009388 */ /* 0x000fe80000000800 */
[----:B------:R-:W-:Y:S04]  /*b140*/  @!P1 STS [R226+0x10700], R59 ;  /* 0x0107003be2009388 */ /* 0x000fe80000000800 */
[----:B------:R-:W-:Y:S06]  /*b150*/  BAR.SYNC.DEFER_BLOCKING 0x0 ;  /* 0x0000000000007b1d */ /* 0x000fec0000010000 */
[----:B0-----:R-:W3:Y:S04]  /*b160*/  LDL.64 R68, [R1+0x3a8] ;  /* 0x0003a80001447983 */ /* 0x001ee80000100a00 */
[----:B------:R-:W4:Y:S04]  /*b170*/  LDL.64 R70, [R1+0x380] ;  /* 0x0003800001467983 */ /* 0x000f280000100a00 */
[----:B------:R-:W0:Y:S04]  /*b180*/  LDS R60, [R80.X4+0x10000] ;  /* 0x01000000503c7984 */ /* 0x000e280000004800 */
[----:B------:R-:W1:Y:S04]  /*b190*/  LDS R58, [R80.X4+0x10400] ;  /* 0x01040000503a7984 */ /* 0x000e680000004800 */
[----:B0-----:R-:W0:Y:S04]  /*b1a0*/  SHFL.BFLY PT, R61, R60, 0x4, 0x1f ;  /* 0x0c801f003c3d7f89 */ /* 0x001e2800000e0000 */
[----:B-1----:R-:W1:Y:S01]  /*b1b0*/  SHFL.BFLY PT, R59, R58, 0x4, 0x1f ;  /* 0x0c801f003a3b7f89 */ /* 0x002e6200000e0000 */
[----:B0-----:R-:W-:-:S02]  /*b1c0*/  FADD R61, R60, R61 ;  /* 0x0000003d3c3d7221 */ /* 0x001fc40000000000 */
[----:B-1----:R-:W-:-:S03]  /*b1d0*/  FADD R59, R58, R59 ;  /* 0x0000003b3a3b7221 */ /* 0x002fc60000000000 */
[----:B------:R-:W0:Y:S04]  /*b1e0*/  SHFL.BFLY PT, R60, R61, 0x2, 0x1f ;  /* 0x0c401f003d3c7f89 */ /* 0x000e2800000e0000 */
[----:B------:R-:W1:Y:S01]  /*b1f0*/  SHFL.BFLY PT, R58, R59, 0x2, 0x1f ;  /* 0x0c401f003b3a7f89 */ /* 0x000e6200000e0000 */
[----:B0-----:R-:W-:Y:S02]  /*b200*/  FADD R60, R61, R60 ;  /* 0x0000003c3d3c7221 */ /* 0x001fe40000000000 */
[----:B-1----:R-:W-:-:S03]  /*b210*/  FADD R58, R59, R58 ;  /* 0x0000003a3b3a7221 */ /* 0x002fc60000000000 */
[----:B------:R-:W0:Y:S04]  /*b220*/  SHFL.BFLY PT, R59, R60, 0x1, 0x1f ;  /* 0x0c201f003c3b7f89 */ /* 0x000e2800000e0000 */
[----:B------:R-:W1:Y:S01]  /*b230*/  SHFL.BFLY PT, R62, R58, 0x1, 0x1f ;  /* 0x0c201f003a3e7f89 */ /* 0x000e6200000e0000 */
[----:B------:R-:W-:-:S03]  /*b240*/  IMAD.WIDE R66, R4, 0x2, R84 ;  /* 0x0000000204427825 */ /* 0x000fc600078e0254 */
[----:B------:R-:W2:Y:S01]  /*b250*/  LDL.64 R84, [R1+0x3d8] ;  /* 0x0003d80001547983 */ /* 0x000ea20000100a00 */
[----:B------:R-:W-:-:S03]  /*b260*/  IMAD.WIDE R64, R4, 0x2, R50 ;  /* 0x0000000204407825 */ /* 0x000fc600078e0232 */
[----:B------:R-:W3:Y:S01]  /*b270*/  LDL.64 R50, [R1+0x3d0] ;  /* 0x0003d00001327983 */ /* 0x000ee20000100a00 */
[----:B0-----:R-:W-:Y:S02]  /*b280*/  FADD R59, R60, R59 ;  /* 0x0000003b3c3b7221 */ /* 0x001fe40000000000 */
[----:B-1----:R-:W-:-:S03]  /*b290*/  FADD R62, R58, R62 ;  /* 0x0000003e3a3e7221 */ /* 0x002fc60000000000 */
[----:B------:R-:W-:Y:S04]  /*b2a0*/  @!P0 STS [R80.X4+0x10000], R59 ;  /* 0x0100003b50008388 */ /* 0x000fe80000004800 */
[----:B------:R0:W-:Y:S04]  /*b2b0*/  @!P0 STS [R80.X4+0x10400], R62 ;  /* 0x0104003e50008388 */ /* 0x0001e80000004800 */
[----:B------:R-:W-:Y:S01]  /*b2c0*/  BAR.SYNC.DEFER_BLOCKING 0x0 ;  /* 0x0000000000007b1d */ /* 0x000fe20000010000 */
[----:B0-----:R-:W-:-:S05]  /*b2d0*/  IMAD.WIDE R62, R4, 0x2, R46 ;  /* 0x00000002043e7825 */ /* 0x001fca00078e022e */
[----:B------:R-:W4:Y:S01]  /*b2e0*/  LDL.64 R46, [R1+0x3c8] ;  /* 0x0003c800012e7983 */ /* 0x000f220000100a00 */
[----:B------:R-:W-:-:S03]  /*b2f0*/  IMAD.WIDE R60, R4, 0x2, R112 ;  /* 0x00000002043c7825 */ /* 0x000fc600078e0270 */
[----:B------:R-:W4:Y:S01]  /*b300*/  LDL.64 R112, [R1+0x338] ;  /* 0x0003380001707983 */ /* 0x000f220000100a00 */
[----:B------:R-:W-:-:S03]  /*b310*/  IMAD.WIDE R58, R4, 0x2, R90 ;  /* 0x00000002043a7825 */ /* 0x000fc600078e025a */
[----:B------:R-:W4:Y:S04]  /*b320*/  LDL.64 R90, [R1+0x3e0] ;  /* 0x0003e000015a7983 */ /* 0x000f280000100a00 */
[----:B------:R0:W4:Y:S04]  /*b330*/  LDG.E.U16 R138, [R60.64] ;  /* 0x000000043c8a7981 */ /* 0x000128000c1e1500 */
[----:B------:R1:W4:Y:S04]  /*b340*/  LDG.E.U16 R80, [R58.64] ;  /* 0x000000043a507981 */ /* 0x000328000c1e1500 */
[----:B------:R1:W4:Y:S01]  /*b350*/  LDG.E.U16 R140, [R62.64] ;  /* 0x000000043e8c7981 */ /* 0x000322000c1e1500 */
[----:B0-----:R-:W-:-:S03]  /*b360*/  IMAD.WIDE R60, R4, 0x2, R78 ;  /* 0x00000002043c7825 */ /* 0x001fc600078e024e */
[----:B------:R-:W4:Y:S01]  /*b370*/  LDL.64 R78, [R1+0x3c0] ;  /* 0x0003c000014e7983 */ /* 0x000f220000100a00 */
[----:B-1----:R-:W-:-:S03]  /*b380*/  IMAD.WIDE R58, R4, 0x2, R82 ;  /* 0x00000002043a7825 */ /* 0x002fc600078e0252 */
[----:B------:R0:W4:Y:S01]  /*b390*/  LDG.E.U16 R81, [R64.64] ;  /* 0x0000000440517981 */ /* 0x000122000c1e1500 */
[----:B------:R-:W-:-:S03]  /*b3a0*/  IMAD.WIDE R62, R4, 0x2, R48 ;  /* 0x00000002043e7825 */ /* 0x000fc600078e0230 */
[----:B------:R-:W4:Y:S04]  /*b3b0*/  LDL.64 R48, [R1+0x3a0] ;  /* 0x0003a00001307983 */ /* 0x000f280000100a00 */
[----:B------:R1:W4:Y:S01]  /*b3c0*/  LDG.E.U16 R141, [R58.64] ;  /* 0x000000043a8d7981 */ /* 0x000322000c1e1500 */
[----:B0-----:R-:W-:-:S03]  /*b3d0*/  IMAD.WIDE R64, R4, 0x2, R86 ;  /* 0x0000000204407825 */ /* 0x001fc600078e0256 */
[----:B------:R0:W4:Y:S04]  /*b3e0*/  LDG.E.U16 R82, [R60.64] ;  /* 0x000000043c527981 */ /* 0x000128000c1e1500 */
[----:B------:R0:W4:Y:S01]  /*b3f0*/  LDG.E.U16 R139, [R66.64] ;  /* 0x00000004428b7981 */ /* 0x000122000c1e1500 */
[----:B-1----:R-:W-:-:S03]  /*b400*/  IMAD.WIDE R58, R4, 0x2, R76 ;  /* 0x00000002043a7825 */ /* 0x002fc600078e024c */
[----:B------:R-:W4:Y:S01]  /*b410*/  LDL.64 R76, [R1+0x388] ;  /* 0x00038800014c7983 */ /* 0x000f220000100a00 */
[----:B0-----:R-:W-:-:S03]  /*b420*/  IMAD.WIDE R60, R4, 0x2, R44 ;  /* 0x00000002043c7825 */ /* 0x001fc600078e022c */
[----:B------:R-:W4:Y:S01]  /*b430*/  LDL.64 R44, [R1+0x398] ;  /* 0x00039800012c7983 */ /* 0x000f220000100a00 */
[----:B------:R-:W-:-:S03]  /*b440*/  IMAD.WIDE R66, R4, 0x2, R88 ;  /* 0x0000000204427825 */ /* 0x000fc600078e0258 */
[----:B------:R2:W4:Y:S04]  /*b450*/  LDG.E.U16 R142, [R64.64] ;  /* 0x00000004408e7981 */ /* 0x000528000c1e1500 */
[----:B------:R3:W4:Y:S04]  /*b460*/  LDG.E.U16 R188, [R62.64] ;  /* 0x000000043ebc7981 */ /* 0x000728000c1e1500 */
[----:B------:R-:W4:Y:S04]  /*b470*/  LDL.64 R88, [R1+0x3b8] ;  /* 0x0003b80001587983 */ /* 0x000f280000100a00 */
[----:B------:R4:W4:Y:S04]  /*b480*/  LDG.E.U16 R143, [R60.64] ;  /* 0x000000043c8f7981 */ /* 0x000928000c1e1500 */
[----:B------:R-:W4:Y:S04]  /*b490*/  LDL.64 R86, [R1+0x390] ;  /* 0x0003900001567983 */ /* 0x000f280000100a00 */
[----:B------:R0:W4:Y:S04]  /*b4a0*/  LDG.E.U16 R189, [R58.64] ;  /* 0x000000043abd7981 */ /* 0x000128000c1e1500 */
[----:B------:R1:W4:Y:S01]  /*b4b0*/  LDG.E.U16 R83, [R66.64] ;  /* 0x0000000442537981 */ /* 0x000322000c1e1500 */
[----:B--2---:R-:W-:-:S03]  /*b4c0*/  IMAD.WIDE R64, R4, 0x2, R84 ;  /* 0x0000000204407825 */ /* 0x004fc600078e0254 */
[----:B------:R-:W2:Y:S01]  /*b4d0*/  LDL.64 R84, [R1+0x368] ;  /* 0x0003680001547983 */ /* 0x000ea20000100a00 */
[----:B---3--:R-:W-:-:S03]  /*b4e0*/  IMAD.WIDE R62, R4, 0x2, R50 ;  /* 0x00000002043e7825 */ /* 0x008fc600078e0232 */
[----:B------:R-:W3:Y:S04]  /*b4f0*/  LDL.64 R50, [R1+0x378] ;  /* 0x0003780001327983 */ /* 0x000ee80000100a00 */
[----:B------:R0:W2:Y:S04]  /*b500*/  LDG.E.U16 R190, [R64.64] ;  /* 0x0000000440be7981 */ /* 0x0000a8000c1e1500 */
[----:B------:R1:W2:Y:S01]  /*b510*/  LDG.E.U16 R145, [R62.64] ;  /* 0x000000043e917981 */ /* 0x0002a2000c1e1500 */
[----:B0-----:R-:W-:-:S03]  /*b520*/  IMAD.WIDE R64, R4, 0x2, R74 ;  /* 0x0000000204407825 */ /* 0x001fc600078e024a */
[----:B------:R-:W2:Y:S01]  /*b530*/  LDL.64 R74, [R1+0x358] ;  /* 0x00035800014a7983 */ /* 0x000ea20000100a00 */
[----:B-1----:R-:W-:-:S03]  /*b540*/  IMAD.WIDE R62, R4, 0x2, R68 ;  /* 0x00000002043e7825 */ /* 0x002fc600078e0244 */
[----:B------:R-:W2:Y:S04]  /*b550*/  LDL.64 R68, [R1+0x350] ;  /* 0x0003500001447983 */ /* 0x000ea80000100a00 */
[----:B------:R0:W2:Y:S04]  /*b560*/  LDG.E.U16 R193, [R62.64] ;  /* 0x000000043ec17981 */ /* 0x0000a8000c1e1500 */
[----:B------:R1:W2:Y:S01]  /*b570*/  LDG.E.U16 R147, [R64.64] ;  /* 0x0000000440937981 */ /* 0x0002a2000c1e1500 */
[----:B----4-:R-:W-:-:S03]  /*b580*/  IMAD.WIDE R60, R4, 0x2, R46 ;  /* 0x00000002043c7825 */ /* 0x010fc600078e022e */
[----:B------:R-:W4:Y:S04]  /*b590*/  LDL.64 R46, [R1+0x370] ;  /* 0x00037000012e7983 */ /* 0x000f280000100a00 */
[----:B------:R1:W4:Y:S01]  /*b5a0*/  LDG.E.U16 R191, [R60.64] ;  /* 0x000000043cbf7981 */ /* 0x000322000c1e1500 */
[----:B0-----:R-:W-:-:S03]  /*b5b0*/  IMAD.WIDE R62, R4, 0x2, R70 ;  /* 0x00000002043e7825 */ /* 0x001fc600078e0246 */
[----:B------:R-:W4:Y:S01]  /*b5c0*/  LDL.64 R70, [R1+0x328] ;  /* 0x0003280001467983 */ /* 0x000f220000100a00 */
[----:B------:R-:W-:-:S03]  /*b5d0*/  IMAD.WIDE R66, R4, 0x2, R90 ;  /* 0x0000000204427825 */ /* 0x000fc600078e025a */
[----:B------:R-:W4:Y:S04]  /*b5e0*/  LDL.64 R90, [R1+0x2e8] ;  /* 0x0002e800015a7983 */ /* 0x000f280000100a00 */
[----:B------:R0:W4:Y:S01]  /*b5f0*/  LDG.E.U16 R144, [R66.64] ;  /* 0x0000000442907981 */ /* 0x000122000c1e1500 */
[----:B------:R-:W-:-:S03]  /*b600*/  IMAD.WIDE R58, R4, 0x2, R78 ;  /* 0x00000002043a7825 */ /* 0x000fc600078e024e */
[----:B------:R-:W4:Y:S04]  /*b610*/  LDL.64 R78, [R1+0x360] ;  /* 0x00036000014e7983 */ /* 0x000f280000100a00 */
[----:B------:R0:W4:Y:S01]  /*b620*/  LDG.E.U16 R146, [R58.64] ;  /* 0x000000043a927981 */ /* 0x000122000c1e1500 */
[----:B-1----:R-:W-:-:S03]  /*b630*/  IMAD.WIDE R60, R4, 0x2, R48 ;  /* 0x00000002043c7825 */ /* 0x002fc600078e0230 */
[----:B------:R-:W4:Y:S01]  /*b640*/  LDL.64 R48, [R1+0x348] ;  /* 0x0003480001307983 */ /* 0x000f220000100a00 */
[----:B------:R-:W-:-:S03]  /*b650*/  IMAD.WIDE R64, R4, 0x2, R76 ;  /* 0x0000000204407825 */ /* 0x000fc600078e024c */
[----:B------:R-:W4:Y:S01]  /*b660*/  LDL.64 R76, [R1+0x330] ;  /* 0x00033000014c7983 */ /* 0x000f220000100a00 */
[----:B0-----:R-:W-:-:S03]  /*b670*/  IMAD.WIDE R58, R4, 0x2, R44 ;  /* 0x00000002043a7825 */ /* 0x001fc600078e022c */
[----:B------:R3:W4:Y:S04]  /*b680*/  LDG.E.U16 R44, [R60.64] ;  /* 0x000000043c2c7981 */ /* 0x000728000c1e1500 */
[----:B------:R4:W4:Y:S04]  /*b690*/  LDG.E.U16 R194, [R58.64] ;  /* 0x000000043ac27981 */ /* 0x000928000c1e1500 */
[----:B------:R0:W4:Y:S01]  /*b6a0*/  LDG.E.U16 R195, [R64.64] ;  /* 0x0000000440c37981 */ /* 0x000122000c1e1500 */
[----:B------:R-:W-:-:S03]  /*b6b0*/  IMAD.WIDE R66, R4, 0x2, R88 ;  /* 0x0000000204427825 */ /* 0x000fc600078e0258 */
[----:B------:R-:W4:Y:S04]  /*b6c0*/  LDL.64 R88, [R1+0x300] ;  /* 0x0003000001587983 */ /* 0x000f280000100a00 */
[----:B------:R1:W4:Y:S02]  /*b6d0*/  LDG.E.U16 R192, [R66.64] ;  /* 0x0000000442c07981 */ /* 0x000324000c1e1500 */
[C---:B-1----:R-:W-:Y:S02]  /*b6e0*/  IMAD.WIDE R66, R4.reuse, 0x2, R86 ;  /* 0x0000000204427825 */ /* 0x042fe400078e0256 */
[----:B------:R-:W4:Y:S04]  /*b6f0*/  LDL.64 R86, [R1+0x2f8] ;  /* 0x0002f80001567983 */ /* 0x000f280000100a00 */
[----:B------:R1:W4:Y:S01]  /*b700*/  LDG.E.U16 R45, [R66.64] ;  /* 0x00000004422d7981 */ /* 0x000322000c1e1500 */
[----:B---3--:R-:W-:-:S03]  /*b710*/  IMAD.WIDE R60, R4, 0x2, R50 ;  /* 0x00000002043c7825 */ /* 0x008fc600078e0232 */
[----:B------:R-:W3:Y:S04]  /*b720*/  LDL.64 R50, [R1+0x320] ;  /* 0x0003200001327983 */ /* 0x000ee80000100a00 */
[----:B------:R2:W3:Y:S02]  /*b730*/  LDG.E.U16 R196, [R60.64] ;  /* 0x000000043cc47981 */ /* 0x0004e4000c1e1500 */
[C---:B--2---:R-:W-:Y:S02]  /*b740*/  IMAD.WIDE R60, R4.reuse, 0x2, R68 ;  /* 0x00000002043c7825 */ /* 0x044fe400078e0244 */
[----:B------:R-:W2:Y:S02]  /*b750*/  LDL.64 R68, [R1+0x2d0] ;  /* 0x0002d00001447983 */ /* 0x000ea40000100a00 */
[----:B----4-:R-:W-:-:S02]  /*b760*/  IMAD.WIDE R58, R4, 0x2, R46 ;  /* 0x00000002043a7825 */ /* 0x010fc400078e022e */
[----:B------:R4:W2:Y:S02]  /*b770*/  LDG.E.U16 R46, [R62.64] ;  /* 0x000000043e2e7981 */ /* 0x0008a4000c1e1500 */
[C---:B-1----:R-:W-:Y:S02]  /*b780*/  IMAD.WIDE R66, R4.reuse, 0x2, R84 ;  /* 0x0000000204427825 */ /* 0x042fe400078e0254 */
[----:B------:R-:W2:Y:S04]  /*b790*/  LDL.64 R84, [R1+0x2e0] ;  /* 0x0002e00001547983 */ /* 0x000ea80000100a00 */
[----:B------:R1:W2:Y:S01]  /*b7a0*/  LDG.E.U16 R47, [R58.64] ;  /* 0x000000043a2f7981 */ /* 0x0002a2000c1e1500 */
[----:B----4-:R-:W-:-:S03]  /*b7b0*/  IMAD.WIDE R62, R4, 0x2, R74 ;  /* 0x00000002043e7825 */ /* 0x010fc600078e024a */
[----:B------:R-:W4:Y:S04]  /*b7c0*/  LDL.64 R74, [R1+0x2f0] ;  /* 0x0002f000014a7983 */ /* 0x000f280000100a00 */
[----:B------:R0:W2:Y:S04]  /*b7d0*/  LDG.E.U16 R198, [R62.64] ;  /* 0x000000043ec67981 */ /* 0x0000a8000c1e1500 */
[----:B------:R1:W2:Y:S01]  /*b7e0*/  LDG.E.U16 R197, [R66.64] ;  /* 0x0000000442c57981 */ /* 0x0002a2000c1e1500 */
[----:B0-----:R-:W-:-:S03]  /*b7f0*/  IMAD.WIDE R64, R4, 0x2, R78 ;  /* 0x0000000204407825 */ /* 0x001fc600078e024e */
[----:B------:R-:W2:Y:S01]  /*b800*/  LDL.64 R78, [R1+0x2d8] ;  /* 0x0002d800014e7983 */ /* 0x000ea20000100a00 */
[----:B-1----:R-:W-:-:S03]  /*b810*/  IMAD.WIDE R58, R4, 0x2, R48 ;  /* 0x00000002043a7825 */ /* 0x002fc600078e0230 */
[----:B------:R0:W2:Y:S04]  /*b820*/  LDG.E.U16 R49, [R60.64] ;  /* 0x000000043c317981 */ /* 0x0000a8000c1e1500 */
[----:B------:R3:W2:Y:S01]  /*b830*/  LDG.E.U16 R199, [R58.64] ;  /* 0x000000043ac77981 */ /* 0x0006a2000c1e1500 */
[----:B------:R-:W-:-:S03]  /*b840*/  IMAD.WIDE R62, R4, 0x2, R76 ;  /* 0x00000002043e7825 */ /* 0x000fc600078e024c */
[----:B------:R1:W2:Y:S01]  /*b850*/  LDG.E.U16 R48, [R64.64] ;  /* 0x0000000440307981 */ /* 0x0002a2000c1e1500 */
[----:B0-----:R-:W-:-:S03]  /*b860*/  IMAD.WIDE R60, R4, 0x2, R70 ;  /* 0x00000002043c7825 */ /* 0x001fc600078e0246 */
[----:B------:R-:W2:Y:S04]  /*b870*/  LDL.64 R76, [R1+0x2c8] ;  /* 0x0002c800014c7983 */ /* 0x000ea80000100a00 */
[----:B------:R-:W2:Y:S01]  /*b880*/  LDL.64 R70, [R1+0x2b8] ;  /* 0x0002b80001467983 */ /* 0x000ea20000100a00 */
[----:B------:R-:W-:-:S04]  /*b890*/  IMAD.WIDE R66, R4, 0x2, R124 ;  /* 0x0000000204427825 */ /* 0x000fc800078e027c */
[C---:B-1----:R-:W-:Y:S02]  /*b8a0*/  IMAD.WIDE R64, R4.reuse, 0x2, R112 ;  /* 0x0000000204407825 */ /* 0x042fe400078e0270 */
[----:B------:R0:W2:Y:S04]  /*b8b0*/  LDG.E.U16 R113, [R60.64] ;  /* 0x000000043c717981 */ /* 0x0000a8000c1e1500 */
[----:B------:R1:W2:Y:S01]  /*b8c0*/  LDG.E.U16 R112, [R64.64] ;  /* 0x0000000440707981 */ /* 0x0002a2000c1e1500 */
[----:B0-----:R-:W-:-:S03]  /*b8d0*/  IMAD.WIDE R60, R4, 0x2, R86 ;  /* 0x00000002043c7825 */ /* 0x001fc600078e0256 */
[----:B------:R-:W2:Y:S01]  /*b8e0*/  LDL.64 R86, [R1+0x2a0] ;  /* 0x0002a00001567983 */ /* 0x000ea20000100a00 */
[----:B---3--:R-:W-:-:S03]  /*b8f0*/  IMAD.WIDE R58, R4, 0x2, R50 ;  /* 0x00000002043a7825 */ /* 0x008fc600078e0232 */
[----:B------:R0:W3:Y:S04]  /*b900*/  LDG.E.U16 R50, [R66.64] ;  /* 0x0000000442327981 */ /* 0x0000e8000c1e1500 */
[----:B------:R4:W3:Y:S01]  /*b910*/  LDG.E.U16 R124, [R58.64] ;  /* 0x000000043a7c7981 */ /* 0x0008e2000c1e1500 */
[----:B-1----:R-:W-:-:S03]  /*b920*/  IMAD.WIDE R64, R4, 0x2, R114 ;  /* 0x0000000204407825 */ /* 0x002fc600078e0272 */
[----:B------:R1:W3:Y:S01]  /*b930*/  LDG.E.U16 R51, [R62.64] ;  /* 0x000000043e337981 */ /* 0x0002e2000c1e1500 */
[----:B0-----:R-:W-:-:S03]  /*b940*/  IMAD.WIDE R66, R4, 0x2, R126 ;  /* 0x0000000204427825 */ /* 0x001fc600078e027e */
[----:B------:R2:W3:Y:S04]  /*b950*/  LDG.E.U16 R126, [R60.64] ;  /* 0x000000043c7e7981 */ /* 0x0004e8000c1e1500 */
[----:B------:R0:W3:Y:S01]  /*b960*/  LDG.E.U16 R125, [R64.64] ;  /* 0x00000004407d7981 */ /* 0x0000e2000c1e1500 */
[----:B----4-:R-:W-:-:S03]  /*b970*/  IMAD.WIDE R58, R4, 0x2, R74 ;  /* 0x00000002043a7825 */ /* 0x010fc600078e024a */
[----:B------:R4:W3:Y:S04]  /*b980*/  LDG.E.U16 R114, [R66.64] ;  /* 0x0000000442727981 */ /* 0x0008e8000c1e1500 */
[----:B------:R-:W3:Y:S01]  /*b990*/  LDL.64 R74, [R1+0x298] ;  /* 0x00029800014a7983 */ /* 0x000ee20000100a00 */
[----:B--2---:R-:W-:-:S03]  /*b9a0*/  IMAD.WIDE R60, R4, 0x2, R68 ;  /* 0x00000002043c7825 */ /* 0x004fc600078e0244 */
[----:B------:R-:W2:Y:S01]  /*b9b0*/  LDL.64 R68, [R1+0x278] ;  /* 0x0002780001447983 */ /* 0x000ea20000100a00 */
[----:B-1----:R-:W-:-:S03]  /*b9c0*/  IMAD.WIDE R62, R4, 0x2, R88 ;  /* 0x00000002043e7825 */ /* 0x002fc600078e0258 */
[----:B------:R1:W2:Y:S01]  /*b9d0*/  LDG.E.U16 R88, [R58.64] ;  /* 0x000000043a587981 */ /* 0x0002a2000c1e1500 */
[----:B0-----:R-:W-:-:S03]  /*b9e0*/  IMAD.WIDE R64, R4, 0x2, R84 ;  /* 0x0000000204407825 */ /* 0x001fc600078e0254 */
[----:B------:R0:W2:Y:S01]  /*b9f0*/  LDG.E.U16 R115, [R62.64] ;  /* 0x000000043e737981 */ /* 0x0000a2000c1e1500 */
[----:B----4-:R-:W-:-:S03]  /*ba00*/  IMAD.WIDE R66, R4, 0x2, R90 ;  /* 0x0000000204427825 */ /* 0x010fc600078e025a */
[----:B------:R4:W2:Y:S04]  /*ba10*/  LDG.E.U16 R89, [R64.64] ;  /* 0x0000000440597981 */ /* 0x0008a8000c1e1500 */
[----:B------:R1:W2:Y:S01]  /*ba20*/  LDG.E.U16 R127, [R66.64] ;  /* 0x00000004427f7981 */ /* 0x0002a2000c1e1500 */
[----:B0-----:R-:W-:-:S03]  /*ba30*/  IMAD.WIDE R62, R4, 0x2, R78 ;  /* 0x00000002043e7825 */ /* 0x001fc600078e024e */
[----:B------:R-:W2:Y:S04]  /*ba40*/  LDL.64 R78, [R1+0x280] ;  /* 0x00028000014e7983 */ /* 0x000ea80000100a00 */
[----:B------:R0:W2:Y:S01]  /*ba50*/  LDG.E.U16 R90, [R60.64] ;  /* 0x000000043c5a7981 */ /* 0x0000a2000c1e1500 */
[----:B-1----:R-:W-:-:S03]  /*ba60*/  IMAD.WIDE R66, R4, 0x2, R152 ;  /* 0x0000000204427825 */ /* 0x002fc600078e0298 */
[----:B------:R-:W2:Y:S04]  /*ba70*/  LDL.64 R152, [R1+0x240] ;  /* 0x0002400001987983 */ /* 0x000ea80000100a00 */
[----:B------:R3:W2:Y:S01]  /*ba80*/  LDG.E.U16 R91, [R66.64] ;  /* 0x00000004425b7981 */ /* 0x0006a2000c1e1500 */
[----:B------:R-:W-:-:S03]  /*ba90*/  IMAD.WIDE R58, R4, 0x2, R76 ;  /* 0x00000002043a7825 */ /* 0x000fc600078e024c */
[----:B------:R-:W2:Y:S01]  /*baa0*/  LDL.64 R76, [R1+0x270] ;  /* 0x00027000014c7983 */ /* 0x000ea20000100a00 */
[----:B----4-:R-:W-:-:S03]  /*bab0*/  IMAD.WIDE R64, R4, 0x2, R70 ;  /* 0x0000000204407825 */ /* 0x010fc600078e0246 */
[----:B------:R-:W4:Y:S01]  /*bac0*/  LDL.64 R70, [R1+0x268] ;  /* 0x0002680001467983 */ /* 0x000f220000100a00 */
[----:B0-----:R-:W-:-:S03]  /*bad0*/  IMAD.WIDE R60, R4, 0x2, R148 ;  /* 0x00000002043c7825 */ /* 0x001fc600078e0294 */
[----:B------:R0:W4:Y:S04]  /*bae0*/  LDG.E.U16 R85, [R58.64] ;  /* 0x000000043a557981 */ /* 0x000128000c1e1500 */
[----:B------:R-:W4:Y:S04]  /*baf0*/  LDL.64 R148, [R1+0x230] ;  /* 0x0002300001947983 */ /* 0x000f280000100a00 */
[----:B------:R1:W4:Y:S01]  /*bb00*/  LDG.E.U16 R84, [R62.64] ;  /* 0x000000043e547981 */ /* 0x000322000c1e1500 */
[----:B0-----:R-:W-:-:S03]  /*bb10*/  IMAD.WIDE R58, R4, 0x2, R86 ;  /* 0x00000002043a7825 */ /* 0x001fc600078e0256 */
[----:B------:R0:W4:Y:S01]  /*bb20*/  LDG.E.U16 R86, [R64.64] ;  /* 0x0000000440567981 */ /* 0x000122000c1e1500 */
[----:B-1----:R-:W-:-:S03]  /*bb30*/  IMAD.WIDE R62, R4, 0x2, R150 ;  /* 0x00000002043e7825 */ /* 0x002fc600078e0296 */
[----:B------:R2:W4:Y:S04]  /*bb40*/  LDG.E.U16 R252, [R58.64] ;  /* 0x000000043afc7981 */ /* 0x000528000c1e1500 */
[----:B------:R-:W4:Y:S01]  /*bb50*/  LDL.64 R150, [R1+0x238] ;  /* 0x0002380001967983 */ /* 0x000f220000100a00 */
[----:B---3--:R-:W-:-:S03]  /*bb60*/  IMAD.WIDE R66, R4, 0x2, R74 ;  /* 0x0000000204427825 */ /* 0x008fc600078e024a */
[----:B------:R1:W3:Y:S04]  /*bb70*/  LDG.E.U16 R87, [R60.64] ;  /* 0x000000043c577981 */ /* 0x0002e8000c1e1500 */
[----:B------:R-:W3:Y:S01]  /*bb80*/  LDL.64 R74, [R1+0x228] ;  /* 0x00022800014a7983 */ /* 0x000ee20000100a00 */
[----:B--2---:R-:W-:-:S03]  /*bb90*/  IMAD.WIDE R58, R4, 0x2, R68 ;  /* 0x00000002043a7825 */ /* 0x004fc600078e0244 */
[----:B------:R-:W2:Y:S01]  /*bba0*/  LDL.64 R68, [R1+0x220] ;  /* 0x0002200001447983 */ /* 0x000ea20000100a00 */
[----:B0-----:R-:W-:-:S03]  /*bbb0*/  IMAD.WIDE R64, R4, 0x2, R164 ;  /* 0x0000000204407825 */ /* 0x001fc600078e02a4 */
[----:B------:R0:W2:Y:S04]  /*bbc0*/  LDG.E.U16 R92, [R62.64] ;  /* 0x000000043e5c7981 */ /* 0x0000a8000c1e1500 */
[----:B------:R4:W2:Y:S04]  /*bbd0*/  LDG.E.U16 R248, [R64.64] ;  /* 0x0000000440f87981 */ /* 0x0008a8000c1e1500 */
[----:B------:R0:W2:Y:S01]  /*bbe0*/  LDG.E.U16 R249, [R66.64] ;  /* 0x0000000442f97981 */ /* 0x0000a2000c1e1500 */
[----:B-1----:R-:W-:-:S03]  /*bbf0*/  IMAD.WIDE R60, R4, 0x2, R78 ;  /* 0x00000002043c7825 */ /* 0x002fc600078e024e */
[----:B------:R1:W2:Y:S04]  /*bc00*/  LDG.E.U16 R245, [R58.64] ;  /* 0x000000043af57981 */ /* 0x0002a8000c1e1500 */
[----:B------:R-:W2:Y:S01]  /*bc10*/  LDL.64 R78, [R1+0x218] ;  /* 0x00021800014e7983 */ /* 0x000ea20000100a00 */
[----:B0-----:R-:W-:-:S03]  /*bc20*/  IMAD.WIDE R62, R4, 0x2, R162 ;  /* 0x00000002043e7825 */ /* 0x001fc600078e02a2 */
[----:B------:R0:W2:Y:S01]  /*bc30*/  LDG.E.U16 R246, [R60.64] ;  /* 0x000000043cf67981 */ /* 0x0000a2000c1e1500 */
[----:B------:R-:W-:-:S03]  /*bc40*/  IMAD.WIDE R66, R4, 0x2, R76 ;  /* 0x0000000204427825 */ /* 0x000fc600078e024c */
[----:B------:R1:W2:Y:S01]  /*bc50*/  LDG.E.U16 R247, [R62.64] ;  /* 0x000000043ef77981 */ /* 0x0002a2000c1e1500 */
[----:B----4-:R-:W-:-:S03]  /*bc60*/  IMAD.WIDE R64, R4, 0x2, R70 ;  /* 0x0000000204407825 */ /* 0x010fc600078e0246 */
[----:B------:R-:W4:Y:S04]  /*bc70*/  LDL.64 R76, [R1+0x210] ;  /* 0x00021000014c7983 */ /* 0x000f280000100a00 */
[----:B------:R-:W4:Y:S01]  /*bc80*/  LDL.64 R70, [R1+0x208] ;  /* 0x0002080001467983 */ /* 0x000f220000100a00 */
[----:B0-----:R-:W-:-:S03]  /*bc90*/  IMAD.WIDE R60, R4, 0x2, R156 ;  /* 0x00000002043c7825 */ /* 0x001fc600078e029c */
[----:B------:R-:W4:Y:S01]  /*bca0*/  LDL.64 R156, [R1+0x1f8] ;  /* 0x0001f800019c7983 */ /* 0x000f220000100a00 */
[----:B-1----:R-:W-:-:S03]  /*bcb0*/  IMAD.WIDE R62, R4, 0x2, R158 ;  /* 0x00000002043e7825 */ /* 0x002fc600078e029e */
        /* <DEDUP_REMOVED lines=9> */
[----:B------:R-:W4:Y:S04]  /*bd50*/  LDL.64 R148, [R1+0x1e0] ;  /* 0x0001e00001947983 */ /* 0x000f280000100a00 */
[----:B------:R0:W4:Y:S04]  /*bd60*/  LDG.E.U16 R240, [R62.64] ;  /* 0x000000043ef07981 */ /* 0x000128000c1e1500 */
[----:B------:R1:W4:Y:S04]  /*bd70*/  LDG.E.U16 R242, [R66.64] ;  /* 0x0000000442f27981 */ /* 0x000328000c1e1500 */
[----:B------:R4:W4:Y:S01]  /*bd80*/  LDG.E.U16 R219, [R60.64] ;  /* 0x000000043cdb7981 */ /* 0x000922000c1e1500 */
[----:B0-----:R-:W-:-:S03]  /*bd90*/  IMAD.WIDE R62, R4, 0x2, R150 ;  /* 0x00000002043e7825 */ /* 0x001fc600078e0296 */
[----:B------:R-:W4:Y:S01]  /*bda0*/  LDL.64 R150, [R1+0x1d0] ;  /* 0x0001d00001967983 */ /* 0x000f220000100a00 */
[----:B-1----:R-:W-:-:S03]  /*bdb0*/  IMAD.WIDE R66, R4, 0x2, R160 ;  /* 0x0000000204427825 */ /* 0x002fc600078e02a0 */
[----:B------:R0:W4:Y:S04]  /*bdc0*/  LDG.E.U16 R231, [R62.64] ;  /* 0x000000043ee77981 */ /* 0x000128000c1e1500 */
[----:B------:R1:W4:Y:S04]  /*bdd0*/  LDG.E.U16 R233, [R66.64] ;  /* 0x0000000442e97981 */ /* 0x000328000c1e1500 */
[----:B------:R0:W4:Y:S04]  /*bde0*/  LDG.E.U16 R232, [R64.64] ;  /* 0x0000000440e87981 */ /* 0x000128000c1e1500 */
[----:B------:R-:W4:Y:S04]  /*bdf0*/  LDL.64 R160, [R1+0x128] ;  /* 0x0001280001a07983 */ /* 0x000f280000100a00 */
[----:B-1----:R-:W4:Y:S04]  /*be00*/  LDL.64 R66, [R1+0x1b0] ;  /* 0x0001b00001427983 */ /* 0x002f280000100a00 */
[----:B0-----:R-:W4:Y:S01]  /*be10*/  LDL.64 R64, [R1+0x190] ;  /* 0x0001900001407983 */ /* 0x001f220000100a00 */
[----:B---3--:R-:W-:-:S03]  /*be20*/  IMAD.WIDE R58, R4, 0x2, R74 ;  /* 0x00000002043a7825 */ /* 0x008fc600078e024a */
[----:B------:R-:W3:Y:S01]  /*be30*/  LDL.64 R74, [R1+0x1d8] ;  /* 0x0001d800014a7983 */ /* 0x000ee20000100a00 */
[----:B--2---:R-:W-:-:S03]  /*be40*/  IMAD.WIDE R216, R4, 0x2, R68 ;  /* 0x0000000204d87825 */ /* 0x004fc600078e0244 */
[----:B------:R-:W2:Y:S04]  /*be50*/  LDL.64 R68, [R1+0x1c8] ;  /* 0x0001c80001447983 */ /* 0x000ea80000100a00 */
[----:B------:R0:W2:Y:S01]  /*be60*/  LDG.E.U16 R218, [R58.64] ;  /* 0x000000043ada7981 */ /* 0x0000a2000c1e1500 */
[----:B------:R-:W-:Y:S02]  /*be70*/  FADD R57, -R251, R57 ;  /* 0x00000039fb397221 */ /* 0x000fe40000000100 */
[----:B------:R-:W-:Y:S01]  /*be80*/  FADD R56, -R250, R56 ;  /* 0x00000038fa387221 */ /* 0x000fe20000000100 */
[----:B------:R1:W2:Y:S01]  /*be90*/  LDG.E.U16 R216, [R216.64] ;  /* 0x00000004d8d87981 */ /* 0x0002a2000c1e1500 */
[----:B------:R-:W-:-:S03]  /*bea0*/  IMAD.WIDE R62, R4, 0x2, R78 ;  /* 0x00000002043e7825 */ /* 0x000fc600078e024e */
[----:B------:R-:W2:Y:S04]  /*beb0*/  LDL.64 R78, [R1+0x1c0] ;  /* 0x0001c000014e7983 */ /* 0x000ea80000100a00 */
[----:B------:R0:W2:Y:S01]  /*bec0*/  LDG.E.U16 R211, [R62.64] ;  /* 0x000000043ed37981 */ /* 0x0000a2000c1e1500 */
[----:B----4-:R-:W-:-:S03]  /*bed0*/  IMAD.WIDE R60, R4, 0x2, R76 ;  /* 0x00000002043c7825 */ /* 0x010fc600078e024c */
[----:B------:R-:W4:Y:S01]  /*bee0*/  LDL.64 R76, [R1+0x1b8] ;  /* 0x0001b800014c7983 */ /* 0x000f220000100a00 */
[----:B0-----:R-:W-:-:S03]  /*bef0*/  IMAD.WIDE R58, R4, 0x2, R70 ;  /* 0x00000002043a7825 */ /* 0x001fc600078e0246 */
[----:B------:R-:W4:Y:S04]  /*bf00*/  LDL.64 R70, [R1+0x1a8] ;  /* 0x0001a80001467983 */ /* 0x000f280000100a00 */
[----:B------:R0:W4:Y:S01]  /*bf10*/  LDG.E.U16 R210, [R60.64] ;  /* 0x000000043cd27981 */ /* 0x000122000c1e1500 */
[----:B------:R-:W-:-:S03]  /*bf20*/  IMAD.WIDE R62, R4, 0x2, R158 ;  /* 0x00000002043e7825 */ /* 0x000fc600078e029e */
[----:B------:R1:W4:Y:S04]  /*bf30*/  LDG.E.U16 R209, [R58.64] ;  /* 0x000000043ad17981 */ /* 0x000328000c1e1500 */
[----:B------:R1:W4:Y:S01]  /*bf40*/  LDG.E.U16 R208, [R62.64] ;  /* 0x000000043ed07981 */ /* 0x000322000c1e1500 */
[----:B0-----:R-:W-:-:S03]  /*bf50*/  IMAD.WIDE R60, R4, 0x2, R156 ;  /* 0x00000002043c7825 */ /* 0x001fc600078e029c */
[----:B------:R-:W4:Y:S01]  /*bf60*/  LDL.64 R158, [R1+0x120] ;  /* 0x00012000019e7983 */ /* 0x000f220000100a00 */
[----:B-1----:R-:W-:-:S03]  /*bf70*/  IMAD.WIDE R58, R4, 0x2, R154 ;  /* 0x00000002043a7825 */ /* 0x002fc600078e029a */
[----:B------:R0:W4:Y:S04]  /*bf80*/  LDG.E.U16 R207, [R60.64] ;  /* 0x000000043ccf7981 */ /* 0x000128000c1e1500 */
[----:B------:R3:W4:Y:S01]  /*bf90*/  LDG.E.U16 R206, [R58.64] ;  /* 0x000000043ace7981 */ /* 0x000722000c1e1500 */
[----:B------:R-:W-:-:S03]  /*bfa0*/  IMAD.WIDE R62, R4, 0x2, R152 ;  /* 0x00000002043e7825 */ /* 0x000fc600078e0298 */
[----:B------:R-:W4:Y:S01]  /*bfb0*/  LDL.64 R154, [R1+0x198] ;  /* 0x00019800019a7983 */ /* 0x000f220000100a00 */
[----:B0-----:R-:W-:-:S03]  /*bfc0*/  IMAD.WIDE R60, R4, 0x2, R148 ;  /* 0x00000002043c7825 */ /* 0x001fc600078e0294 */
[----:B------:R0:W4:Y:S04]  /*bfd0*/  LDG.E.U16 R205, [R62.64] ;  /* 0x000000043ecd7981 */ /* 0x000128000c1e1500 */
[----:B------:R2:W4:Y:S04]  /*bfe0*/  LDG.E.U16 R204, [R60.64] ;  /* 0x000000043ccc7981 */ /* 0x000528000c1e1500 */
[----:B------:R-:W4:Y:S04]  /*bff0*/  LDL.64 R152, [R1+0x180] ;  /* 0x0001800001987983 */ /* 0x000f280000100a00 */
[----:B------:R-:W4:Y:S01]  /*c000*/  LDL.64 R148, [R1+0x178] ;  /* 0x0001780001947983 */ /* 0x000f220000100a00 */
[----:B0-----:R-:W-:-:S03]  /*c010*/  IMAD.WIDE R62, R4, 0x2, R150 ;  /* 0x00000002043e7825 */ /* 0x001fc600078e0296 */
[----:B------:R-:W4:Y:S04]  /*c020*/  LDL.64 R150, [R1+0x170] ;  /* 0x0001700001967983 */ /* 0x000f280000100a00 */
[----:B------:R0:W4:Y:S04]  /*c030*/  LDG.E.U16 R202, [R62.64] ;  /* 0x000000043eca7981 */ /* 0x000128000c1e1500 */
[----:B------:R-:W4:Y:S01]  /*c040*/  LDL.64 R156, [R1+0x1a0] ;  /* 0x0001a000019c7983 */ /* 0x000f220000100a00 */
[----:B---3--:R-:W-:-:S03]  /*c050*/  IMAD.WIDE R58, R4, 0x2, R74 ;  /* 0x00000002043a7825 */ /* 0x008fc600078e024a */
[----:B------:R-:W3:Y:S01]  /*c060*/  LDL.64 R74, [R1+0x188] ;  /* 0x00018800014a7983 */ /* 0x000ee20000100a00 */
[----:B--2---:R-:W-:-:S03]  /*c070*/  IMAD.WIDE R60, R4, 0x2, R68 ;  /* 0x00000002043c7825 */ /* 0x004fc600078e0244 */
[----:B------:R-:W2:Y:S04]  /*c080*/  LDL.64 R68, [R1+0x168] ;  /* 0x0001680001447983 */ /* 0x000ea80000100a00 */
[----:B------:R1:W2:Y:S04]  /*c090*/  LDG.E.U16 R201, [R60.64] ;  /* 0x000000043cc97981 */ /* 0x0002a8000c1e1500 */
[----:B------:R0:W2:Y:S01]  /*c0a0*/  LDG.E.U16 R203, [R58.64] ;  /* 0x000000043acb7981 */ /* 0x0000a2000c1e1500 */
[----:B-1----:R-:W-:-:S03]  /*c0b0*/  IMAD.WIDE R60, R4, 0x2, R66 ;  /* 0x00000002043c7825 */ /* 0x002fc600078e0242 */
[----:B------:R-:W2:Y:S01]  /*c0c0*/  LDL.64 R66, [R1+0x158] ;  /* 0x0001580001427983 */ /* 0x000ea20000100a00 */
[----:B0-----:R-:W-:-:S03]  /*c0d0*/  IMAD.WIDE R58, R4, 0x2, R78 ;  /* 0x00000002043a7825 */ /* 0x001fc600078e024e */
[----:B------:R-:W2:Y:S04]  /*c0e0*/  LDL.64 R78, [R1+0x160] ;  /* 0x00016000014e7983 */ /* 0x000ea80000100a00 */
[----:B------:R4:W2:Y:S04]  /*c0f0*/  LDG.E.U16 R200, [R58.64] ;  /* 0x000000043ac87981 */ /* 0x0008a8000c1e1500 */
[----:B------:R0:W2:Y:S01]  /*c100*/  LDG.E.U16 R186, [R60.64] ;  /* 0x000000043cba7981 */ /* 0x0000a2000c1e1500 */
[----:B----4-:R-:W-:-:S03]  /*c110*/  IMAD.WIDE R58, R4, 0x2, R70 ;  /* 0x00000002043a7825 */ /* 0x010fc600078e0246 */
[----:B------:R-:W4:Y:S01]  /*c120*/  LDL.64 R70, [R1+0x150] ;  /* 0x0001500001467983 */ /* 0x000f220000100a00 */
[----:B------:R-:W-:-:S03]  /*c130*/  IMAD.WIDE R62, R4, 0x2, R76 ;  /* 0x00000002043e7825 */ /* 0x000fc600078e024c */
[----:B------:R1:W4:Y:S04]  /*c140*/  LDG.E.U16 R185, [R58.64] ;  /* 0x000000043ab97981 */ /* 0x000328000c1e1500 */
[----:B------:R3:W4:Y:S04]  /*c150*/  LDG.E.U16 R187, [R62.64] ;  /* 0x000000043ebb7981 */ /* 0x000728000c1e1500 */
[----:B------:R-:W4:Y:S01]  /*c160*/  LDL.64 R76, [R1+0x148] ;  /* 0x00014800014c7983 */ /* 0x000f220000100a00 */
[----:B-1----:R-:W-:-:S03]  /*c170*/  IMAD.WIDE R58, R4, 0x2, R64 ;  /* 0x00000002043a7825 */ /* 0x002fc600078e0240 */
[----:B------:R-:W4:Y:S01]  /*c180*/  LDL.64 R64, [R1+0x140] ;  /* 0x0001400001407983 */ /* 0x000f220000100a00 */
[----:B0-----:R-:W-:-:S03]  /*c190*/  IMAD.WIDE R60, R4, 0x2, R154 ;  /* 0x00000002043c7825 */ /* 0x001fc600078e029a */
[----:B------:R0:W4:Y:S04]  /*c1a0*/  LDG.E.U16 R155, [R58.64] ;  /* 0x000000043a9b7981 */ /* 0x000128000c1e1500 */
[----:B------:R1:W4:Y:S02]  /*c1b0*/  LDG.E.U16 R179, [R60.64] ;  /* 0x000000043cb37981 */ /* 0x000324000c1e1500 */
[----:B-1----:R-:W-:-:S04]  /*c1c0*/  IMAD.WIDE R60, R4, 0x2, R152 ;  /* 0x00000002043c7825 */ /* 0x002fc800078e0298 */
[C---:B0-----:R-:W-:Y:S01]  /*c1d0*/  IMAD.WIDE R58, R4.reuse, 0x2, R148 ;  /* 0x00000002043a7825 */ /* 0x041fe200078e0294 */
[----:B------:R0:W4:Y:S04]  /*c1e0*/  LDG.E.U16 R154, [R60.64] ;  /* 0x000000043c9a7981 */ /* 0x000128000c1e1500 */
[----:B------:R-:W4:Y:S04]  /*c1f0*/  LDL.64 R148, [R1+0x130] ;  /* 0x0001300001947983 */ /* 0x000f280000100a00 */
[----:B------:R1:W4:Y:S01]  /*c200*/  LDG.E.U16 R177, [R58.64] ;  /* 0x000000043ab17981 */ /* 0x000322000c1e1500 */
[----:B---3--:R-:W-:-:S03]  /*c210*/  IMAD.WIDE R62, R4, 0x2, R74 ;  /* 0x00000002043e7825 */ /* 0x008fc600078e024a */
[----:B------:R-:W3:Y:S04]  /*c220*/  LDL.64 R74, [R1+0x138] ;  /* 0x00013800014a7983 */ /* 0x000ee80000100a00 */
[----:B------:R0:W3:Y:S02]  /*c230*/  LDG.E.U16 R178, [R62.64] ;  /* 0x000000043eb27981 */ /* 0x0000e4000c1e1500 */
[----:B0-----:R-:W-:-:S05]  /*c240*/  IMAD.WIDE R62, R4, 0x2, R150 ;  /* 0x00000002043e7825 */ /* 0x001fca00078e0296 */
[----:B------:R2:W3:Y:S02]  /*c250*/  LDG.E.U16 R153, [R62.64] ;  /* 0x000000043e997981 */ /* 0x0004e4000c1e1500 */
[C---:B--2---:R-:W-:Y:S02]  /*c260*/  IMAD.WIDE R62, R4.reuse, 0x2, R66 ;  /* 0x00000002043e7825 */ /* 0x044fe400078e0242 */
[----:B------:R-:W2:Y:S02]  /*c270*/  LDL.64 R66, [R1+0x110] ;  /* 0x0001100001427983 */ /* 0x000ea40000100a00 */
[C---:B------:R-:W-:Y:S02]  /*c280*/  IMAD.WIDE R60, R4.reuse, 0x2, R68 ;  /* 0x00000002043c7825 */ /* 0x040fe400078e0244 */
[----:B------:R-:W3:Y:S04]  /*c290*/  LDL.64 R68, [R1+0x118] ;  /* 0x0001180001447983 */ /* 0x000ee80000100a00 */
[----:B------:R4:W3:Y:S01]  /*c2a0*/  LDG.E.U16 R176, [R60.64] ;  /* 0x000000043cb07981 */ /* 0x0008e2000c1e1500 */
[----:B-1----:R-:W-:-:S03]  /*c2b0*/  IMAD.WIDE R58, R4, 0x2, R78 ;  /* 0x00000002043a7825 */ /* 0x002fc600078e024e */
[----:B------:R-:W3:Y:S04]  /*c2c0*/  LDL.64 R78, [R1+0x100] ;  /* 0x00010000014e7983 */ /* 0x000ee80000100a00 */
[----:B------:R0:W3:Y:S01]  /*c2d0*/  LDG.E.U16 R171, [R62.64] ;  /* 0x000000043eab7981 */ /* 0x0000e2000c1e1500 */
[----:B----4-:R-:W-:-:S03]  /*c2e0*/  IMAD.WIDE R60, R4, 0x2, R70 ;  /* 0x00000002043c7825 */ /* 0x010fc600078e0246 */
[----:B------:R-:W4:Y:S04]  /*c2f0*/  LDL.64 R70, [R1+0x108] ;  /* 0x0001080001467983 */ /* 0x000f280000100a00 */
[----:B------:R1:W4:Y:S01]  /*c300*/  LDG.E.U16 R152, [R58.64] ;  /* 0x000000043a987981 */ /* 0x000322000c1e1500 */
[----:B0-----:R-:W-:-:S03]  /*c310*/  IMAD.WIDE R62, R4, 0x2, R64 ;  /* 0x00000002043e7825 */ /* 0x001fc600078e0240 */
[----:B------:R0:W4:Y:S04]  /*c320*/  LDG.E.U16 R151, [R60.64] ;  /* 0x000000043c977981 */ /* 0x000128000c1e1500 */
[----:B------:R-:W4:Y:S01]  /*c330*/  LDL.64 R64, [R1+0xf8] ;  /* 0x0000f80001407983 */ /* 0x000f220000100a00 */
[----:B-1----:R-:W-:-:S03]  /*c340*/  IMAD.WIDE R58, R4, 0x2, R76 ;  /* 0x00000002043a7825 */ /* 0x002fc600078e024c */
[----:B------:R1:W4:Y:S04]  /*c350*/  LDG.E.U16 R150, [R62.64] ;  /* 0x000000043e967981 */ /* 0x000328000c1e1500 */
[----:B------:R-:W4:Y:S04]  /*c360*/  LDL.64 R76, [R1+0xf0] ;  /* 0x0000f000014c7983 */ /* 0x000f280000100a00 */
[----:B------:R0:W4:Y:S01]  /*c370*/  LDG.E.U16 R170, [R58.64] ;  /* 0x000000043aaa7981 */ /* 0x000122000c1e1500 */
[----:B-1----:R-:W-:-:S03]  /*c380*/  IMAD.WIDE R62, R4, 0x2, R160 ;  /* 0x00000002043e7825 */ /* 0x002fc600078e02a0 */
[----:B------:R-:W4:Y:S04]  /*c390*/  LDL.64 R160, [R1+0xb8] ;  /* 0x0000b80001a07983 */ /* 0x000f280000100a00 */
[----:B------:R2:W4:Y:S01]  /*c3a0*/  LDG.E.U16 R168, [R62.64] ;  /* 0x000000043ea87981 */ /* 0x000522000c1e1500 */
[----:B0-----:R-:W-:-:S05]  /*c3b0*/  IMAD.WIDE R58, R4, 0x2, R148 ;  /* 0x00000002043a7825 */ /* 0x001fca00078e0294 */
[----:B------:R3:W4:Y:S01]  /*c3c0*/  LDG.E.U16 R149, [R58.64] ;  /* 0x000000043a957981 */ /* 0x000722000c1e1500 */
[----:B--2---:R-:W-:-:S03]  /*c3d0*/  IMAD.WIDE R62, R4, 0x2, R66 ;  /* 0x00000002043e7825 */ /* 0x004fc600078e0242 */
[----:B------:R-:W2:Y:S01]  /*c3e0*/  LDL.64 R66, [R1+0xd8] ;  /* 0x0000d80001427983 */ /* 0x000ea20000100a00 */
[----:B---3--:R-:W-:-:S03]  /*c3f0*/  IMAD.WIDE R58, R4, 0x2, R68 ;  /* 0x00000002043a7825 */ /* 0x008fc600078e0244 */
[----:B------:R-:W3:Y:S01]  /*c400*/  LDL.64 R68, [R1+0xe0] ;  /* 0x0000e00001447983 */ /* 0x000ee20000100a00 */
[----:B------:R-:W-:-:S03]  /*c410*/  IMAD.WIDE R60, R4, 0x2, R74 ;  /* 0x00000002043c7825 */ /* 0x000fc600078e024a */
[----:B------:R-:W3:Y:S04]  /*c420*/  LDL.64 R74, [R1+0xe8] ;  /* 0x0000e800014a7983 */ /* 0x000ee80000100a00 */
[----:B------:R0:W3:Y:S04]  /*c430*/  LDG.E.U16 R169, [R60.64] ;  /* 0x000000043ca97981 */ /* 0x0000e8000c1e1500 */
[----:B------:R1:W3:Y:S01]  /*c440*/  LDG.E.U16 R167, [R58.64] ;  /* 0x000000043aa77981 */ /* 0x0002e2000c1e1500 */
[----:B0-----:R-:W-:-:S03]  /*c450*/  IMAD.WIDE R60, R4, 0x2, R158 ;  /* 0x00000002043c7825 */ /* 0x001fc600078e029e */
[----:B------:R-:W3:Y:S04]  /*c460*/  LDL.64 R158, [R1+0x90] ;  /* 0x00009000019e7983 */ /* 0x000ee80000100a00 */
[----:B------:R4:W3:Y:S01]  /*c470*/  LDG.E.U16 R148, [R60.64] ;  /* 0x000000043c947981 */ /* 0x0008e2000c1e1500 */
[----:B-1----:R-:W-:-:S03]  /*c480*/  IMAD.WIDE R58, R4, 0x2, R78 ;  /* 0x00000002043a7825 */ /* 0x002fc600078e024e */
[----:B------:R0:W3:Y:S04]  /*c490*/  LDG.E.U16 R79, [R62.64] ;  /* 0x000000043e4f7981 */ /* 0x0000e8000c1e1500 */
[----:B------:R1:W3:Y:S01]  /*c4a0*/  LDG.E.U16 R78, [R58.64] ;  /* 0x000000043a4e7981 */ /* 0x0002e2000c1e1500 */
[----:B----4-:R-:W-:-:S03]  /*c4b0*/  IMAD.WIDE R60, R4, 0x2, R70 ;  /* 0x00000002043c7825 */ /* 0x010fc600078e0246 */
[----:B------:R-:W4:Y:S01]  /*c4c0*/  LDL.64 R70, [R1+0xd0] ;  /* 0x0000d00001467983 */ /* 0x000f220000100a00 */
[----:B0-----:R-:W-:-:S03]  /*c4d0*/  IMAD.WIDE R62, R4, 0x2, R64 ;  /* 0x00000002043e7825 */ /* 0x001fc600078e0240 */
[----:B------:R-:W4:Y:S04]  /*c4e0*/  LDL.64 R64, [R1+0xc8] ;  /* 0x0000c80001407983 */ /* 0x000f280000100a00 */
[----:B------:R0:W4:Y:S04]  /*c4f0*/  LDG.E.U16 R166, [R60.64] ;  /* 0x000000043ca67981 */ /* 0x000128000c1e1500 */
[----:B------:R3:W4:Y:S01]  /*c500*/  LDG.E.U16 R165, [R62.64] ;  /* 0x000000043ea57981 */ /* 0x000722000c1e1500 */
[----:B0-----:R-:W-:-:S05]  /*c510*/  IMAD.WIDE R60, R4, 0x2, R76 ;  /* 0x00000002043c7825 */ /* 0x001fca00078e024c */
[----:B------:R2:W4:Y:S02]  /*c520*/  LDG.E.U16 R77, [R60.64] ;  /* 0x000000043c4d7981 */ /* 0x000524000c1e1500 */
[C---:B--2---:R-:W-:Y:S02]  /*c530*/  IMAD.WIDE R60, R4.reuse, 0x2, R66 ;  /* 0x00000002043c7825 */ /* 0x044fe400078e0242 */
[----:B------:R-:W2:Y:S02]  /*c540*/  LDL.64 R66, [R1+0xa8] ;  /* 0x0000a80001427983 */ /* 0x000ea40000100a00 */
[C---:B---3--:R-:W-:Y:S02]  /*c550*/  IMAD.WIDE R62, R4.reuse, 0x2, R68 ;  /* 0x00000002043e7825 */ /* 0x048fe400078e0244 */
[----:B------:R-:W3:Y:S02]  /*c560*/  LDL.64 R68, [R1+0xb0] ;  /* 0x0000b00001447983 */ /* 0x000ee40000100a00 */
[----:B-1----:R-:W-:-:S02]  /*c570*/  IMAD.WIDE R58, R4, 0x2, R74 ;  /* 0x00000002043a7825 */ /* 0x002fc400078e024a */
[----:B------:R0:W3:Y:S04]  /*c580*/  LDG.E.U16 R163, [R60.64] ;  /* 0x000000043ca37981 */ /* 0x0000e8000c1e1500 */
[----:B------:R4:W3:Y:S04]  /*c590*/  LDG.E.U16 R164, [R58.64] ;  /* 0x000000043aa47981 */ /* 0x0008e8000c1e1500 */
[----:B------:R1:W3:Y:S01]  /*c5a0*/  LDG.E.U16 R76, [R62.64] ;  /* 0x000000043e4c7981 */ /* 0x0002e2000c1e1500 */
[----:B0-----:R-:W-:-:S03]  /*c5b0*/  IMAD.WIDE R60, R4, 0x2, R182 ;  /* 0x00000002043c7825 */ /* 0x001fc600078e02b6 */
[----:B------:R-:W3:Y:S04]  /*c5c0*/  LDL.64 R182, [R1+0x80] ;  /* 0x0000800001b67983 */ /* 0x000ee80000100a00 */
[----:B------:R2:W3:Y:S01]  /*c5d0*/  LDG.E.U16 R74, [R60.64] ;  /* 0x000000043c4a7981 */ /* 0x0004e2000c1e1500 */
[----:B----4-:R-:W-:-:S03]  /*c5e0*/  IMAD.WIDE R58, R4, 0x2, R70 ;  /* 0x00000002043a7825 */ /* 0x010fc600078e0246 */
[----:B------:R-:W4:Y:S01]  /*c5f0*/  LDL.64 R70, [R1+0xa0] ;  /* 0x0000a00001467983 */ /* 0x000f220000100a00 */
[----:B-1----:R-:W-:-:S03]  /*c600*/  IMAD.WIDE R62, R4, 0x2, R64 ;  /* 0x00000002043e7825 */ /* 0x002fc600078e0240 */
[----:B------:R-:W4:Y:S04]  /*c610*/  LDL.64 R64, [R1+0x88] ;  /* 0x0000880001407983 */ /* 0x000f280000100a00 */
[----:B------:R3:W4:Y:S04]  /*c620*/  LDG.E.U16 R162, [R62.64] ;  /* 0x000000043ea27981 */ /* 0x000728000c1e1500 */
[----:B------:R0:W4:Y:S01]  /*c630*/  LDG.E.U16 R75, [R58.64] ;  /* 0x000000043a4b7981 */ /* 0x000122000c1e1500 */
[----:B--2---:R-:W-:-:S03]  /*c640*/  IMAD.WIDE R60, R4, 0x2, R66 ;  /* 0x00000002043c7825 */ /* 0x004fc600078e0242 */
[----:B------:R-:W2:Y:S01]  /*c650*/  LDL.64 R66, [R1+0x70] ;  /* 0x0000700001427983 */ /* 0x000ea20000100a00 */
[----:B---3--:R-:W-:-:S03]  /*c660*/  IMAD.WIDE R62, R4, 0x2, R68 ;  /* 0x00000002043e7825 */ /* 0x008fc600078e0244 */
[----:B------:R-:W3:Y:S01]  /*c670*/  LDL.64 R68, [R1+0x78] ;  /* 0x0000780001447983 */ /* 0x000ee20000100a00 */
[----:B0-----:R-:W-:-:S03]  /*c680*/  IMAD.WIDE R58, R4, 0x2, R160 ;  /* 0x00000002043a7825 */ /* 0x001fc600078e02a0 */
[----:B------:R0:W3:Y:S04]  /*c690*/  LDG.E.U16 R73, [R62.64] ;  /* 0x000000043e497981 */ /* 0x0000e8000c1e1500 */
[----:B------:R4:W3:Y:S04]  /*c6a0*/  LDG.E.U16 R161, [R58.64] ;  /* 0x000000043aa17981 */ /* 0x0008e8000c1e1500 */
[----:B------:R1:W3:Y:S01]  /*c6b0*/  LDG.E.U16 R160, [R60.64] ;  /* 0x000000043ca07981 */ /* 0x0002e2000c1e1500 */
[----:B0-----:R-:W-:-:S03]  /*c6c0*/  IMAD.WIDE R62, R4, 0x2, R180 ;  /* 0x00000002043e7825 */ /* 0x001fc600078e02b4 */
[----:B------:R-:W3:Y:S01]  /*c6d0*/  LDL.64 R180, [R1+0x68] ;  /* 0x0000680001b47983 */ /* 0x000ee20000100a00 */
[----:B-1----:R-:W-:-:S03]  /*c6e0*/  IMAD.WIDE R60, R4, 0x2, R158 ;  /* 0x00000002043c7825 */ /* 0x002fc600078e029e */
[----:B------:R0:W3:Y:S01]  /*c6f0*/  LDG.E.U16 R159, [R62.64] ;  /* 0x000000043e9f7981 */ /* 0x0000e2000c1e1500 */
[----:B----4-:R-:W-:-:S03]  /*c700*/  IMAD.WIDE R58, R4, 0x2, R70 ;  /* 0x00000002043a7825 */ /* 0x010fc600078e0246 */
[----:B------:R3:W4:Y:S01]  /*c710*/  LDG.E.U16 R70, [R60.64] ;  /* 0x000000043c467981 */ /* 0x000722000c1e1500 */
[----:B0-----:R-:W-:-:S03]  /*c720*/  IMAD.WIDE R62, R4, 0x2, R182 ;  /* 0x00000002043e7825 */ /* 0x001fc600078e02b6 */
[----:B------:R0:W4:Y:S04]  /*c730*/  LDG.E.U16 R71, [R58.64] ;  /* 0x000000043a477981 */ /* 0x000128000c1e1500 */
[----:B------:R-:W4:Y:S01]  /*c740*/  LDL.64 R182, [R1+0x58] ;  /* 0x0000580001b67983 */ /* 0x000f220000100a00 */
[----:B0-----:R-:W-:-:S03]  /*c750*/  IMAD.WIDE R58, R4, 0x2, R64 ;  /* 0x00000002043a7825 */ /* 0x001fc600078e0240 */
[----:B------:R-:W4:Y:S04]  /*c760*/  LDL.LU R65, [R1+0x20] ;  /* 0x0000200001417983 */ /* 0x000f280000300800 */
[----:B------:R2:W4:Y:S01]  /*c770*/  LDG.E.U16 R158, [R58.64] ;  /* 0x000000043a9e7981 */ /* 0x000522000c1e1500 */
[----:B------:R-:W-:-:S03]  /*c780*/  IMAD.WIDE R156, R4, 0x2, R156 ;  /* 0x00000002049c7825 */ /* 0x000fc600078e029c */
[----:B------:R-:W4:Y:S04]  /*c790*/  LDS R64, [R5.X8+0x10000] ;  /* 0x0100000005407984 */ /* 0x000f280000008800 */
[----:B------:R0:W4:Y:S01]  /*c7a0*/  LDG.E.U16 R156, [R156.64] ;  /* 0x000000049c9c7981 */ /* 0x000122000c1e1500 */
[----:B--2---:R-:W-:-:S03]  /*c7b0*/  IMAD.WIDE R58, R4, 0x2, R66 ;  /* 0x00000002043a7825 */ /* 0x004fc600078e0242 */
[----:B------:R-:W2:Y:S01]  /*c7c0*/  LDL.64 R66, [R1+0x48] ;  /* 0x0000480001427983 */ /* 0x000ea20000100a00 */
[----:B---3--:R-:W-:-:S03]  /*c7d0*/  IMAD.WIDE R60, R4, 0x2, R68 ;  /* 0x00000002043c7825 */ /* 0x008fc600078e0244 */
[----:B------:R1:W3:Y:S04]  /*c7e0*/  LDG.E.U16 R69, [R62.64] ;  /* 0x000000043e457981 */ /* 0x0002e8000c1e1500 */
[----:B0-----:R0:W3:Y:S01]  /*c7f0*/  LDG.E.U16 R157, [R60.64] ;  /* 0x000000043c9d7981 */ /* 0x0010e2000c1e1500 */
[----:B------:R-:W-:-:S03]  /*c800*/  FMUL R57, R57, 1.4426950216293334961 ;  /* 0x3fb8aa3b39397820 */ /* 0x000fc60000400000 */
[----:B------:R1:W3:Y:S04]  /*c810*/  LDG.E.U16 R68, [R58.64] ;  /* 0x000000043a447981 */ /* 0x0002e8000c1e1500 */
[----:B0-----:R-:W3:Y:S04]  /*c820*/  LDL.LU R61, [R1+0x1c] ;  /* 0x00001c00013d7983 */ /* 0x001ee80000300800 */
[----:B-1----:R-:W3:Y:S04]  /*c830*/  LDL.64 R62, [R1+0x40] ;  /* 0x00004000013e7983 */ /* 0x002ee80000100a00 */
[----:B------:R-:W3:Y:S01]  /*c840*/  LDL.LU R60, [R1+0x24] ;  /* 0x00002400013c7983 */ /* 0x000ee20000300800 */
[----:B------:R-:W0:Y:S01]  /*c850*/  MUFU.EX2 R57, R57 ;  /* 0x0000003900397308 */ /* 0x000e220000000800 */
[----:B------:R-:W-:-:S04]  /*c860*/  IMAD.WIDE R180, R4, 0x2, R180 ;  /* 0x0000000204b47825 */ /* 0x000fc800078e02b4 */
[----:B------:R-:W-:Y:S02]  /*c870*/  IMAD.WIDE R58, R4, 0x2, R220 ;  /* 0x00000002043a7825 */ /* 0x000fe400078e02dc */
[----:B------:R1:W3:Y:S02]  /*c880*/  LDG.E.U16 R180, [R180.64] ;  /* 0x00000004b4b47981 */ /* 0x0002e4000c1e1500 */
[C---:B0-----:R-:W-:Y:S02]  /*c890*/  FMUL R96, R57.reuse, R96 ;  /* 0x0000006039607220 */ /* 0x041fe40000400000 */
[----:B-1----:R0:W3:Y:S01]  /*c8a0*/  LDG.E.U16 R181, [R58.64] ;  /* 0x000000043ab57981 */ /* 0x0020e2000c1e1500 */
[C---:B------:R-:W-:Y:S02]  /*c8b0*/  FMUL R97, R57.reuse, R97 ;  /* 0x0000006139617220 */ /* 0x040fe40000400000 */
[C---:B------:R-:W-:Y:S02]  /*c8c0*/  FMUL R100, R57.reuse, R100 ;  /* 0x0000006439647220 */ /* 0x040fe40000400000 */
[----:B------:R-:W-:-:S02]  /*c8d0*/  FMUL R101, R57, R101 ;  /* 0x0000006539657220 */ /* 0x000fc40000400000 */
[C---:B------:R-:W-:Y:S02]  /*c8e0*/  FMUL R20, R57.reuse, R20 ;  /* 0x0000001439147220 */ /* 0x040fe40000400000 */
[C---:B------:R-:W-:Y:S02]  /*c8f0*/  FMUL R21, R57.reuse, R21 ;  /* 0x0000001539157220 */ /* 0x040fe40000400000 */
[C---:B----4-:R-:W-:Y:S02]  /*c900*/  FFMA R65, R57.reuse, R65, R64 ;  /* 0x0000004139417223 */ /* 0x050fe40000000040 */
[C---:B------:R-:W-:Y:S02]  /*c910*/  FMUL R24, R57.reuse, R24 ;  /* 0x0000001839187220 */ /* 0x040fe40000400000 */
[C---:B------:R-:W-:Y:S02]  /*c920*/  FMUL R25, R57.reuse, R25 ;  /* 0x0000001939197220 */ /* 0x040fe40000400000 */
[----:B------:R-:W-:-:S02]  /*c930*/  FMUL R28, R57, R28 ;  /* 0x0000001c391c7220 */ /* 0x000fc40000400000 */
[C---:B------:R-:W-:Y:S02]  /*c940*/  FMUL R29, R57.reuse, R29 ;  /* 0x0000001d391d7220 */ /* 0x040fe40000400000 */
[C---:B------:R-:W-:Y:S02]  /*c950*/  FMUL R32, R57.reuse, R32 ;  /* 0x0000002039207220 */ /* 0x040fe40000400000 */
[C---:B------:R-:W-:Y:S02]  /*c960*/  FMUL R33, R57.reuse, R33 ;  /* 0x0000002139217220 */ /* 0x040fe40000400000 */
[C---:B------:R-:W-:Y:S02]  /*c970*/  FMUL R36, R57.reuse, R36 ;  /* 0x0000002439247220 */ /* 0x040fe40000400000 */
[C---:B------:R-:W-:Y:S02]  /*c980*/  FMUL R37, R57.reuse, R37 ;  /* 0x0000002539257220 */ /* 0x040fe40000400000 */
[----:B------:R-:W-:-:S02]  /*c990*/  FMUL R40, R57, R40 ;  /* 0x0000002839287220 */ /* 0x000fc40000400000 */
[----:B------:R-:W-:Y:S02]  /*c9a0*/  FMUL R41, R57, R41 ;  /* 0x0000002939297220 */ /* 0x000fe40000400000 */
[----:B------:R-:W3:Y:S01]  /*c9b0*/  LDS R57, [R5.X8+0x10100] ;  /* 0x0101000005397984 */ /* 0x000ee20000008800 */
[----:B------:R-:W-:-:S04]  /*c9c0*/  IMAD.WIDE R182, R4, 0x2, R182 ;  /* 0x0000000204b67825 */ /* 0x000fc800078e02b6 */
[----:B0-----:R-:W-:Y:S02]  /*c9d0*/  IMAD.WIDE R58, R4, 0x2, R212 ;  /* 0x00000002043a7825 */ /* 0x001fe400078e02d4 */
[----:B------:R0:W4:Y:S02]  /*c9e0*/  LDG.E.U16 R182, [R182.64] ;  /* 0x00000004b6b67981 */ /* 0x000124000c1e1500 */
[----:B------:R-:W-:Y:S02]  /*c9f0*/  FMUL R56, R56, 1.4426950216293334961 ;  /* 0x3fb8aa3b38387820 */ /* 0x000fe40000400000 */
[----:B0-----:R2:W4:Y:S04]  /*ca00*/  LDG.E.U16 R183, [R58.64] ;  /* 0x000000043ab77981 */ /* 0x001528000c1e1500 */
[----:B------:R-:W-:Y:S01]  /*ca10*/  STL [R1+0x20], R65 ;  /* 0x0000204101007387 */ /* 0x000fe20000100800 */
[----:B--2---:R-:W-:-:S05]  /*ca20*/  IMAD.WIDE R58, R4, 0x2, R66 ;  /* 0x00000002043a7825 */ /* 0x004fca00078e0242 */
[----:B------:R0:W2:Y:S02]  /*ca30*/  LDG.E.U16 R184, [R58.64] ;  /* 0x000000043ab87981 */ /* 0x0000a4000c1e1500 */
[----:B0-----:R-:W3:Y:S02]  /*ca40*/  MUFU.EX2 R58, R56 ;  /* 0x00000038003a7308 */ /* 0x001ee40000000800 */
[----:B---3--:R-:W-:Y:S02]  /*ca50*/  FFMA R61, R58, R61, R57 ;  /* 0x0000003d3a3d7223 */ /* 0x008fe40000000039 */
[----:B------:R-:W-:-:S05]  /*ca60*/  IMAD.WIDE R56, R4, 0x2, R62 ;  /* 0x0000000204387825 */ /* 0x000fca00078e023e */
[----:B------:R0:W3:Y:S04]  /*ca70*/  LDG.E.U16 R217, [R56.64] ;  /* 0x0000000438d97981 */ /* 0x0000e8000c1e1500 */
[----:B0-----:R-:W0:Y:S01]  /*ca80*/  LDS R56, [R5.X8+0x10200] ;  /* 0x0102000005387984 */ /* 0x001e220000008800 */
[----:B------:R-:W-:-:S03]  /*ca90*/  FADD R57, -R244, R117 ;  /* 0x00000075f4397221 */ /* 0x000fc60000000100 */
[----:B------:R-:W-:Y:S01]  /*caa0*/  STL [R1+0x1c], R61 ;  /* 0x00001c3d01007387 */ /* 0x000fe20000100800 */
[----:B------:R-:W-:-:S03]  /*cab0*/  FMUL R57, R57, 1.4426950216293334961 ;  /* 0x3fb8aa3b39397820 */ /* 0x000fc60000400000 */
[----:B------:R-:W2:Y:S01]  /*cac0*/  LDL.LU R63, [R1+0x38] ;  /* 0x00003800013f7983 */ /* 0x000ea20000300800 */
[----:B------:R-:W1:Y:S01]  /*cad0*/  MUFU.EX2 R59, R57 ;  /* 0x00000039003b7308 */ /* 0x000e620000000800 */
[----:B------:R-:W-:Y:S02]  /*cae0*/  FADD R62, -R243, R116 ;  /* 0x00000074f33e7221 */ /* 0x000fe40000000100 */
[C---:B-1----:R-:W-:Y:S02]  /*caf0*/  FMUL R116, R59.reuse, R104 ;  /* 0x000000683b747220 */ /* 0x042fe40000400000 */
[----:B0-----:R-:W-:-:S05]  /*cb00*/  FFMA R60, R59, R60, R56 ;  /* 0x0000003c3b3c7223 */ /* 0x001fca0000000038 */
[----:B------:R0:W-:Y:S04]  /*cb10*/  STL [R1+0x24], R60 ;  /* 0x0000243c01007387 */ /* 0x0001e80000100800 */
[----:B------:R-:W3:Y:S01]  /*cb20*/  LDL.LU R104, [R1+0x34] ;  /* 0x0000340001687983 */ /* 0x000ee20000300800 */
[C---:B------:R-:W-:Y:S02]  /*cb30*/  FMUL R98, R58.reuse, R98 ;  /* 0x000000623a627220 */ /* 0x040fe40000400000 */
        /* <DEDUP_REMOVED lines=15> */
[----:B------:R-:W2:Y:S01]  /*cc30*/  LDS R58, [R5.X8+0x10300] ;  /* 0x01030000053a7984 */ /* 0x000ea20000008800 */
[----:B------:R-:W-:Y:S02]  /*cc40*/  FMUL R62, R62, 1.4426950216293334961 ;  /* 0x3fb8aa3b3e3e7820 */ /* 0x000fe40000400000 */
[C---:B------:R-:W-:Y:S02]  /*cc50*/  FMUL R56, R59.reuse, R16 ;  /* 0x000000103b387220 */ /* 0x040fe40000400000 */
[----:B------:R-:W1:Y:S01]  /*cc60*/  MUFU.EX2 R16, R62 ;  /* 0x0000003e00107308 */ /* 0x000e620000000800 */
[C---:B------:R-:W-:Y:S02]  /*cc70*/  FMUL R220, R59.reuse, R8 ;  /* 0x000000083bdc7220 */ /* 0x040fe40000400000 */
[----:B------:R-:W3:Y:S01]  /*cc80*/  LDS R8, [R5.X8+0x10400] ;  /* 0x0104000005087984 */ /* 0x000ee20000008800 */
[C---:B------:R-:W-:Y:S01]  /*cc90*/  FMUL R221, R59.reuse, R9 ;  /* 0x000000093bdd7220 */ /* 0x040fe20000400000 */
[----:B------:R-:W-:Y:S01]  /*cca0*/  F2FP.PACK_AB R9, R72, R118 ;  /* 0x000000764809723e */ /* 0x000fe200000000ff */
[----:B------:R-:W-:Y:S01]  /*ccb0*/  FMUL R212, R59, R12 ;  /* 0x0000000c3bd47220 */ /* 0x000fe20000400000 */
[----:B------:R-:W-:Y:S01]  /*ccc0*/  F2FP.PACK_AB R12, R119, R214 ;  /* 0x000000d6770c723e */ /* 0x000fe200000000ff */
[----:B------:R-:W-:Y:S01]  /*ccd0*/  FMUL R213, R59, R13 ;  /* 0x0000000d3bd57220 */ /* 0x000fe20000400000 */
[----:B------:R-:W-:Y:S01]  /*cce0*/  F2FP.PACK_AB R13, R215, R222 ;  /* 0x000000ded70d723e */ /* 0x000fe200000000ff */
[----:B------:R-:W-:-:S02]  /*ccf0*/  FMUL R57, R59, R17 ;  /* 0x000000113b397220 */ /* 0x000fc40000400000 */
[C---:B------:R-:W-:Y:S02]  /*cd00*/  FMUL R64, R59.reuse, R108 ;  /* 0x0000006c3b407220 */ /* 0x040fe40000400000 */
[C---:B------:R-:W-:Y:S02]  /*cd10*/  FMUL R65, R59.reuse, R109 ;  /* 0x0000006d3b417220 */ /* 0x040fe40000400000 */
[C---:B0-----:R-:W-:Y:S02]  /*cd20*/  FMUL R60, R59.reuse, R172 ;  /* 0x000000ac3b3c7220 */ /* 0x041fe40000400000 */
[C---:B------:R-:W-:Y:S02]  /*cd30*/  FMUL R61, R59.reuse, R173 ;  /* 0x000000ad3b3d7220 */ /* 0x040fe40000400000 */
[C---:B------:R-:W-:Y:S02]  /*cd40*/  FMUL R52, R59.reuse, R52 ;  /* 0x000000343b347220 */ /* 0x040fe40000400000 */
[----:B------:R-:W-:-:S02]  /*cd50*/  FMUL R53, R59, R53 ;  /* 0x000000353b357220 */ /* 0x000fc40000400000 */
[C---:B------:R-:W-:Y:S02]  /*cd60*/  FMUL R117, R59.reuse, R105 ;  /* 0x000000693b757220 */ /* 0x040fe40000400000 */
[C---:B------:R-:W-:Y:S02]  /*cd70*/  FMUL R120, R59.reuse, R120 ;  /* 0x000000783b787220 */ /* 0x040fe40000400000 */
[----:B------:R-:W-:Y:S02]  /*cd80*/  FMUL R121, R59, R121 ;  /* 0x000000793b797220 */ /* 0x000fe40000400000 */
[----:B------:R-:W-:Y:S02]  /*cd90*/  FADD R17, -R239, R223 ;  /* 0x000000dfef117221 */ /* 0x000fe40000000100 */
[C---:B-1----:R-:W-:Y:S02]  /*cda0*/  FMUL R66, R16.reuse, R110 ;  /* 0x0000006e10427220 */ /* 0x042fe40000400000 */
        /* <DEDUP_REMOVED lines=13> */
[----:B------:R-:W-:-:S04]  /*ce80*/  FMUL R17, R17, 1.4426950216293334961 ;  /* 0x3fb8aa3b11117820 */ /* 0x000fc80000400000 */
[----:B------:R-:W3:Y:S01]  /*ce90*/  MUFU.EX2 R72, R17 ;  /* 0x0000001100487308 */ /* 0x000ee20000000800 */
[----:B------:R-:W-:Y:S02]  /*cea0*/  F2FP.PACK_AB R10, R130, R131 ;  /* 0x00000083820a723e */ /* 0x000fe400000000ff */
[----:B------:R-:W-:Y:S02]  /*ceb0*/  F2FP.PACK_AB R11, R132, R133 ;  /* 0x00000085840b723e */ /* 0x000fe400000000ff */
[----:B------:R-:W-:Y:S02]  /*cec0*/  F2FP.PACK_AB R14, R134, R135 ;  /* 0x00000087860e723e */ /* 0x000fe400000000ff */
[----:B------:R-:W-:Y:S01]  /*ced0*/  F2FP.PACK_AB R15, R136, R137 ;  /* 0x00000089880f723e */ /* 0x000fe200000000ff */
[C---:B--2---:R-:W-:Y:S02]  /*cee0*/  FFMA R63, R16.reuse, R63, R58 ;  /* 0x0000003f103f7223 */ /* 0x044fe4000000003a */
[----:B------:R-:W-:-:S03]  /*cef0*/  FMUL R58, R16, R18 ;  /* 0x00000012103a7220 */ /* 0x000fc60000400000 */
[----:B------:R0:W-:Y:S04]  /*cf00*/  STL [R1+0x38], R63 ;  /* 0x0000383f01007387 */ /* 0x0001e80000100800 */
[----:B------:R-:W2:Y:S04]  /*cf10*/  LDL.LU R130, [R1+0x978] ;  /* 0x0009780001827983 */ /* 0x000ea80000300800 */
[----:B------:R-:W2:Y:S01]  /*cf20*/  LDL.LU R131, [R1+0x974] ;  /* 0x0009740001837983 */ /* 0x000ea20000300800 */
[----:B0-----:R-:W-:Y:S01]  /*cf30*/  FMUL R63, R16, R175 ;  /* 0x000000af103f7220 */ /* 0x001fe20000400000 */
[----:B------:R-:W-:-:S02]  /*cf40*/  F2FP.PACK_AB R16, R225, R224 ;  /* 0x000000e0e110723e */ /* 0x000fc400000000ff */
[----:B------:R-:W2:Y:S04]  /*cf50*/  LDL.LU R132, [R1+0x970] ;  /* 0x0009700001847983 */ /* 0x000ea80000300800 */
[----:B------:R-:W-:Y:S04]  /*cf60*/  LDS R224, [R5.X8+0x10500] ;  /* 0x0105000005e07984 */ /* 0x000fe80000008800 */
[----:B------:R-:W-:Y:S04]  /*cf70*/  LDS R225, [R5.X8+0x10600] ;  /* 0x0106000005e17984 */ /* 0x000fe80000008800 */
[----:B------:R-:W-:Y:S04]  /*cf80*/  LDS R5, [R5.X8+0x10700] ;  /* 0x0107000005057984 */ /* 0x000fe80000008800 */
[----:B------:R-:W-:Y:S06]  /*cf90*/  BAR.SYNC.DEFER_BLOCKING 0x0 ;  /* 0x0000000000007b1d */ /* 0x000fec0000010000 */
[----:B------:R-:W2:Y:S01]  /*cfa0*/  LDL.LU R133, [R1+0x96c] ;  /* 0x00096c0001857983 */ /* 0x000ea20000300800 */
[----:B---3--:R-:W-:-:S03]  /*cfb0*/  FFMA R104, R72, R104, R8 ;  /* 0x0000006848687223 */ /* 0x008fc60000000008 */
[----:B------:R-:W3:Y:S01]  /*cfc0*/  LDL.LU R134, [R1+0x968] ;  /* 0x0009680001867983 */ /* 0x000ee20000300800 */
[----:B------:R-:W-:-:S03]  /*cfd0*/  LOP3.LUT R8, R0, 0x40, RZ, 0x3c, !PT ;  /* 0x0000004000087812 */ /* 0x000fc600078e3cff */
[----:B------:R-:W2:Y:S04]  /*cfe0*/  LDL.LU R135, [R1+0x964] ;  /* 0x0009640001877983 */ /* 0x000ea80000300800 */
[----:B------:R-:W2:Y:S04]  /*cff0*/  LDL.LU R136, [R1+0x960] ;  /* 0x0009600001887983 */ /* 0x000ea80000300800 */
[----:B------:R-:W2:Y:S04]  /*d000*/  LDL.LU R137, [R1+0x95c] ;  /* 0x00095c0001897983 */ /* 0x000ea80000300800 */
[----:B------:R-:W-:Y:S04]  /*d010*/  STL [R1+0x34], R104 ;  /* 0x0000346801007387 */ /* 0x000fe80000100800 */
[----:B------:R0:W-:Y:S04]  /*d020*/  STS.U16 [R0+0x10000], R138 ;  /* 0x0100008a00007388 */ /* 0x0001e80000000400 */
[----:B------:R1:W-:Y:S04]  /*d030*/  STS.U16 [R0+0x10400], R139 ;  /* 0x0104008b00007388 */ /* 0x0003e80000000400 */
[----:B------:R4:W-:Y:S04]  /*d040*/  STS.U16 [R0+0x10800], R140 ;  /* 0x0108008c00007388 */ /* 0x0009e80000000400 */
[----:B0-----:R-:W2:Y:S04]  /*d050*/  LDL.LU R138, [R1+0x958] ;  /* 0x00095800018a7983 */ /* 0x001ea80000300800 */
[----:B-1----:R-:W2:Y:S04]  /*d060*/  LDL.LU R139, [R1+0x954] ;  /* 0x00095400018b7983 */ /* 0x002ea80000300800 */
[----:B----4-:R-:W4:Y:S04]  /*d070*/  LDL.LU R140, [R1+0x950] ;  /* 0x00095000018c7983 */ /* 0x010f280000300800 */
[----:B------:R0:W-:Y:S04]  /*d080*/  STS.U16 [R0+0x10c00], R141 ;  /* 0x010c008d00007388 */ /* 0x0001e80000000400 */
[----:B------:R1:W-:Y:S04]  /*d090*/  STS.U16 [R0+0x11000], R142 ;  /* 0x0110008e00007388 */ /* 0x0003e80000000400 */
[----:B------:R1:W-:Y:S04]  /*d0a0*/  STS.U16 [R0+0x11400], R143 ;  /* 0x0114008f00007388 */ /* 0x0003e80000000400 */
[----:B0-----:R-:W2:Y:S04]  /*d0b0*/  LDL.LU R141, [R1+0x94c] ;  /* 0x00094c00018d7983 */ /* 0x001ea80000300800 */
[----:B------:R0:W-:Y:S04]  /*d0c0*/  STS.U16 [R0+0x11800], R144 ;  /* 0x0118009000007388 */ /* 0x0001e80000000400 */
        /* <DEDUP_REMOVED lines=57> */
[----:B-1----:R-:W2:Y:S04]  /*d460*/  LDL.LU R142, [R1+0x948] ;  /* 0x00094800018e7983 */ /* 0x002ea80000300800 */
[----:B------:R1:W-:Y:S04]  /*d470*/  STS.U16 [R8+0x10200], R80 ;  /* 0x0102005008007388 */ /* 0x0003e80000000400 */
[----:B------:R-:W2:Y:S04]  /*d480*/  LDL.LU R143, [R1+0x944] ;  /* 0x00094400018f7983 */ /* 0x000ea80000300800 */
[----:B------:R1:W-:Y:S04]  /*d490*/  STS.U16 [R8+0x10600], R81 ;  /* 0x0106005108007388 */ /* 0x0003e80000000400 */
[----:B0-----:R-:W2:Y:S04]  /*d4a0*/  LDL.LU R144, [R1+0x940] ;  /* 0x0009400001907983 */ /* 0x001ea80000300800 */
[----:B------:R0:W-:Y:S04]  /*d4b0*/  STS.U16 [R8+0x10a00], R82 ;  /* 0x010a005208007388 */ /* 0x0001e80000000400 */
[----:B------:R-:W2:Y:S04]  /*d4c0*/  LDL.LU R145, [R1+0x93c] ;  /* 0x00093c0001917983 */ /* 0x000ea80000300800 */
        /* <DEDUP_REMOVED lines=38> */
[----:B------:R-:W2:Y:S04]  /*d730*/  LDL.LU R84, [R1+0x900] ;  /* 0x0009000001547983 */ /* 0x000ea80000300800 */
[----:B------:R-:W-:Y:S04]  /*d740*/  STS.U16 [R8+0x16e00], R246 ;  /* 0x016e00f608007388 */ /* 0x000fe80000000400 */
[----:B------:R-:W2:Y:S04]  /*d750*/  LDL.LU R85, [R1+0x8fc] ;  /* 0x0008fc0001557983 */ /* 0x000ea80000300800 */
[----:B------:R-:W-:Y:S04]  /*d760*/  STS.U16 [R8+0x17200], R242 ;  /* 0x017200f208007388 */ /* 0x000fe80000000400 */
[----:B------:R-:W2:Y:S04]  /*d770*/  LDL.LU R86, [R1+0x8f8] ;  /* 0x0008f80001567983 */ /* 0x000ea80000300800 */
[----:B------:R-:W-:Y:S04]  /*d780*/  STS.U16 [R8+0x17600], R240 ;  /* 0x017600f008007388 */ /* 0x000fe80000000400 */
[----:B------:R-:W2:Y:S04]  /*d790*/  LDL.LU R87, [R1+0x8f4] ;  /* 0x0008f40001577983 */ /* 0x000ea80000300800 */
[----:B------:R-:W-:Y:S04]  /*d7a0*/  STS.U16 [R8+0x17a00], R234 ;  /* 0x017a00ea08007388 */ /* 0x000fe80000000400 */
[----:B-1----:R-:W2:Y:S04]  /*d7b0*/  LDL.LU R80, [R1+0x8f0] ;  /* 0x0008f00001507983 */ /* 0x002ea80000300800 */
[----:B------:R-:W-:Y:S04]  /*d7c0*/  STS.U16 [R8+0x17e00], R232 ;  /* 0x017e00e808007388 */ /* 0x000fe80000000400 */
[----:B------:R-:W2:Y:S04]  /*d7d0*/  LDL.LU R81, [R1+0x8ec] ;  /* 0x0008ec0001517983 */ /* 0x000ea80000300800 */
[----:B------:R-:W-:Y:S04]  /*d7e0*/  STS.U16 [R8+0x18200], R219 ;  /* 0x018200db08007388 */ /* 0x000fe80000000400 */
[----:B0-----:R-:W2:Y:S04]  /*d7f0*/  LDL.LU R82, [R1+0x8e8] ;  /* 0x0008e80001527983 */ /* 0x001ea80000300800 */
[----:B------:R-:W-:Y:S04]  /*d800*/  STS.U16 [R8+0x18600], R216 ;  /* 0x018600d808007388 */ /* 0x000fe80000000400 */
[----:B------:R-:W2:Y:S04]  /*d810*/  LDL.LU R83, [R1+0x8e4] ;  /* 0x0008e40001537983 */ /* 0x000ea80000300800 */
[----:B------:R-:W-:Y:S04]  /*d820*/  STS.U16 [R8+0x18a00], R210 ;  /* 0x018a00d208007388 */ /* 0x000fe80000000400 */
[----:B------:R-:W2:Y:S04]  /*d830*/  LDL.LU R188, [R1+0x8e0] ;  /* 0x0008e00001bc7983 */ /* 0x000ea80000300800 */
[----:B------:R-:W-:Y:S04]  /*d840*/  STS.U16 [R8+0x18e00], R208 ;  /* 0x018e00d008007388 */ /* 0x000fe80000000400 */
[----:B------:R-:W2:Y:S04]  /*d850*/  LDL.LU R189, [R1+0x8dc] ;  /* 0x0008dc0001bd7983 */ /* 0x000ea80000300800 */
[----:B------:R-:W-:Y:S04]  /*d860*/  STS.U16 [R8+0x19200], R206 ;  /* 0x019200ce08007388 */ /* 0x000fe80000000400 */
[----:B------:R-:W3:Y:S04]  /*d870*/  LDL.LU R190, [R1+0x8d8] ;  /* 0x0008d80001be7983 */ /* 0x000ee80000300800 */
[----:B------:R-:W-:Y:S04]  /*d880*/  STS.U16 [R8+0x19600], R204 ;  /* 0x019600cc08007388 */ /* 0x000fe80000000400 */
[----:B------:R-:W4:Y:S04]  /*d890*/  LDL.LU R191, [R1+0x8d4] ;  /* 0x0008d40001bf7983 */ /* 0x000f280000300800 */
        /* <DEDUP_REMOVED lines=26> */
[----:B------:R-:W-:Y:S01]  /*da40*/  STS.U16 [R8+0x1ce00], R78 ;  /* 0x01ce004e08007388 */ /* 0x000fe20000000400 */
[----:B------:R-:W-:-:S03]  /*da50*/  FADD R233, -R238, R93 ;  /* 0x0000005deee97221 */ /* 0x000fc60000000100 */
[----:B------:R-:W4:Y:S04]  /*da60*/  LDL.LU R89, [R1+0x89c] ;  /* 0x00089c0001597983 */ /* 0x000f280000300800 */
[----:B------:R-:W-:Y:S04]  /*da70*/  STS.U16 [R8+0x1d200], R77 ;  /* 0x01d2004d08007388 */ /* 0x000fe80000000400 */
[----:B------:R-:W4:Y:S04]  /*da80*/  LDL.LU R90, [R1+0x898] ;  /* 0x00089800015a7983 */ /* 0x000f280000300800 */
[----:B------:R-:W-:Y:S04]  /*da90*/  STS.U16 [R8+0x1d600], R76 ;  /* 0x01d6004c08007388 */ /* 0x000fe80000000400 */
[----:B------:R-:W4:Y:S04]  /*daa0*/  LDL.LU R91, [R1+0x894] ;  /* 0x00089400015b7983 */ /* 0x000f280000300800 */
[----:B------:R-:W-:Y:S04]  /*dab0*/  STS.U16 [R8+0x1da00], R75 ;  /* 0x01da004b08007388 */ /* 0x000fe80000000400 */
[----:B------:R-:W4:Y:S04]  /*dac0*/  LDL.LU R92, [R1+0x890] ;  /* 0x00089000015c7983 */ /* 0x000f280000300800 */
[----:B------:R0:W-:Y:S04]  /*dad0*/  STS.U16 [R8+0x1de00], R74 ;  /* 0x01de004a08007388 */ /* 0x0001e80000000400 */
[----:B------:R1:W-:Y:S04]  /*dae0*/  STS.U16 [R8+0x1e200], R73 ;  /* 0x01e2004908007388 */ /* 0x0003e80000000400 */
[----:B------:R-:W4:Y:S01]  /*daf0*/  LDL.LU R93, [R1+0x88c] ;  /* 0x00088c00015d7983 */ /* 0x000f220000300800 */
[----:B0-----:R-:W-:-:S03]  /*db00*/  FADD R74, -R237, R94 ;  /* 0x0000005eed4a7221 */ /* 0x001fc60000000100 */
[----:B------:R-:W4:Y:S01]  /*db10*/  LDL.LU R94, [R1+0x888] ;  /* 0x00088800015e7983 */ /* 0x000f220000300800 */
[----:B-1----:R-:W-:-:S03]  /*db20*/  FADD R73, -R236, R95 ;  /* 0x0000005fec497221 */ /* 0x002fc60000000100 */
[----:B------:R-:W4:Y:S04]  /*db30*/  LDL.LU R95, [R1+0x884] ;  /* 0x00088400015f7983 */ /* 0x000f280000300800 */
[----:B------:R-:W-:Y:S04]  /*db40*/  STS.U16 [R8+0x1e600], R71 ;  /* 0x01e6004708007388 */ /* 0x000fe80000000400 */
[----:B------:R-:W-:Y:S04]  /*db50*/  STS.U16 [R8+0x1ea00], R70 ;  /* 0x01ea004608007388 */ /* 0x000fe80000000400 */
[----:B------:R-:W-:Y:S04]  /*db60*/  STS.U16 [R8+0x1ee00], R69 ;  /* 0x01ee004508007388 */ /* 0x000fe80000000400 */
[----:B------:R-:W-:Y:S04]  /*db70*/  STS.U16 [R8+0x1f200], R68 ;  /* 0x01f2004408007388 */ /* 0x000fe80000000400 */
[----:B------:R-:W-:Y:S04]  /*db80*/  STS.U16 [R8+0x1f600], R181 ;  /* 0x01f600b508007388 */ /* 0x000fe80000000400 */
[----:B------:R-:W-:Y:S04]  /*db90*/  STS.U16 [R8+0x1fa00], R183 ;  /* 0x01fa00b708007388 */ /* 0x000fe80000000400 */
[----:B------:R-:W-:Y:S04]  /*dba0*/  STS.U16 [R8+0x1fe00], R217 ;  /* 0x01fe00d908007388 */ /* 0x000fe80000000400 */
[----:B------:R-:W-:Y:S04]  /*dbb0*/  STS [R229+0x20000], R9 ;  /* 0x02000009e5007388 */ /* 0x000fe80000000800 */
[----:B------:R-:W-:Y:S04]  /*dbc0*/  STS [R229+0x20400], R12 ;  /* 0x0204000ce5007388 */ /* 0x000fe80000000800 */
[----:B------:R-:W-:Y:S04]  /*dbd0*/  STS [R229+0x20800], R13 ;  /* 0x0208000de5007388 */ /* 0x000fe80000000800 */
[----:B------:R-:W-:Y:S04]  /*dbe0*/  STS [R229+0x20c00], R10 ;  /* 0x020c000ae5007388 */ /* 0x000fe80000000800 */
[----:B------:R-:W-:Y:S04]  /*dbf0*/  STS [R229+0x21000], R11 ;  /* 0x0210000be5007388 */ /* 0x000fe80000000800 */
[----:B------:R-:W-:Y:S04]  /*dc00*/  STS [R229+0x21400], R14 ;  /* 0x0214000ee5007388 */ /* 0x000fe80000000800 */
[----:B------:R-:W-:Y:S04]  /*dc10*/  STS [R229+0x21800], R15 ;  /* 0x0218000fe5007388 */ /* 0x000fe80000000800 */
[----:B------:R-:W-:Y:S04]  /*dc20*/  STS [R229+0x21c00], R16 ;  /* 0x021c0010e5007388 */ /* 0x000fe80000000800 */
[----:B------:R-:W-:Y:S01]  /*dc30*/  BAR.SYNC.DEFER_BLOCKING 0x0 ;  /* 0x0000000000007b1d */ /* 0x000fe20000010000 */
[----:B------:R-:W-:-:S06]  /*dc40*/  FMUL R233, R233, 1.4426950216293334961 ;  /* 0x3fb8aa3be9e97820 */ /* 0x000fcc0000400000 */
[----:B------:R-:W2:Y:S01]  /*dc50*/  MUFU.EX2 R233, R233 ;  /* 0x000000e900e97308 */ /* 0x000ea20000000800 */
[----:B------:R-:W-:Y:S04]  /*dc60*/  LDSM.16.M88.4 R156, [R227+0x10000] ;  /* 0x01000000e39c783b */ /* 0x000fe80000000200 */
[----:B------:R-:W-:Y:S04]  /*dc70*/  LDSM.16.M88.4 R160, [R227+0x12000] ;  /* 0x01200000e3a0783b */ /* 0x000fe80000000200 */
[----:B------:R-:W-:Y:S04]  /*dc80*/  LDSM.16.M88.4 R164, [R227+0x14000] ;  /* 0x01400000e3a4783b */ /* 0x000fe80000000200 */
[----:B------:R-:W-:Y:S04]  /*dc90*/  LDSM.16.M88.4 R152, [R227+0x16000] ;  /* 0x01600000e398783b */ /* 0x000fe80000000200 */
[----:B------:R-:W-:Y:S04]  /*dca0*/  LDSM.16.M88.4 R148, [R227+0x18000] ;  /* 0x01800000e394783b */ /* 0x000fe80000000200 */
[----:B------:R-:W-:Y:S04]  /*dcb0*/  LDSM.16.M88.4 R16, [R227+0x1a000] ;  /* 0x01a00000e310783b */ /* 0x000fe80000000200 */
[----:B------:R-:W-:Y:S04]  /*dcc0*/  LDSM.16.M88.4 R12, [R227+0x1c000] ;  /* 0x01c00000e30c783b */ /* 0x000fe80000000200 */
[----:B------:R-:W0:Y:S04]  /*dcd0*/  LDSM.16.M88.4 R176, [R230+0x21000] ;  /* 0x02100000e6b0783b */ /* 0x000e280000000200 */
[----:B------:R-:W-:Y:S04]  /*dce0*/  LDSM.16.M88.4 R8, [R227+0x1e000] ;  /* 0x01e00000e308783b */ /* 0x000fe80000000200 */
[----:B------:R-:W1:Y:S04]  /*dcf0*/  LDSM.16.M88.4 R68, [R230+0x20800] ;  /* 0x02080000e644783b */ /* 0x000e680000000200 */
[----:B------:R-:W0:Y:S01]  /*dd00*/  LDSM.16.M88.4 R76, [R230+0x20000] ;  /* 0x02000000e64c783b */ /* 0x000e220000000200 */
[----:B------:R-:W-:-:S02]  /*dd10*/  FMUL R128, R72, R128 ;  /* 0x0000008048807220 */ /* 0x000fc40000400000 */
[C---:B------:R-:W-:Y:S02]  /*dd20*/  FMUL R129, R72.reuse, R129 ;  /* 0x0000008148817220 */ /* 0x040fe40000400000 */
[C---:B--2---:R-:W-:Y:S02]  /*dd30*/  FMUL R130, R233.reuse, R130 ;  /* 0x00000082e9827220 */ /* 0x044fe40000400000 */
[C---:B------:R-:W-:Y:S02]  /*dd40*/  FMUL R131, R233.reuse, R131 ;  /* 0x00000083e9837220 */ /* 0x040fe40000400000 */
[C---:B------:R-:W-:Y:S02]  /*dd50*/  FMUL R132, R72.reuse, R132 ;  /* 0x0000008448847220 */ /* 0x040fe40000400000 */
[----:B------:R-:W-:Y:S02]  /*dd60*/  FMUL R133, R72, R133 ;  /* 0x0000008548857220 */ /* 0x000fe40000400000 */
[----:B---3--:R-:W-:-:S02]  /*dd70*/  FMUL R134, R233, R134 ;  /* 0x00000086e9867220 */ /* 0x008fc40000400000 */
[C---:B------:R-:W-:Y:S02]  /*dd80*/  FMUL R135, R233.reuse, R135 ;  /* 0x00000087e9877220 */ /* 0x040fe40000400000 */
[C---:B------:R-:W-:Y:S02]  /*dd90*/  FMUL R136, R72.reuse, R136 ;  /* 0x0000008848887220 */ /* 0x040fe40000400000 */
[C---:B------:R-:W-:Y:S02]  /*dda0*/  FMUL R137, R72.reuse, R137 ;  /* 0x0000008948897220 */ /* 0x040fe40000400000 */
[C---:B------:R-:W-:Y:S02]  /*ddb0*/  FMUL R138, R233.reuse, R138 ;  /* 0x0000008ae98a7220 */ /* 0x040fe40000400000 */
[----:B------:R-:W-:Y:S02]  /*ddc0*/  FMUL R139, R233, R139 ;  /* 0x0000008be98b7220 */ /* 0x000fe40000400000 */
[----:B----4-:R-:W-:-:S02]  /*ddd0*/  FMUL R140, R72, R140 ;  /* 0x0000008c488c7220 */ /* 0x010fc40000400000 */
[C---:B------:R-:W-:Y:S02]  /*dde0*/  FMUL R141, R72.reuse, R141 ;  /* 0x0000008d488d7220 */ /* 0x040fe40000400000 */
[C---:B------:R-:W-:Y:S02]  /*ddf0*/  FMUL R142, R233.reuse, R142 ;  /* 0x0000008ee98e7220 */ /* 0x040fe40000400000 */
[C---:B------:R-:W-:Y:S02]  /*de00*/  FMUL R143, R233.reuse, R143 ;  /* 0x0000008fe98f7220 */ /* 0x040fe40000400000 */
[C---:B------:R-:W-:Y:S02]  /*de10*/  FMUL R144, R72.reuse, R144 ;  /* 0x0000009048907220 */ /* 0x040fe40000400000 */
[----:B------:R-:W-:Y:S02]  /*de20*/  FMUL R145, R72, R145 ;  /* 0x0000009148917220 */ /* 0x000fe40000400000 */
[----:B------:R-:W-:-:S02]  /*de30*/  FMUL R146, R233, R146 ;  /* 0x00000092e9927220 */ /* 0x000fc40000400000 */
        /* <DEDUP_REMOVED lines=12> */
[----:B------:R-:W-:Y:S01]  /*df00*/  FMUL R127, R233, R127 ;  /* 0x0000007fe97f7220 */ /* 0x000fe20000400000 */
[----:B------:R-:W-:Y:S01]  /*df10*/  LOP3.LUT R75, R230, 0x20, RZ, 0x3c, !PT ;  /* 0x00000020e64b7812 */ /* 0x000fe200078e3cff */
[C---:B0-----:R-:W-:Y:S04]  /*df20*/  HMMA.16816.F32 R128, R176.reuse, R156, R128 ;  /* 0x0000009cb080723c */ /* 0x041fe80000001880 */
[----:B------:R-:W0:Y:S04]  /*df30*/  LDSM.16.M88.4 R44, [R75+0x20000] ;  /* 0x020000004b2c783b */ /* 0x000e280000000200 */
[C---:B------:R-:W-:Y:S01]  /*df40*/  HMMA.16816.F32 R132, R176.reuse, R160, R132 ;  /* 0x000000a0b084723c */ /* 0x040fe20000001884 */
[----:B------:R-:W-:Y:S01]  /*df50*/  FMUL R74, R74, 1.4426950216293334961 ;  /* 0x3fb8aa3b4a4a7820 */ /* 0x000fe20000400000 */
[----:B------:R-:W-:Y:S06]  /*df60*/  LDSM.16.M88.4 R200, [R75+0x21000] ;  /* 0x021000004bc8783b */ /* 0x000fec0000000200 */
[C---:B------:R-:W-:Y:S08]  /*df70*/  HMMA.16816.F32 R136, R176.reuse, R164, R136 ;  /* 0x000000a4b088723c */ /* 0x040ff00000001888 */
[C---:B------:R-:W-:Y:S08]  /*df80*/  HMMA.16816.F32 R140, R176.reuse, R152, R140 ;  /* 0x00000098b08c723c */ /* 0x040ff0000000188c */
[C---:B------:R-:W-:Y:S08]  /*df90*/  HMMA.16816.F32 R144, R176.reuse, R148, R144 ;  /* 0x00000094b090723c */ /* 0x040ff00000001890 */
[C---:B------:R-:W-:Y:S08]  /*dfa0*/  HMMA.16816.F32 R168, R176.reuse, R16, R168 ;  /* 0x00000010b0a8723c */ /* 0x040ff000000018a8 */
[----:B------:R-:W-:Y:S01]  /*dfb0*/  HMMA.16816.F32 R172, R176, R12, R172 ;  /* 0x0000000cb0ac723c */ /* 0x000fe200000018ac */
[----:B------:R-:W-:Y:S01]  /*dfc0*/  FMUL R73, R73, 1.4426950216293334961 ;  /* 0x3fb8aa3b49497820 */ /* 0x000fe20000400000 */
[----:B------:R-:W-:Y:S01]  /*dfd0*/  LOP3.LUT R204, R227, 0x40, RZ, 0x3c, !PT ;  /* 0x00000040e3cc7812 */ /* 0x000fe200078e3cff */
[----:B------:R-:W-:Y:S05]  /*dfe0*/  LDSM.16.M88.4 R108, [R75+0x21800] ;  /* 0x021800004b6c783b */ /* 0x000fea0000000200 */
[C---:B-1----:R-:W-:Y:S08]  /*dff0*/  HMMA.16816.F32 R64, R68.reuse, R156, R64 ;  /* 0x0000009c4440723c */ /* 0x042ff00000001840 */
[C---:B------:R-:W-:Y:S08]  /*e000*/  HMMA.16816.F32 R60, R68.reuse, R160, R60 ;  /* 0x000000a0443c723c */ /* 0x040ff0000000183c */
[C---:B------:R-:W-:Y:S08]  /*e010*/  HMMA.16816.F32 R52, R68.reuse, R164, R52 ;  /* 0x000000a44434723c */ /* 0x040ff00000001834 */
[C---:B------:R-:W-:Y:S08]  /*e020*/  HMMA.16816.F32 R220, R68.reuse, R152, R220 ;  /* 0x0000009844dc723c */ /* 0x040ff000000018dc */
[C---:B------:R-:W-:Y:S08]  /*e030*/  HMMA.16816.F32 R212, R68.reuse, R148, R212 ;  /* 0x0000009444d4723c */ /* 0x040ff000000018d4 */
[C---:B------:R-:W-:Y:S08]  /*e040*/  HMMA.16816.F32 R56, R68.reuse, R16, R56 ;  /* 0x000000104438723c */ /* 0x040ff00000001838 */
[C---:B------:R-:W-:Y:S08]  /*e050*/  HMMA.16816.F32 R116, R68.reuse, R12, R116 ;  /* 0x0000000c4474723c */ /* 0x040ff00000001874 */
[-C--:B------:R-:W-:Y:S01]  /*e060*/  HMMA.16816.F32 R120, R68, R8.reuse, R120 ;  /* 0x000000084478723c */ /* 0x080fe20000001878 */
[----:B------:R-:W-:Y:S07]  /*e070*/  LDSM.16.M88.4 R68, [R230+0x21800] ;  /* 0x02180000e644783b */ /* 0x000fee0000000200 */
[----:B------:R-:W-:Y:S01]  /*e080*/  HMMA.16816.F32 R176, R176, R8, R124 ;  /* 0x00000008b0b0723c */ /* 0x000fe2000000187c */
[----:B------:R-:W1:Y:S01]  /*e090*/  LDSM.16.M88.4 R124, [R75+0x20800] ;  /* 0x020800004b7c783b */ /* 0x000e620000000200 */
[----:B------:R-:W2:Y:S06]  /*e0a0*/  MUFU.EX2 R232, R74 ;  /* 0x0000004a00e87308 */ /* 0x000eac0000000800 */
[C---:B------:R-:W-:Y:S02]  /*e0b0*/  HMMA.16816.F32 R96, R76.reuse, R156, R96 ;  /* 0x0000009c4c60723c */ /* 0x040fe40000001860 */
[----:B------:R-:W3:Y:S06]  /*e0c0*/  MUFU.EX2 R231, R73 ;  /* 0x0000004900e77308 */ /* 0x000eec0000000800 */
[C---:B------:R-:W-:Y:S08]  /*e0d0*/  HMMA.16816.F32 R100, R76.reuse, R160, R100 ;  /* 0x000000a04c64723c */ /* 0x040ff00000001864 */
[C---:B------:R-:W-:Y:S08]  /*e0e0*/  HMMA.16816.F32 R20, R76.reuse, R164, R20 ;  /* 0x000000a44c14723c */ /* 0x040ff00000001814 */
[C---:B------:R-:W-:Y:S08]  /*e0f0*/  HMMA.16816.F32 R24, R76.reuse, R152, R24 ;  /* 0x000000984c18723c */ /* 0x040ff00000001818 */
[C---:B------:R-:W-:Y:S08]  /*e100*/  HMMA.16816.F32 R28, R76.reuse, R148, R28 ;  /* 0x000000944c1c723c */ /* 0x040ff0000000181c */
[C---:B------:R-:W-:Y:S08]  /*e110*/  HMMA.16816.F32 R32, R76.reuse, R16, R32 ;  /* 0x000000104c20723c */ /* 0x040ff00000001820 */
[C---:B------:R-:W-:Y:S08]  /*e120*/  HMMA.16816.F32 R36, R76.reuse, R12, R36 ;  /* 0x0000000c4c24723c */ /* 0x040ff00000001824 */
[----:B------:R-:W-:Y:S01]  /*e130*/  HMMA.16816.F32 R40, R76, R8, R40 ;  /* 0x000000084c28723c */ /* 0x000fe20000001828 */
[----:B--2---:R-:W-:Y:S01]  /*e140*/  FMUL R180, R232, R84 ;  /* 0x00000054e8b47220 */ /* 0x004fe20000400000 */
[----:B------:R-:W-:Y:S01]  /*e150*/  LOP3.LUT R234, R230, 0x40, RZ, 0x3c, !PT ;  /* 0x00000040e6ea7812 */ /* 0x000fe200078e3cff */
[----:B------:R-:W-:Y:S01]  /*e160*/  FMUL R181, R232, R85 ;  /* 0x00000055e8b57220 */ /* 0x000fe20000400000 */
[----:B------:R-:W-:Y:S01]  /*e170*/  LDSM.16.M88.4 R76, [R204+0x14000] ;  /* 0x01400000cc4c783b */ /* 0x000fe20000000200 */
[----:B---3--:R-:W-:-:S02]  /*e180*/  FMUL R182, R231, R86 ;  /* 0x00000056e7b67220 */ /* 0x008fc40000400000 */
[----:B------:R-:W-:Y:S02]  /*e190*/  FMUL R183, R231, R87 ;  /* 0x00000057e7b77220 */ /* 0x000fe40000400000 */
        /* <DEDUP_REMOVED lines=13> */
[----:B------:R-:W-:Y:S01]  /*e270*/  FMUL R93, R232, R93 ;  /* 0x0000005de85d7220 */ /* 0x000fe20000400000 */
[----:B0-----:R-:W-:Y:S01]  /*e280*/  HMMA.16816.F32 R96, R44, R158, R96 ;  /* 0x0000009e2c60723c */ /* 0x001fe20000001860 */
[C---:B------:R-:W-:Y:S01]  /*e290*/  FMUL R186, R231.reuse, R82 ;  /* 0x00000052e7ba7220 */ /* 0x040fe20000400000 */
[----:B------:R-:W-:Y:S01]  /*e2a0*/  LDSM.16.M88.4 R84, [R204+0x10000] ;  /* 0x01000000cc54783b */ /* 0x000fe20000000200 */
[C---:B------:R-:W-:Y:S02]  /*e2b0*/  FMUL R187, R231.reuse, R83 ;  /* 0x00000053e7bb7220 */ /* 0x040fe40000400000 */
[C---:B------:R-:W-:Y:S01]  /*e2c0*/  FMUL R190, R231.reuse, R190 ;  /* 0x000000bee7be7220 */ /* 0x040fe20000400000 */
[----:B------:R-:W-:Y:S01]  /*e2d0*/  LDSM.16.M88.4 R80, [R204+0x12000] ;  /* 0x01200000cc50783b */ /* 0x000fe20000000200 */
[----:B------:R-:W-:-:S02]  /*e2e0*/  FMUL R191, R231, R191 ;  /* 0x000000bfe7bf7220 */ /* 0x000fc40000400000 */
[C---:B------:R-:W-:Y:S01]  /*e2f0*/  FMUL R194, R231.reuse, R194 ;  /* 0x000000c2e7c27220 */ /* 0x040fe20000400000 */
[----:B-1----:R-:W-:Y:S01]  /*e300*/  HMMA.16816.F32 R48, R124, R162, R60 ;  /* 0x000000a27c30723c */ /* 0x002fe2000000183c */
[C---:B------:R-:W-:Y:S01]  /*e310*/  FMUL R195, R231.reuse, R195 ;  /* 0x000000c3e7c37220 */ /* 0x040fe20000400000 */
[----:B------:R-:W-:Y:S01]  /*e320*/  LDSM.16.M88.4 R72, [R204+0x16000] ;  /* 0x01600000cc48783b */ /* 0x000fe20000000200 */
[C---:B------:R-:W-:Y:S02]  /*e330*/  FMUL R198, R231.reuse, R198 ;  /* 0x000000c6e7c67220 */ /* 0x040fe40000400000 */
[C---:B------:R-:W-:Y:S01]  /*e340*/  FMUL R199, R231.reuse, R199 ;  /* 0x000000c7e7c77220 */ /* 0x040fe20000400000 */
[----:B------:R-:W-:Y:S01]  /*e350*/  LDSM.16.M88.4 R60, [R204+0x1c000] ;  /* 0x01c00000cc3c783b */ /* 0x000fe20000000200 */
[C---:B------:R-:W-:Y:S02]  /*e360*/  FMUL R114, R231.reuse, R114 ;  /* 0x00000072e7727220 */ /* 0x040fe40000400000 */
[----:B------:R-:W-:-:S02]  /*e370*/  FMUL R115, R231, R115 ;  /* 0x00000073e7737220 */ /* 0x000fc40000400000 */
[C---:B------:R-:W-:Y:S02]  /*e380*/  FMUL R90, R231.reuse, R90 ;  /* 0x0000005ae75a7220 */ /* 0x040fe40000400000 */
[C---:B------:R-:W-:Y:S02]  /*e390*/  FMUL R91, R231.reuse, R91 ;  /* 0x0000005be75b7220 */ /* 0x040fe40000400000 */
[C---:B------:R-:W-:Y:S02]  /*e3a0*/  FMUL R94, R231.reuse, R94 ;  /* 0x0000005ee75e7220 */ /* 0x040fe40000400000 */
[----:B------:R-:W-:Y:S01]  /*e3b0*/  FMUL R95, R231, R95 ;  /* 0x0000005fe75f7220 */ /* 0x000fe20000400000 */
[C---:B------:R-:W-:Y:S01]  /*e3c0*/  HMMA.16816.F32 R100, R44.reuse, R162, R100 ;  /* 0x000000a22c64723c */ /* 0x040fe20000001864 */
[----:B------:R-:W0:Y:S07]  /*e3d0*/  LDSM.16.M88.4 R104, [R234+0x20000] ;  /* 0x02000000ea68783b */ /* 0x000e2e0000000200 */
[C---:B------:R-:W-:Y:S08]  /*e3e0*/  HMMA.16816.F32 R20, R44.reuse, R166, R20 ;  /* 0x000000a62c14723c */ /* 0x040ff00000001814 */
[C---:B------:R-:W-:Y:S08]  /*e3f0*/  HMMA.16816.F32 R24, R44.reuse, R154, R24 ;  /* 0x0000009a2c18723c */ /* 0x040ff00000001818 */
[C---:B------:R-:W-:Y:S08]  /*e400*/  HMMA.16816.F32 R28, R44.reuse, R150, R28 ;  /* 0x000000962c1c723c */ /* 0x040ff0000000181c */
[C---:B------:R-:W-:Y:S08]  /*e410*/  HMMA.16816.F32 R32, R44.reuse, R18, R32 ;  /* 0x000000122c20723c */ /* 0x040ff00000001820 */
[C---:B------:R-:W-:Y:S08]  /*e420*/  HMMA.16816.F32 R36, R44.reuse, R14, R36 ;  /* 0x0000000e2c24723c */ /* 0x040ff00000001824 */
[----:B------:R-:W-:Y:S08]  /*e430*/  HMMA.16816.F32 R40, R44, R10, R40 ;  /* 0x0000000a2c28723c */ /* 0x000ff00000001828 */
[C---:B------:R-:W-:Y:S08]  /*e440*/  HMMA.16816.F32 R180, R68.reuse, R156, R180 ;  /* 0x0000009c44b4723c */ /* 0x040ff000000018b4 */
[C---:B------:R-:W-:Y:S08]  /*e450*/  HMMA.16816.F32 R184, R68.reuse, R160, R184 ;  /* 0x000000a044b8723c */ /* 0x040ff000000018b8 */
[C---:B------:R-:W-:Y:S08]  /*e460*/  HMMA.16816.F32 R188, R68.reuse, R164, R188 ;  /* 0x000000a444bc723c */ /* 0x040ff000000018bc */
[C---:B------:R-:W-:Y:S08]  /*e470*/  HMMA.16816.F32 R192, R68.reuse, R152, R192 ;  /* 0x0000009844c0723c */ /* 0x040ff000000018c0 */
[C---:B------:R-:W-:Y:S08]  /*e480*/  HMMA.16816.F32 R196, R68.reuse, R148, R196 ;  /* 0x0000009444c4723c */ /* 0x040ff000000018c4 */
[C---:B------:R-:W-:Y:S08]  /*e490*/  HMMA.16816.F32 R112, R68.reuse, R16, R112 ;  /* 0x000000104470723c */ /* 0x040ff00000001870 */
[C---:B------:R-:W-:Y:S08]  /*e4a0*/  HMMA.16816.F32 R88, R68.reuse, R12, R88 ;  /* 0x0000000c4458723c */ /* 0x040ff00000001858 */
[----:B------:R-:W-:Y:S01]  /*e4b0*/  HMMA.16816.F32 R92, R68, R8, R92 ;  /* 0x00000008445c723c */ /* 0x000fe2000000185c */
[----:B------:R-:W1:Y:S07]  /*e4c0*/  LDSM.16.M88.4 R68, [R204+0x18000] ;  /* 0x01800000cc44783b */ /* 0x000e6e0000000200 */
[C---:B------:R-:W-:Y:S01]  /*e4d0*/  HMMA.16816.F32 R44, R124.reuse, R158, R64 ;  /* 0x0000009e7c2c723c */ /* 0x040fe20000001840 */
[----:B------:R-:W2:Y:S07]  /*e4e0*/  LDSM.16.M88.4 R64, [R204+0x1a000] ;  /* 0x01a00000cc40783b */ /* 0x000eae0000000200 */
[C---:B------:R-:W-:Y:S01]  /*e4f0*/  HMMA.16816.F32 R208, R124.reuse, R18, R56 ;  /* 0x000000127cd0723c */ /* 0x040fe20000001838 */
[----:B------:R3:W4:Y:S07]  /*e500*/  LDSM.16.M88.4 R56, [R204+0x1e000] ;  /* 0x01e00000cc38783b */ /* 0x00072e0000000200 */
[C---:B------:R-:W-:Y:S08]  /*e510*/  HMMA.16816.F32 R52, R124.reuse, R166, R52 ;  /* 0x000000a67c34723c */ /* 0x040ff00000001834 */
[C---:B---3--:R-:W-:Y:S01]  /*e520*/  HMMA.16816.F32 R204, R124.reuse, R14, R116 ;  /* 0x0000000e7ccc723c */ /* 0x048fe20000001874 */
[----:B------:R-:W3:Y:S07]  /*e530*/  LDSM.16.M88.4 R116, [R234+0x20800] ;  /* 0x02080000ea74783b */ /* 0x000eee0000000200 */
[C---:B------:R-:W-:Y:S08]  /*e540*/  HMMA.16816.F32 R220, R124.reuse, R154, R220 ;  /* 0x0000009a7cdc723c */ /* 0x040ff000000018dc */
[C---:B------:R-:W-:Y:S08]  /*e550*/  HMMA.16816.F32 R212, R124.reuse, R150, R212 ;  /* 0x000000967cd4723c */ /* 0x040ff000000018d4 */
[----:B------:R-:W-:Y:S01]  /*e560*/  HMMA.16816.F32 R120, R124, R10, R120 ;  /* 0x0000000a7c78723c */ /* 0x000fe20000001878 */
[----:B------:R-:W0:Y:S07]  /*e570*/  LDSM.16.M88.4 R124, [R234+0x21000] ;  /* 0x02100000ea7c783b */ /* 0x000e2e0000000200 */
[C---:B------:R-:W-:Y:S08]  /*e580*/  HMMA.16816.F32 R128, R200.reuse, R158, R128 ;  /* 0x0000009ec880723c */ /* 0x040ff00000001880 */
[C---:B------:R-:W-:Y:S08]  /*e590*/  HMMA.16816.F32 R132, R200.reuse, R162, R132 ;  /* 0x000000a2c884723c */ /* 0x040ff00000001884 */
        /* <DEDUP_REMOVED lines=8> */
[----:B------:R-:W-:Y:S08]  /*e620*/  HMMA.16816.F32 R92, R108, R10, R92 ;  /* 0x0000000a6c5c723c */ /* 0x000ff0000000185c */
[C---:B0-----:R-:W-:Y:S08]  /*e630*/  HMMA.16816.F32 R96, R104.reuse, R84, R96 ;  /* 0x000000546860723c */ /* 0x041ff00000001860 */
[C---:B------:R-:W-:Y:S08]  /*e640*/  HMMA.16816.F32 R100, R104.reuse, R80, R100 ;  /* 0x000000506864723c */ /* 0x040ff00000001864 */
[C---:B------:R-:W-:Y:S08]  /*e650*/  HMMA.16816.F32 R20, R104.reuse, R76, R20 ;  /* 0x0000004c6814723c */ /* 0x040ff00000001814 */
[C---:B------:R-:W-:Y:S08]  /*e660*/  HMMA.16816.F32 R24, R104.reuse, R72, R24 ;  /* 0x000000486818723c */ /* 0x040ff00000001818 */
[C---:B-1----:R-:W-:Y:S08]  /*e670*/  HMMA.16816.F32 R28, R104.reuse, R68, R28 ;  /* 0x00000044681c723c */ /* 0x042ff0000000181c */
[C---:B--2---:R-:W-:Y:S08]  /*e680*/  HMMA.16816.F32 R32, R104.reuse, R64, R32 ;  /* 0x000000406820723c */ /* 0x044ff00000001820 */
[C---:B------:R-:W-:Y:S08]  /*e690*/  HMMA.16816.F32 R36, R104.reuse, R60, R36 ;  /* 0x0000003c6824723c */ /* 0x040ff00000001824 */
[----:B----4-:R-:W-:Y:S08]  /*e6a0*/  HMMA.16816.F32 R40, R104, R56, R40 ;  /* 0x000000386828723c */ /* 0x010ff00000001828 */
[----:B------:R-:W-:Y:S08]  /*e6b0*/  HMMA.16816.F32 R192, R108, R154, R192 ;  /* 0x0000009a6cc0723c */ /* 0x000ff000000018c0 */
[C---:B---3--:R-:W-:Y:S08]  /*e6c0*/  HMMA.16816.F32 R44, R116.reuse, R84, R44 ;  /* 0x00000054742c723c */ /* 0x048ff0000000182c */
        /* <DEDUP_REMOVED lines=15> */
[----:B------:R-:W2:Y:S04]  /*e7c0*/  LDL.LU R179, [R1+0x30] ;  /* 0x0000300001b37983 */ /* 0x000ea80000300800 */
[----:B------:R-:W3:Y:S04]  /*e7d0*/  LDL.LU R178, [R1+0x2c] ;  /* 0x00002c0001b27983 */ /* 0x000ee80000300800 */
[----:B------:R-:W4:Y:S04]  /*e7e0*/  LDL.LU R177, [R1+0x28] ;  /* 0x0000280001b17983 */ /* 0x000f280000300800 */
[----:B------:R-:W4:Y:S01]  /*e7f0*/  LDL.LU R176, [R1+0x18] ;  /* 0x0000180001b07983 */ /* 0x000f220000300800 */
[----:B------:R-:W-:Y:S03]  /*e800*/  HMMA.16816.F32 R168, R108, R162, R184 ;  /* 0x000000a26ca8723c */ /* 0x000fe600000018b8 */
[----:B------:R-:W0:Y:S01]  /*e810*/  LDSM.16.M88.4 R184, [R234+0x21800] ;  /* 0x02180000eab8783b */ /* 0x000e220000000200 */
[----:B------:R-:W-:-:S04]  /*e820*/  LOP3.LUT R160, R230, 0x60, RZ, 0x3c, !PT ;  /* 0x00000060e6a07812 */ /* 0x000fc800078e3cff */
[C---:B------:R-:W-:Y:S01]  /*e830*/  HMMA.16816.F32 R180, R108.reuse, R158, R180 ;  /* 0x0000009e6cb4723c */ /* 0x040fe200000018b4 */
[----:B------:R-:W-:Y:S07]  /*e840*/  LDSM.16.M88.4 R156, [R160+0x21000] ;  /* 0x02100000a09c783b */ /* 0x000fee0000000200 */
[C---:B------:R-:W-:Y:S08]  /*e850*/  HMMA.16816.F32 R188, R108.reuse, R166, R188 ;  /* 0x000000a66cbc723c */ /* 0x040ff000000018bc */
[----:B------:R-:W-:Y:S01]  /*e860*/  HMMA.16816.F32 R196, R108, R150, R196 ;  /* 0x000000966cc4723c */ /* 0x000fe200000018c4 */
[----:B------:R-:W1:Y:S04]  /*e870*/  LDSM.16.M88.4 R108, [R160+0x20000] ;  /* 0x02000000a06c783b */ /* 0x000e680000000200 */
[----:B------:R-:W1:Y:S04]  /*e880*/  LDSM.16.M88.4 R148, [R160+0x20800] ;  /* 0x02080000a094783b */ /* 0x000e680000000200 */
[----:B------:R-:W1:Y:S01]  /*e890*/  LDSM.16.M88.4 R160, [R160+0x21800] ;  /* 0x02180000a0a0783b */ /* 0x000e620000000200 */
[C---:B0-----:R-:W-:Y:S08]  /*e8a0*/  HMMA.16816.F32 R164, R184.reuse, R84, R180 ;  /* 0x00000054b8a4723c */ /* 0x041ff000000018b4 */
[C---:B------:R-:W-:Y:S08]  /*e8b0*/  HMMA.16816.F32 R168, R184.reuse, R80, R168 ;  /* 0x00000050b8a8723c */ /* 0x040ff000000018a8 */
[C---:B------:R-:W-:Y:S08]  /*e8c0*/  HMMA.16816.F32 R188, R184.reuse, R76, R188 ;  /* 0x0000004cb8bc723c */ /* 0x040ff000000018bc */
[C---:B------:R-:W-:Y:S08]  /*e8d0*/  HMMA.16816.F32 R192, R184.reuse, R72, R192 ;  /* 0x00000048b8c0723c */ /* 0x040ff000000018c0 */
[C---:B------:R-:W-:Y:S08]  /*e8e0*/  HMMA.16816.F32 R196, R184.reuse, R68, R196 ;  /* 0x00000044b8c4723c */ /* 0x040ff000000018c4 */
[C---:B------:R-:W-:Y:S08]  /*e8f0*/  HMMA.16816.F32 R112, R184.reuse, R64, R112 ;  /* 0x00000040b870723c */ /* 0x040ff00000001870 */
[C---:B------:R-:W-:Y:S08]  /*e900*/  HMMA.16816.F32 R88, R184.reuse, R60, R88 ;  /* 0x0000003cb858723c */ /* 0x040ff00000001858 */
[----:B------:R-:W-:Y:S07]  /*e910*/  HMMA.16816.F32 R92, R184, R56, R92 ;  /* 0x00000038b85c723c */ /* 0x000fee000000185c */
[----:B------:R-:W-:Y:S01]  /*e920*/  IMAD.MOV.U32 R56, RZ, RZ, 0x40 ;  /* 0x00000040ff387424 */ /* 0x000fe200078e00ff */
[----:B-1----:R-:W-:Y:S01]  /*e930*/  HMMA.16816.F32 R96, R108, R86, R96 ;  /* 0x000000566c60723c */ /* 0x002fe20000001860 */
[----:B------:R-:W-:-:S02]  /*e940*/  MOV R57, R251 ;  /* 0x000000fb00397202 */ /* 0x000fc40000000f00 */
[----:B------:R-:W-:-:S05]  /*e950*/  IMAD R2, R56, c[0x0][0x1a4], R2 ;  /* 0x0000690038027a24 */ /* 0x000fca00078e0202 */
[----:B------:R-:W-:Y:S01]  /*e960*/  HMMA.16816.F32 R100, R108, R82, R100 ;  /* 0x000000526c64723c */ /* 0x000fe20000001864 */
[----:B------:R-:W-:Y:S02]  /*e970*/  IMAD R4, R56, c[0x0][0x1b4], R4 ;  /* 0x00006d0038047a24 */ /* 0x000fe400078e0204 */
[----:B------:R-:W-:-:S05]  /*e980*/  IMAD.MOV.U32 R56, RZ, RZ, R250 ;  /* 0x000000ffff387224 */ /* 0x000fca00078e00fa */
[C---:B------:R-:W-:Y:S08]  /*e990*/  HMMA.16816.F32 R20, R108.reuse, R78, R20 ;  /* 0x0000004e6c14723c */ /* 0x040ff00000001814 */
[C---:B------:R-:W-:Y:S08]  /*e9a0*/  HMMA.16816.F32 R24, R108.reuse, R74, R24 ;  /* 0x0000004a6c18723c */ /* 0x040ff00000001818 */
[C---:B------:R-:W-:Y:S08]  /*e9b0*/  HMMA.16816.F32 R28, R108.reuse, R70, R28 ;  /* 0x000000466c1c723c */ /* 0x040ff0000000181c */
[C---:B------:R-:W-:Y:S08]  /*e9c0*/  HMMA.16816.F32 R32, R108.reuse, R66, R32 ;  /* 0x000000426c20723c */ /* 0x040ff00000001820 */
[C---:B------:R-:W-:Y:S08]  /*e9d0*/  HMMA.16816.F32 R36, R108.reuse, R62, R36 ;  /* 0x0000003e6c24723c */ /* 0x040ff00000001824 */
[----:B------:R-:W-:Y:S08]  /*e9e0*/  HMMA.16816.F32 R40, R108, R58, R40 ;  /* 0x0000003a6c28723c */ /* 0x000ff00000001828 */
[C---:B------:R-:W-:Y:S08]  /*e9f0*/  HMMA.16816.F32 R108, R148.reuse, R86, R44 ;  /* 0x00000056946c723c */ /* 0x040ff0000000182c */
[----:B------:R-:W-:Y:S08]  /*ea00*/  HMMA.16816.F32 R172, R148, R82, R48 ;  /* 0x0000005294ac723c */ /* 0x000ff00000001830 */
[C---:B------:R-:W-:Y:S08]  /*ea10*/  HMMA.16816.F32 R128, R156.reuse, R86, R128 ;  /* 0x000000569c80723c */ /* 0x040ff00000001880 */
[----:B------:R-:W-:Y:S08]  /*ea20*/  HMMA.16816.F32 R132, R156, R82, R132 ;  /* 0x000000529c84723c */ /* 0x000ff00000001884 */
[C---:B------:R-:W-:Y:S08]  /*ea30*/  HMMA.16816.F32 R52, R148.reuse, R78, R52 ;  /* 0x0000004e9434723c */ /* 0x040ff00000001834 */
[C---:B------:R-:W-:Y:S08]  /*ea40*/  HMMA.16816.F32 R8, R148.reuse, R74, R8 ;  /* 0x0000004a9408723c */ /* 0x040ff00000001808 */
[C---:B------:R-:W-:Y:S08]  /*ea50*/  HMMA.16816.F32 R12, R148.reuse, R70, R12 ;  /* 0x00000046940c723c */ /* 0x040ff0000000180c */
[C---:B------:R-:W-:Y:S08]  /*ea60*/  HMMA.16816.F32 R16, R148.reuse, R66, R16 ;  /* 0x000000429410723c */ /* 0x040ff00000001810 */
[C---:B------:R-:W-:Y:S08]  /*ea70*/  HMMA.16816.F32 R104, R148.reuse, R62, R104 ;  /* 0x0000003e9468723c */ /* 0x040ff00000001868 */
[----:B------:R-:W-:Y:S08]  /*ea80*/  HMMA.16816.F32 R120, R148, R58, R120 ;  /* 0x0000003a9478723c */ /* 0x000ff00000001878 */
[----:B------:R-:W-:Y:S01]  /*ea90*/  HMMA.16816.F32 R136, R156, R78, R136 ;  /* 0x0000004e9c88723c */ /* 0x000fe20000001888 */
[----:B--2---:R-:W-:-:S02]  /*eaa0*/  FFMA R179, R233, R179, R224 ;  /* 0x000000b3e9b37223 */ /* 0x004fc400000000e0 */
[----:B------:R0:W5:Y:S01]  /*eab0*/  LDL.LU R224, [R1+0x880] ;  /* 0x0008800001e07983 */ /* 0x0001620000300800 */
[----:B---3--:R-:W-:-:S03]  /*eac0*/  FFMA R178, R232, R178, R225 ;  /* 0x000000b2e8b27223 */ /* 0x008fc600000000e1 */
[----:B------:R0:W5:Y:S01]  /*ead0*/  LDL.LU R225, [R1+0x87c] ;  /* 0x00087c0001e17983 */ /* 0x0001620000300800 */
[----:B----4-:R-:W-:Y:S01]  /*eae0*/  FFMA R177, R231, R177, R5 ;  /* 0x000000b1e7b17223 */ /* 0x010fe20000000005 */
[----:B------:R-:W-:Y:S02]  /*eaf0*/  IADD3 R176, R176, 0x40, RZ ;  /* 0x00000040b0b07810 */ /* 0x000fe40007ffe0ff */
[----:B------:R0:W-:Y:S04]  /*eb00*/  STL [R1+0x30], R179 ;  /* 0x000030b301007387 */ /* 0x0001e80000100800 */
[----:B------:R-:W1:Y:S04]  /*eb10*/  S2R R5, SR_TID.X ;  /* 0x0000000000057919 */ /* 0x000e680000002100 */
[----:B------:R0:W-:Y:S04]  /*eb20*/  STL [R1+0x2c], R178 ;  /* 0x00002cb201007387 */ /* 0x0001e80000100800 */
[----:B------:R0:W-:Y:S04]  /*eb30*/  STL [R1+0x18], R176 ;  /* 0x000018b001007387 */ /* 0x0001e80000100800 */
[----:B------:R0:W-:Y:S04]  /*eb40*/  STL [R1+0x28], R177 ;  /* 0x000028b101007387 */ /* 0x0001e80000100800 */
[----:B------:R0:W-:Y:S04]  /*eb50*/  STL [R1], R244 ;  /* 0x000000f401007387 */ /* 0x0001e80000100800 */
[----:B------:R0:W-:Y:S04]  /*eb60*/  STL [R1+0x4], R243 ;  /* 0x000004f301007387 */ /* 0x0001e80000100800 */
[----:B------:R0:W-:Y:S04]  /*eb70*/  STL [R1+0x8], R239 ;  /* 0x000008ef01007387 */ /* 0x0001e80000100800 */
[----:B------:R0:W-:Y:S04]  /*eb80*/  STL [R1+0xc], R238 ;  /* 0x00000cee01007387 */ /* 0x0001e80000100800 */
[----:B------:R0:W-:Y:S04]  /*eb90*/  STL [R1+0x10], R237 ;  /* 0x000010ed01007387 */ /* 0x0001e80000100800 */
[----:B------:R0:W-:Y:S01]  /*eba0*/  STL [R1+0x14], R236 ;  /* 0x000014ec01007387 */ /* 0x0001e20000100800 */
[----:B------:R-:W-:Y:S01]  /*ebb0*/  ISETP.GE.AND P2, PT, R176, c[0x0][0x1d0], PT ;  /* 0x00007400b0007a0c */ /* 0x000fe20003f46270 */
[----:B------:R-:W-:Y:S01]  /*ebc0*/  HMMA.16816.F32 R140, R156, R74, R140 ;  /* 0x0000004a9c8c723c */ /* 0x000fe2000000188c */
[----:B-1----:R-:W-:-:S04]  /*ebd0*/  LOP3.LUT R5, R5, 0xff, RZ, 0xc0, !PT ;  /* 0x000000ff05057812 */ /* 0x002fc800078ec0ff */
[----:B------:R-:W-:-:S03]  /*ebe0*/  SHF.L.U32 R5, R5, 0x1, RZ ;  /* 0x0000000105057819 */ /* 0x000fc600000006ff */
        /* <DEDUP_REMOVED lines=12> */
[----:B0-----:R-:W-:Y:S01]  /*ecb0*/  @P2 CALL.REL.NOINC `(.L_x_0) ;  /* 0x0000001000002944 */ /* 0x001fe20003c00000 */
[----:B------:R-:W-:Y:S06]  /*ecc0*/  BRA `(.L_x_1) ;  /* 0xffff7f7000007947 */ /* 0x000fec000383ffff */
.L_x_0:
[----:B------:R-:W0:Y:S04]  /*ecd0*/  S2R R60, SR_TID.X ;  /* 0x00000000003c7919 */ /* 0x000e280000002100 */
[----:B------:R-:W1:Y:S04]  /*ece0*/  S2R R62, SR_CTAID.X ;  /* 0x00000000003e7919 */ /* 0x000e680000002500 */
[----:B------:R-:W2:Y:S01]  /*ecf0*/  S2R R202, SR_TID.X ;  /* 0x0000000000ca7919 */ /* 0x000ea20000002100 */
[----:B------:R-:W-:-:S03]  /*ed00*/  IMAD.MOV.U32 R153, RZ, RZ, R126 ;  /* 0x000000ffff997224 */ /* 0x000fc600078e007e */
[----:B------:R-:W3:Y:S04]  /*ed10*/  LDL.LU R58, [R1+0x28] ;  /* 0x00002800013a7983 */ /* 0x000ee80000300800 */
[----:B------:R-:W4:Y:S04]  /*ed20*/  LDL.LU R61, [R1+0x2c] ;  /* 0x00002c00013d7983 */ /* 0x000f280000300800 */
[----:B------:R-:W4:Y:S01]  /*ed30*/  LDL.LU R59, [R1+0x30] ;  /* 0x00003000013b7983 */ /* 0x000f220000300800 */
[----:B------:R-:W-:Y:S01]  /*ed40*/  MOV R116, R139 ;  /* 0x0000008b00747202 */ /* 0x000fe20000000f00 */
[----:B------:R-:W-:Y:S01]  /*ed50*/  IMAD.MOV.U32 R149, RZ, RZ, R46 ;  /* 0x000000ffff957224 */ /* 0x000fe200078e002e */
[----:B------:R-:W-:Y:S01]  /*ed60*/  MOV R150, R47 ;  /* 0x0000002f00967202 */ /* 0x000fe20000000f00 */
[----:B------:R-:W4:Y:S01]  /*ed70*/  LDL.LU R126, [R1+0x20] ;  /* 0x00002000017e7983 */ /* 0x000f220000300800 */
[----:B0-----:R-:W-:Y:S01]  /*ed80*/  LOP3.LUT R63, R60, 0x3f, RZ, 0xc0, !PT ;  /* 0x0000003f3c3f7812 */ /* 0x001fe200078ec0ff */
[----:B------:R-:W-:Y:S01]  /*ed90*/  IMAD.MOV.U32 R46, RZ, RZ, R82 ;  /* 0x000000ffff2e7224 */ /* 0x000fe200078e0052 */
[----:B------:R-:W-:Y:S01]  /*eda0*/  MOV R152, R51 ;  /* 0x0000003300987202 */ /* 0x000fe20000000f00 */
[----:B------:R-:W0:Y:S01]  /*edb0*/  S2R R60, SR_CTAID.Y ;  /* 0x00000000003c7919 */ /* 0x000e220000002600 */
[----:B-1----:R-:W-:Y:S01]  /*edc0*/  LEA R62, R62, R63, 0x6 ;  /* 0x0000003f3e3e7211 */ /* 0x002fe200078e30ff */
[----:B------:R-:W-:Y:S01]  /*edd0*/  IMAD.MOV.U32 R148, RZ, RZ, R142 ;  /* 0x000000ffff947224 */ /* 0x000fe200078e008e */
[----:B------:R-:W-:Y:S01]  /*ede0*/  MOV R142, R48 ;  /* 0x00000030008e7202 */ /* 0x000fe20000000f00 */
[C---:B--2---:R-:W-:Y:S01]  /*edf0*/  IMAD.SHL.U32 R57, R202.reuse, 0x20, RZ ;  /* 0x00000020ca397824 */ /* 0x044fe200078e00ff */
[----:B------:R-:W-:Y:S01]  /*ee00*/  SHF.L.U32 R2, R202, 0x6, RZ ;  /* 0x00000006ca027819 */ /* 0x000fe200000006ff */
[----:B------:R-:W-:Y:S01]  /*ee10*/  IMAD R3, R62, c[0x0][0x1c4], RZ ;  /* 0x000071003e037a24 */ /* 0x000fe200078e02ff */
[----:B------:R-:W-:Y:S01]  /*ee20*/  SHF.R.U32.HI R6, RZ, 0x2, R202 ;  /* 0x00000002ff067819 */ /* 0x000fe200000116ca */
[----:B------:R-:W-:Y:S01]  /*ee30*/  IMAD.MOV.U32 R117, RZ, RZ, R49 ;  /* 0x000000ffff757224 */ /* 0x000fe200078e0031 */
[----:B------:R-:W-:Y:S01]  /*ee40*/  LOP3.LUT R56, R2, 0x3800, RZ, 0xc0, !PT ;  /* 0x0000380002387812 */ /* 0x000fe200078ec0ff */
[C---:B------:R-:W-:Y:S01]  /*ee50*/  IMAD.HI R7, R3.reuse, 0x2, RZ ;  /* 0x0000000203077827 */ /* 0x040fe200078e02ff */
[----:B------:R-:W-:-:S02]  /*ee60*/  SHF.L.U32 R5, R3, 0x1, RZ ;  /* 0x0000000103057819 */ /* 0x000fc400000006ff */
[----:B------:R-:W-:Y:S01]  /*ee70*/  MOV R48, R86 ;  /* 0x0000005600307202 */ /* 0x000fe20000000f00 */
[----:B------:R-:W-:Y:S01]  /*ee80*/  IMAD.MOV.U32 R71, RZ, RZ, R54 ;  /* 0x000000ffff477224 */ /* 0x000fe200078e0036 */
[----:B------:R-:W-:Y:S01]  /*ee90*/  MOV R51, R113 ;  /* 0x0000007100337202 */ /* 0x000fe20000000f00 */
[----:B------:R-:W-:Y:S01]  /*eea0*/  IMAD.MOV.U32 R65, RZ, RZ, R31 ;  /* 0x000000ffff417224 */ /* 0x000fe200078e001f */
[----:B------:R-:W-:Y:S01]  /*eeb0*/  LOP3.LUT R56, R56, 0x60, R57, 0xf8, !PT ;  /* 0x0000006038387812 */ /* 0x000fe200078ef839 */
[----:B------:R-:W-:Y:S01]  /*eec0*/  IMAD.MOV.U32 R68, RZ, RZ, R34 ;  /* 0x000000ffff447224 */ /* 0x000fe200078e0022 */
[----:B------:R-:W-:Y:S01]  /*eed0*/  MOV R57, R24 ;  /* 0x0000001800397202 */ /* 0x000fe20000000f00 */
[----:B------:R-:W-:Y:S01]  /*eee0*/  IMAD.MOV.U32 R62, RZ, RZ, R28 ;  /* 0x000000ffff3e7224 */ /* 0x000fe200078e001c */
[----:B------:R-:W-:Y:S02]  /*eef0*/  MOV R151, R50 ;  /* 0x0000003200977202 */ /* 0x000fe40000000f00 */
[----:B------:R-:W-:Y:S01]  /*ef00*/  MOV R154, R127 ;  /* 0x0000007f009a7202 */ /* 0x000fe20000000f00 */
[----:B0-----:R-:W-:Y:S01]  /*ef10*/  IMAD R0, R60, c[0x0][0x1c0], RZ ;  /* 0x000070003c007a24 */ /* 0x001fe200078e02ff */
[----:B------:R-:W-:-:S02]  /*ef20*/  SHF.L.U32 R60, R202, 0x4, RZ ;  /* 0x00000004ca3c7819 */ /* 0x000fc400000006ff */
[----:B------:R-:W-:Y:S01]  /*ef30*/  MOV R119, R44 ;  /* 0x0000002c00777202 */ /* 0x000fe20000000f00 */
[----:B------:R-:W-:Y:S01]  /*ef40*/  IMAD.SHL.U32 R2, R0, 0x2, RZ ;  /* 0x0000000200027824 */ /* 0x000fe200078e00ff */
[----:B------:R-:W-:Y:S01]  /*ef50*/  LEA R4, R202, R60, 0xd ;  /* 0x0000003cca047211 */ /* 0x000fe200078e68ff */
[----:B------:R-:W-:Y:S01]  /*ef60*/  IMAD.HI R0, R0, 0x2, RZ ;  /* 0x0000000200007827 */ /* 0x000fe200078e02ff */
[----:B------:R-:W-:Y:S02]  /*ef70*/  MOV R118, R45 ;  /* 0x0000002d00767202 */ /* 0x000fe40000000f00 */
[----:B------:R-:W-:Y:S02]  /*ef80*/  IADD3 R2, P0, P1, R5, c[0x0][0x178], R2 ;  /* 0x00005e0005027a10 */ /* 0x000fe4000791e002 */
[----:B------:R-:W-:Y:S02]  /*ef90*/  MOV R70, R53 ;  /* 0x0000003500467202 */ /* 0x000fe40000000f00 */
[----:B------:R-:W-:-:S02]  /*efa0*/  IADD3.X R0, R7, c[0x0][0x17c], R0, P0, P1 ;  /* 0x00005f0007007a10 */ /* 0x000fc400007e2400 */
[----:B------:R-:W-:Y:S02]  /*efb0*/  MOV R7, R138 ;  /* 0x0000008a00077202 */ /* 0x000fe40000000f00 */
[----:B------:R-:W2:Y:S01]  /*efc0*/  LDL.LU R138, [R1+0x1c] ;  /* 0x00001c00018a7983 */ /* 0x000ea20000300800 */
[----:B------:R-:W-:Y:S02]  /*efd0*/  MOV R64, R30 ;  /* 0x0000001e00407202 */ /* 0x000fe40000000f00 */
[----:B------:R-:W-:Y:S01]  /*efe0*/  MOV R69, R35 ;  /* 0x0000002300457202 */ /* 0x000fe20000000f00 */
[----:B------:R-:W2:Y:S01]  /*eff0*/  LDL.LU R139, [R1+0x24] ;  /* 0x00002400018b7983 */ /* 0x000ea20000300800 */
[----:B------:R-:W-:Y:S02]  /*f000*/  MOV R66, R32 ;  /* 0x0000002000427202 */ /* 0x000fe40000000f00 */
[----:B------:R-:W-:Y:S01]  /*f010*/  MOV R63, R29 ;  /* 0x0000001d003f7202 */ /* 0x000fe20000000f00 */
[----:B------:R-:W2:Y:S01]  /*f020*/  LDL.LU R156, [R1+0x34] ;  /* 0x00003400019c7983 */ /* 0x000ea20000300800 */
[----:B------:R-:W-:-:S03]  /*f030*/  MOV R67, R33 ;  /* 0x0000002100437202 */ /* 0x000fc60000000f00 */
[----:B------:R-:W2:Y:S04]  /*f040*/  LDL.LU R158, [R1+0x38] ;  /* 0x00003800019e7983 */ /* 0x000ea80000300800 */
[----:B------:R-:W0:Y:S01]  /*f050*/  S2R R157, SR_TID.X ;  /* 0x00000000009d7919 */ /* 0x000e220000002100 */
[C---:B------:R-:W-:Y:S02]  /*f060*/  SHF.L.U32 R201, R202.reuse, 0x2, RZ ;  /* 0x00000002cac97819 */ /* 0x040fe400000006ff */
[----:B------:R-:W-:Y:S02]  /*f070*/  LOP3.LUT R252, R202, 0x18, RZ, 0xc0, !PT ;  /* 0x00000018cafc7812 */ /* 0x000fe400078ec0ff */
[----:B------:R-:W-:Y:S02]  /*f080*/  MOV R249, 0x3dc6b27f ;  /* 0x3dc6b27f00f97802 */ /* 0x000fe40000000f00 */
[----:B0-----:R-:W-:-:S04]  /*f090*/  SHF.R.U32.HI R157, RZ, 0x6, R157 ;  /* 0x00000006ff9d7819 */ /* 0x001fc8000001169d */
[----:B------:R-:W-:Y:S02]  /*f0a0*/  SGXT.U32 R157, R157, 0x2 ;  /* 0x000000029d9d781a */ /* 0x000fe40000000000 */
[----:B---3--:R-:W-:Y:S01]  /*f0b0*/  MOV R74, R58 ;  /* 0x0000003a004a7202 */ /* 0x008fe20000000f00 */
[----:B------:R-:W-:-:S03]  /*f0c0*/  IMAD.MOV.U32 R58, RZ, RZ, R25 ;  /* 0x000000ffff3a7224 */ /* 0x000fc600078e0019 */
[----:B------:R-:W-:Y:S02]  /*f0d0*/  MOV R47, R74 ;  /* 0x0000004a002f7202 */ /* 0x000fe40000000f00 */
[----:B----4-:R-:W-:Y:S01]  /*f0e0*/  MOV R73, R61 ;  /* 0x0000003d00497202 */ /* 0x010fe20000000f00 */
[----:B------:R-:W-:Y:S01]  /*f0f0*/  IMAD.MOV.U32 R72, RZ, RZ, R59 ;  /* 0x000000ffff487224 */ /* 0x000fe200078e003b */
[----:B------:R-:W-:Y:S01]  /*f100*/  LOP3.LUT R59, R4, 0xc7f0, RZ, 0xc0, !PT ;  /* 0x0000c7f0043b7812 */ /* 0x000fe200078ec0ff */
[C---:B------:R-:W-:Y:S01]  /*f110*/  FMUL R5, R126.reuse, 8388608 ;  /* 0x4b0000007e057820 */ /* 0x040fe20000400000 */
[----:B------:R-:W-:Y:S02]  /*f120*/  FSETP.GEU.AND P0, PT, R126, 1.175494350822287508e-38, PT ;  /* 0x008000007e00780b */ /* 0x000fe40003f0e000 */
[----:B------:R-:W-:Y:S02]  /*f130*/  LOP3.LUT R3, R59, 0x20, R6, 0x78, !PT ;  /* 0x000000203b037812 */ /* 0x000fe400078e7806 */
[----:B------:R-:W-:-:S02]  /*f140*/  FSEL R4, R5, R126, !P0 ;  /* 0x0000007e05047208 */ /* 0x000fc40004000000 */
[----:B------:R-:W-:Y:S02]  /*f150*/  FSEL R246, RZ, -23, P0 ;  /* 0xc1b80000fff67808 */ /* 0x000fe40000000000 */
[C---:B------:R-:W-:Y:S01]  /*f160*/  FSETP.GT.AND P0, PT, |R47|.reuse, 8.50705917302346158658e+37, PT ;  /* 0x7e8000002f00780b */ /* 0x040fe20003f04200 */
[----:B------:R-:W-:Y:S01]  /*f170*/  FMUL R232, R47, 8388608 ;  /* 0x4b0000002fe87820 */ /* 0x000fe20000400000 */
[----:B------:R-:W-:Y:S01]  /*f180*/  MOV R59, R26 ;  /* 0x0000001a003b7202 */ /* 0x000fe20000000f00 */
[----:B------:R-:W-:Y:S01]  /*f190*/  IMAD.MOV.U32 R82, RZ, RZ, R73 ;  /* 0x000000ffff527224 */ /* 0x000fe200078e0049 */
[----:B------:R-:W-:Y:S01]  /*f1a0*/  MOV R61, R27 ;  /* 0x0000001b003d7202 */ /* 0x000fe20000000f00 */
[----:B--2---:R-:W-:Y:S02]  /*f1b0*/  FMUL R5, R138, 8388608 ;  /* 0x4b0000008a057820 */ /* 0x004fe40000400000 */
[C---:B------:R-:W-:Y:S01]  /*f1c0*/  FMUL R6, R139.reuse, 8388608 ;  /* 0x4b0000008b067820 */ /* 0x040fe20000400000 */
[----:B------:R-:W-:-:S02]  /*f1d0*/  FSETP.GEU.AND P2, PT, R139, 1.175494350822287508e-38, PT ;  /* 0x008000008b00780b */ /* 0x000fc40003f4e000 */
[----:B------:R-:W-:Y:S02]  /*f1e0*/  FSETP.GEU.AND P1, PT, R138, 1.175494350822287508e-38, PT ;  /* 0x008000008a00780b */ /* 0x000fe40003f2e000 */
[----:B------:R-:W-:Y:S02]  /*f1f0*/  FSEL R6, R6, R139, !P2 ;  /* 0x0000008b06067208 */ /* 0x000fe40005000000 */
[----:B------:R-:W-:Y:S02]  /*f200*/  FSEL R242, RZ, -23, P2 ;  /* 0xc1b80000fff27808 */ /* 0x000fe40001000000 */
[----:B------:R-:W-:Y:S02]  /*f210*/  FSETP.GEU.AND P2, PT, |R47|, 1.175494350822287508e-38, PT ;  /* 0x008000002f00780b */ /* 0x000fe40003f4e200 */
[----:B------:R-:W-:Y:S02]  /*f220*/  FSEL R5, R5, R138, !P1 ;  /* 0x0000008a05057208 */ /* 0x000fe40004800000 */
[----:B------:R-:W-:-:S02]  /*f230*/  FSEL R245, RZ, -23, P1 ;  /* 0xc1b80000fff57808 */ /* 0x000fc40000800000 */
[----:B------:R-:W-:-:S04]  /*f240*/  FSETP.GEU.AND P1, PT, R47, 1.175494350822287508e-38, PT ;  /* 0x008000002f00780b */ /* 0x000fc80003f2e000 */
[----:B------:R-:W-:Y:S01]  /*f250*/  FSEL R232, R232, R47, !P1 ;  /* 0x0000002fe8e87208 */ /* 0x000fe20004800000 */
[----:B------:R-:W-:-:S04]  /*f260*/  @P0 FMUL R47, R47, 0.25 ;  /* 0x3e8000002f2f0820 */ /* 0x000fc80000400000 */
[----:B------:R-:W-:-:S06]  /*f270*/  @!P2 FMUL R47, R47, 16777216 ;  /* 0x4b8000002f2fa820 */ /* 0x000fcc0000400000 */
[----:B------:R-:W0:Y:S01]  /*f280*/  MUFU.RCP R47, R47 ;  /* 0x0000002f002f7308 */ /* 0x000e220000001000 */
[----:B------:R-:W-:Y:S01]  /*f290*/  @P0 FMUL R115, R115, 0.25 ;  /* 0x3e80000073730820 */ /* 0x000fe20000400000 */
[----:B------:R-:W-:-:S03]  /*f2a0*/  IADD3 R26, R6, -0x3f3504f3, RZ ;  /* 0xc0cafb0d061a7810 */ /* 0x000fc60007ffe0ff */
[----:B------:R-:W-:Y:S01]  /*f2b0*/  @!P2 FMUL R115, R115, 16777216 ;  /* 0x4b8000007373a820 */ /* 0x000fe20000400000 */
[----:B------:R-:W-:Y:S02]  /*f2c0*/  LOP3.LUT R113, R26, 0xff800000, RZ, 0xc0, !PT ;  /* 0xff8000001a717812 */ /* 0x000fe400078ec0ff */
[----:B------:R-:W-:Y:S01]  /*f2d0*/  FSETP.GT.AND P3, PT, |R82|, 8.50705917302346158658e+37, PT ;  /* 0x7e8000005200780b */ /* 0x000fe20003f64200 */
[----:B------:R-:W-:Y:S02]  /*f2e0*/  @P0 FMUL R95, R95, 0.25 ;  /* 0x3e8000005f5f0820 */ /* 0x000fe40000400000 */
[----:B------:R-:W-:Y:S02]  /*f2f0*/  @P0 FMUL R94, R94, 0.25 ;  /* 0x3e8000005e5e0820 */ /* 0x000fe40000400000 */
[----:B------:R-:W-:Y:S02]  /*f300*/  @P0 FMUL R91, R91, 0.25 ;  /* 0x3e8000005b5b0820 */ /* 0x000fe40000400000 */
[----:B0-----:R-:W-:Y:S01]  /*f310*/  FMUL R26, R47, R115 ;  /* 0x000000732f1a7220 */ /* 0x001fe20000400000 */
[----:B------:R-:W-:Y:S01]  /*f320*/  MOV R115, R72 ;  /* 0x0000004800737202 */ /* 0x000fe20000000f00 */
[----:B------:R-:W-:-:S02]  /*f330*/  @P0 FMUL R90, R90, 0.25 ;  /* 0x3e8000005a5a0820 */ /* 0x000fc40000400000 */
[----:B------:R-:W-:Y:S02]  /*f340*/  @P0 FMUL R114, R114, 0.25 ;  /* 0x3e80000072720820 */ /* 0x000fe40000400000 */
[----:B------:R-:W-:Y:S02]  /*f350*/  @P0 FMUL R199, R199, 0.25 ;  /* 0x3e800000c7c70820 */ /* 0x000fe40000400000 */
[----:B------:R-:W-:Y:S02]  /*f360*/  @P0 FMUL R198, R198, 0.25 ;  /* 0x3e800000c6c60820 */ /* 0x000fe40000400000 */
[----:B------:R-:W-:Y:S02]  /*f370*/  @P0 FMUL R195, R195, 0.25 ;  /* 0x3e800000c3c30820 */ /* 0x000fe40000400000 */
[----:B------:R-:W-:Y:S02]  /*f380*/  @P0 FMUL R194, R194, 0.25 ;  /* 0x3e800000c2c20820 */ /* 0x000fe40000400000 */
[----:B------:R-:W-:-:S02]  /*f390*/  @P0 FMUL R191, R191, 0.25 ;  /* 0x3e800000bfbf0820 */ /* 0x000fc40000400000 */
[----:B------:R-:W-:Y:S02]  /*f3a0*/  @P0 FMUL R190, R190, 0.25 ;  /* 0x3e800000bebe0820 */ /* 0x000fe40000400000 */
[----:B------:R-:W-:Y:S02]  /*f3b0*/  @P0 FMUL R83, R83, 0.25 ;  /* 0x3e80000053530820 */ /* 0x000fe40000400000 */
[----:B------:R-:W-:Y:S02]  /*f3c0*/  @P0 FMUL R46, R46, 0.25 ;  /* 0x3e8000002e2e0820 */ /* 0x000fe40000400000 */
[----:B------:R-:W-:Y:S02]  /*f3d0*/  @P0 FMUL R87, R87, 0.25 ;  /* 0x3e80000057570820 */ /* 0x000fe40000400000 */
[----:B------:R-:W-:Y:S01]  /*f3e0*/  @P0 FMUL R48, R48, 0.25 ;  /* 0x3e80000030300820 */ /* 0x000fe20000400000 */
[----:B------:R-:W-:Y:S01]  /*f3f0*/  FSETP.GT.AND P0, PT, |R115|, 8.50705917302346158658e+37, PT ;  /* 0x7e8000007300780b */ /* 0x000fe20003f04200 */
[----:B------:R-:W-:-:S02]  /*f400*/  @!P2 FMUL R95, R95, 16777216 ;  /* 0x4b8000005f5fa820 */ /* 0x000fc40000400000 */
[----:B------:R-:W-:Y:S02]  /*f410*/  @!P2 FMUL R94, R94, 16777216 ;  /* 0x4b8000005e5ea820 */ /* 0x000fe40000400000 */
[----:B------:R-:W-:Y:S02]  /*f420*/  @!P2 FMUL R91, R91, 16777216 ;  /* 0x4b8000005b5ba820 */ /* 0x000fe40000400000 */
[----:B------:R-:W-:Y:S02]  /*f430*/  @!P2 FMUL R90, R90, 16777216 ;  /* 0x4b8000005a5aa820 */ /* 0x000fe40000400000 */
[----:B------:R-:W-:Y:S02]  /*f440*/  @!P2 FMUL R114, R114, 16777216 ;  /* 0x4b8000007272a820 */ /* 0x000fe40000400000 */
[----:B------:R-:W-:Y:S02]  /*f450*/  @!P2 FMUL R199, R199, 16777216 ;  /* 0x4b800000c7c7a820 */ /* 0x000fe40000400000 */
        /* <DEDUP_REMOVED lines=8> */
[----:B------:R-:W-:Y:S01]  /*f4e0*/  @!P2 FMUL R48, R48, 16777216 ;  /* 0x4b8000003030a820 */ /* 0x000fe20000400000 */
[C---:B------:R-:W-:Y:S01]  /*f4f0*/  FSETP.GEU.AND P2, PT, R82.reuse, 1.175494350822287508e-38, PT ;  /* 0x008000005200780b */ /* 0x040fe20003f4e000 */
[C---:B------:R-:W-:Y:S01]  /*f500*/  FMUL R233, R82.reuse, 8388608 ;  /* 0x4b00000052e97820 */ /* 0x040fe20000400000 */
[----:B------:R-:W-:Y:S01]  /*f510*/  FSETP.GEU.AND P5, PT, |R115|, 1.175494350822287508e-38, PT ;  /* 0x008000007300780b */ /* 0x000fe20003fae200 */
[----:B------:R-:W-:Y:S01]  /*f520*/  @P3 FMUL R93, R93, 0.25 ;  /* 0x3e8000005d5d3820 */ /* 0x000fe20000400000 */
[----:B------:R-:W-:Y:S01]  /*f530*/  FSETP.GEU.AND P4, PT, |R82|, 1.175494350822287508e-38, PT ;  /* 0x008000005200780b */ /* 0x000fe20003f8e200 */
[----:B------:R-:W-:Y:S01]  /*f540*/  @P3 FMUL R92, R92, 0.25 ;  /* 0x3e8000005c5c3820 */ /* 0x000fe20000400000 */
[----:B------:R-:W-:Y:S01]  /*f550*/  FSEL R233, R233, R82, !P2 ;  /* 0x00000052e9e97208 */ /* 0x000fe20005000000 */
        /* <DEDUP_REMOVED lines=14> */
[----:B------:R-:W-:Y:S01]  /*f640*/  @P3 FMUL R84, R84, 0.25 ;  /* 0x3e80000054543820 */ /* 0x000fe20000400000 */
[C---:B------:R-:W-:Y:S01]  /*f650*/  FSETP.GEU.AND P3, PT, R115.reuse, 1.175494350822287508e-38, PT ;  /* 0x008000007300780b */ /* 0x040fe20003f6e000 */
[----:B------:R-:W-:Y:S01]  /*f660*/  FMUL R234, R115, 8388608 ;  /* 0x4b00000073ea7820 */ /* 0x000fe20000400000 */
[----:B------:R-:W-:-:S04]  /*f670*/  IADD3 R86, R5, -0x3f3504f3, RZ ;  /* 0xc0cafb0d05567810 */ /* 0x000fc80007ffe0ff */
[----:B------:R-:W-:Y:S01]  /*f680*/  FSEL R234, R234, R115, !P3 ;  /* 0x00000073eaea7208 */ /* 0x000fe20005800000 */
[----:B------:R-:W-:Y:S01]  /*f690*/  @P0 FMUL R115, R115, 0.25 ;  /* 0x3e80000073730820 */ /* 0x000fe20000400000 */
[----:B------:R-:W-:-:S03]  /*f6a0*/  LOP3.LUT R86, R86, 0xff800000, RZ, 0xc0, !PT ;  /* 0xff80000056567812 */ /* 0x000fc600078ec0ff */
[----:B------:R-:W-:Y:S01]  /*f6b0*/  @!P5 FMUL R115, R115, 16777216 ;  /* 0x4b8000007373d820 */ /* 0x000fe20000400000 */
[----:B------:R-:W0:Y:S01]  /*f6c0*/  I2F R24, R86 ;  /* 0x0000005600187306 */ /* 0x000e220000201400 */
[----:B------:R-:W-:Y:S01]  /*f6d0*/  @P0 FMUL R154, R154, 0.25 ;  /* 0x3e8000009a9a0820 */ /* 0x000fe20000400000 */
[----:B------:R-:W-:Y:S01]  /*f6e0*/  FSETP.GT.AND P6, PT, |R156|, 8.50705917302346158658e+37, PT ;  /* 0x7e8000009c00780b */ /* 0x000fe20003fc4200 */
[----:B------:R-:W-:-:S05]  /*f6f0*/  @P0 FMUL R153, R153, 0.25 ;  /* 0x3e80000099990820 */ /* 0x000fca0000400000 */
[----:B------:R-:W1:Y:S01]  /*f700*/  MUFU.RCP R115, R115 ;  /* 0x0000007300737308 */ /* 0x000e620000001000 */
        /* <DEDUP_REMOVED lines=29> */
[----:B------:R-:W-:Y:S01]  /*f8e0*/  @!P5 FMUL R130, R130, 16777216 ;  /* 0x4b8000008282d820 */ /* 0x000fe20000400000 */
[----:B------:R-:W-:Y:S01]  /*f8f0*/  FSETP.GEU.AND P5, PT, |R156|, 1.175494350822287508e-38, PT ;  /* 0x008000009c00780b */ /* 0x000fe20003fae200 */
        /* <DEDUP_REMOVED lines=16> */
[----:B------:R-:W-:Y:S01]  /*fa00*/  @!P4 FMUL R84, R84, 16777216 ;  /* 0x4b8000005454c820 */ /* 0x000fe20000400000 */
[C---:B------:R-:W-:Y:S01]  /*fa10*/  FSETP.GEU.AND P4, PT, R156.reuse, 1.175494350822287508e-38, PT ;  /* 0x008000009c00780b */ /* 0x040fe20003f8e000 */
[----:B------:R-:W-:Y:S02]  /*fa20*/  FMUL R155, R156, 8388608 ;  /* 0x4b0000009c9b7820 */ /* 0x000fe40000400000 */
[----:B0-----:R-:W-:-:S02]  /*fa30*/  FFMA.FTZ R245, R24, 1.1920928955078125e-07, R245 ;  /* 0x3400000018f57823 */ /* 0x001fc400000100f5 */
[----:B------:R-:W-:Y:S02]  /*fa40*/  FMUL R24, R47, R95 ;  /* 0x0000005f2f187220 */ /* 0x000fe40000400000 */
[----:B-1----:R-:W-:Y:S01]  /*fa50*/  FMUL R95, R115, R7 ;  /* 0x00000007735f7220 */ /* 0x002fe20000400000 */
[----:B------:R-:W-:Y:S01]  /*fa60*/  FSEL R7, R155, R156, !P4 ;  /* 0x0000009c9b077208 */ /* 0x000fe20006000000 */
        /* <DEDUP_REMOVED lines=16> */
[----:B------:R-:W-:Y:S01]  /*fb70*/  @P6 FMUL R128, R128, 0.25 ;  /* 0x3e80000080806820 */ /* 0x000fe20000400000 */
[----:B------:R-:W-:Y:S01]  /*fb80*/  FSETP.GT.AND P6, PT, |R158|, 8.50705917302346158658e+37, PT ;  /* 0x7e8000009e00780b */ /* 0x000fe20003fc4200 */
        /* <DEDUP_REMOVED lines=17> */
[C---:B------:R-:W-:Y:S01]  /*fca0*/  FSETP.GEU.AND P5, PT, |R158|.reuse, 1.175494350822287508e-38, PT ;  /* 0x008000009e00780b */ /* 0x040fe20003fae200 */
[C---:B------:R-:W-:Y:S01]  /*fcb0*/  FMUL R235, R158.reuse, 8388608 ;  /* 0x4b0000009eeb7820 */ /* 0x040fe20000400000 */
[----:B------:R-:W-:Y:S01]  /*fcc0*/  FSETP.GEU.AND P0, PT, R158, 1.175494350822287508e-38, PT ;  /* 0x008000009e00780b */ /* 0x000fe20003f0e000 */
[----:B------:R-:W-:-:S02]  /*fcd0*/  @P6 FMUL R123, R123, 0.25 ;  /* 0x3e8000007b7b6820 */ /* 0x000fc40000400000 */
[----:B------:R-:W-:Y:S01]  /*fce0*/  @P6 FMUL R122, R122, 0.25 ;  /* 0x3e8000007a7a6820 */ /* 0x000fe20000400000 */
[----:B------:R-:W-:Y:S01]  /*fcf0*/  FSEL R235, R235, R158, !P0 ;  /* 0x0000009eebeb7208 */ /* 0x000fe20004000000 */
        /* <DEDUP_REMOVED lines=14> */
[----:B------:R-:W-:Y:S01]  /*fde0*/  @P6 FMUL R110, R110, 0.25 ;  /* 0x3e8000006e6e6820 */ /* 0x000fe20000400000 */
[----:B------:R-:W-:Y:S01]  /*fdf0*/  FSETP.GT.AND P6, PT, |R139|, 8.50705917302346158658e+37, PT ;  /* 0x7e8000008b00780b */ /* 0x000fe20003fc4200 */
        /* <DEDUP_REMOVED lines=16> */
[----:B------:R-:W-:Y:S01]  /*ff00*/  @!P5 FMUL R110, R110, 16777216 ;  /* 0x4b8000006e6ed820 */ /* 0x000fe20000400000 */
[----:B------:R-:W-:Y:S01]  /*ff10*/  FSETP.GEU.AND P5, PT, |R139|, 1.175494350822287508e-38, PT ;  /* 0x008000008b00780b */ /* 0x000fe20003fae200 */
        /* <DEDUP_REMOVED lines=17> */
[----:B------:R-:W-:Y:S01]  /*10030*/  FSETP.GT.AND P6, PT, |R138|, 8.50705917302346158658e+37, PT ;  /* 0x7e8000008a00780b */ /* 0x000fe20003fc4200 */
        /* <DEDUP_REMOVED lines=16> */
[----:B------:R-:W-:Y:S01]  /*10140*/  @!P5 FMUL R108, R108, 16777216 ;  /* 0x4b8000006c6cd820 */ /* 0x000fe20000400000 */
[----:B------:R-:W-:Y:S01]  /*10150*/  FSETP.GEU.AND P5, PT, |R138|, 1.175494350822287508e-38, PT ;  /* 0x008000008a00780b */ /* 0x000fe20003fae200 */
[----:B------:R-:W0:Y:S01]  /*10160*/  MUFU.RCP R82, R82 ;  /* 0x0000005200527308 */ /* 0x000e220000001000 */
        /* <DEDUP_REMOVED lines=16> */
[----:B------:R-:W-:Y:S01]  /*10270*/  @P6 FMUL R98, R98, 0.25 ;  /* 0x3e80000062626820 */ /* 0x000fe20000400000 */
[----:B------:R-:W-:Y:S01]  /*10280*/  FSETP.GT.AND P6, PT, |R126|, 8.50705917302346158658e+37, PT ;  /* 0x7e8000007e00780b */ /* 0x000fe20003fc4200 */
[----:B------:R-:W-:Y:S01]  /*10290*/  @!P5 FMUL R138, R138, 16777216 ;  /* 0x4b8000008a8ad820 */ /* 0x000fe20000400000 */
[----:B------:R-:W-:Y:S01]  /*102a0*/  IADD3 R127, R4, -0x3f3504f3, RZ ;  /* 0xc0cafb0d047f7810 */ /* 0x000fe20007ffe0ff */
        /* <DEDUP_REMOVED lines=16> */
[----:B------:R-:W-:Y:S02]  /*103b0*/  FSETP.GEU.AND P5, PT, |R126|, 1.175494350822287508e-38, PT ;  /* 0x008000007e00780b */ /* 0x000fe40003fae200 */
[----:B------:R-:W-:Y:S01]  /*103c0*/  LOP3.LUT R127, R127, 0xff800000, RZ, 0xc0, !PT ;  /* 0xff8000007f7f7812 */ /* 0x000fe200078ec0ff */
[----:B------:R-:W-:Y:S01]  /*103d0*/  I2F R27, R113 ;  /* 0x00000071001b7306 */ /* 0x000fe20000201400 */
[----:B0-----:R-:W-:Y:S02]  /*103e0*/  FMUL R49, R82, R89 ;  /* 0x0000005952317220 */ /* 0x001fe40000400000 */
[----:B------:R-:W-:-:S02]  /*103f0*/  @P6 FMUL R126, R126, 0.25 ;  /* 0x3e8000007e7e6820 */ /* 0x000fc40000400000 */
[----:B------:R-:W-:-:S03]  /*10400*/  FMUL R89, R115, R143 ;  /* 0x0000008f73597220 */ /* 0x000fc60000400000 */
[----:B------:R-:W0:Y:S01]  /*10410*/  I2F R25, R127 ;  /* 0x0000007f00197306 */ /* 0x000e220000201400 */
[----:B------:R-:W-:Y:S02]  /*10420*/  FMUL R32, R47, R94 ;  /* 0x0000005e2f207220 */ /* 0x000fe40000400000 */
[----:B------:R-:W-:Y:S02]  /*10430*/  FMUL R94, R115, R148 ;  /* 0x00000094735e7220 */ /* 0x000fe40000400000 */
[----:B------:R-:W-:-:S03]  /*10440*/  @!P5 FMUL R126, R126, 16777216 ;  /* 0x4b8000007e7ed820 */ /* 0x000fc60000400000 */
[----:B------:R-:W1:Y:S08]  /*10450*/  MUFU.RCP R143, R156 ;  /* 0x0000009c008f7308 */ /* 0x000e700000001000 */
[----:B------:R-:W2:Y:S01]  /*10460*/  MUFU.RCP R148, R158 ;  /* 0x0000009e00947308 */ /* 0x000ea20000001000 */
[----:B0-----:R-:W-:-:S07]  /*10470*/  FFMA.FTZ R246, R25, 1.1920928955078125e-07, R246 ;  /* 0x3400000019f67823 */ /* 0x001fce00000100f6 */
[----:B------:R-:W0:Y:S01]  /*10480*/  MUFU.RCP R138, R138 ;  /* 0x0000008a008a7308 */ /* 0x000e220000001000 */
[----:B------:R-:W-:-:S07]  /*10490*/  FFMA.FTZ R242, R27, 1.1920928955078125e-07, R242 ;  /* 0x340000001bf27823 */ /* 0x000fce00000100f2 */
[----:B------:R-:W3:Y:S01]  /*104a0*/  MUFU.RCP R139, R139 ;  /* 0x0000008b008b7308 */ /* 0x000ee20000001000 */
[C---:B------:R-:W-:Y:S02]  /*104b0*/  FMUL R25, R47.reuse, R91 ;  /* 0x0000005b2f197220 */ /* 0x040fe40000400000 */
[----:B------:R-:W-:-:S05]  /*104c0*/  FMUL R33, R47, R90 ;  /* 0x0000005a2f217220 */ /* 0x000fca0000400000 */
[----:B------:R-:W4:Y:S01]  /*104d0*/  MUFU.RCP R126, R126 ;  /* 0x0000007e007e7308 */ /* 0x000f220000001000 */
        /* <DEDUP_REMOVED lines=25> */
[----:B------:R-:W-:Y:S02]  /*10670*/  FMUL R92, R115, R116 ;  /* 0x00000074735c7220 */ /* 0x000fe40000400000 */
[----:B------:R-:W-:Y:S02]  /*10680*/  FMUL R82, R82, R84 ;  /* 0x0000005452527220 */ /* 0x000fe40000400000 */
[----:B-1----:R-:W-:Y:S02]  /*10690*/  FMUL R116, R143, R125 ;  /* 0x0000007d8f747220 */ /* 0x002fe40000400000 */
[----:B------:R-:W-:Y:S02]  /*106a0*/  @P6 FMUL R37, R37, 0.25 ;  /* 0x3e80000025256820 */ /* 0x000fe40000400000 */
        /* <DEDUP_REMOVED lines=10> */
[----:B------:R-:W-:Y:S02]  /*10750*/  FMUL R112, R115, R131 ;  /* 0x0000008373707220 */ /* 0x000fe40000400000 */
[----:B------:R-:W-:Y:S02]  /*10760*/  FMUL R125, R143, R124 ;  /* 0x0000007c8f7d7220 */ /* 0x000fe40000400000 */
        /* <DEDUP_REMOVED lines=14> */
[----:B------:R-:W-:Y:S02]  /*10850*/  FMUL R115, R115, R130 ;  /* 0x0000008273737220 */ /* 0x000fe40000400000 */
[----:B------:R-:W-:Y:S02]  /*10860*/  FMUL R124, R143, R137 ;  /* 0x000000898f7c7220 */ /* 0x000fe40000400000 */
[----:B------:R-:W-:Y:S02]  /*10870*/  @P6 FMUL R21, R21, 0.25 ;  /* 0x3e80000015156820 */ /* 0x000fe40000400000 */
[----:B------:R-:W-:Y:S02]  /*10880*/  FMUL R130, R143, R129 ;  /* 0x000000818f827220 */ /* 0x000fe40000400000 */
[----:B--2---:R-:W-:-:S02]  /*10890*/  FMUL R137, R148, R106 ;  /* 0x0000006a94897220 */ /* 0x004fc40000400000 */
[----:B------:R-:W-:Y:S02]  /*108a0*/  FMUL R129, R143, R128 ;  /* 0x000000808f817220 */ /* 0x000fe40000400000 */
[C---:B------:R-:W-:Y:S02]  /*108b0*/  FMUL R106, R148.reuse, R19 ;  /* 0x00000013946a7220 */ /* 0x040fe40000400000 */
[----:B------:R-:W-:Y:S02]  /*108c0*/  @!P5 FMUL R37, R37, 16777216 ;  /* 0x4b8000002525d820 */ /* 0x000fe40000400000 */
[----:B------:R-:W-:Y:S02]  /*108d0*/  FMUL R131, R143, R119 ;  /* 0x000000778f837220 */ /* 0x000fe40000400000 */
[----:B------:R-:W-:Y:S02]  /*108e0*/  FMUL R128, R148, R122 ;  /* 0x0000007a94807220 */ /* 0x000fe40000400000 */
[----:B0-----:R-:W-:-:S02]  /*108f0*/  FMUL R19, R138, R42 ;  /* 0x0000002a8a137220 */ /* 0x001fc40000400000 */
        /* <DEDUP_REMOVED lines=26> */
[----:B---3--:R-:W-:Y:S02]  /*10aa0*/  FMUL R152, R139, R52 ;  /* 0x000000348b987220 */ /* 0x008fe40000400000 */
[----:B------:R-:W-:Y:S02]  /*10ab0*/  FMUL R42, R138, R39 ;  /* 0x000000278a2a7220 */ /* 0x000fe40000400000 */
[----:B------:R-:W-:Y:S02]  /*10ac0*/  @!P5 FMUL R21, R21, 16777216 ;  /* 0x4b8000001515d820 */ /* 0x000fe40000400000 */
        /* <DEDUP_REMOVED lines=12> */
[----:B------:R-:W-:-:S02]  /*10b90*/  FMUL R39, R138, R64 ;  /* 0x000000408a277220 */ /* 0x000fc40000400000 */
[----:B------:R-:W-:Y:S02]  /*10ba0*/  FMUL R52, R138, R22 ;  /* 0x000000168a347220 */ /* 0x000fe40000400000 */
[C---:B------:R-:W-:Y:S02]  /*10bb0*/  FMUL R104, R139.reuse, R17 ;  /* 0x000000118b687220 */ /* 0x040fe40000400000 */
[C---:B------:R-:W-:Y:S02]  /*10bc0*/  FMUL R111, R139.reuse, R13 ;  /* 0x0000000d8b6f7220 */ /* 0x040fe40000400000 */
[C---:B------:R-:W-:Y:S02]  /*10bd0*/  FMUL R148, R139.reuse, R12 ;  /* 0x0000000c8b947220 */ /* 0x040fe40000400000 */
[C---:B------:R-:W-:Y:S02]  /*10be0*/  FMUL R147, R139.reuse, R9 ;  /* 0x000000098b937220 */ /* 0x040fe40000400000 */
[----:B------:R-:W-:-:S02]  /*10bf0*/  FMUL R149, R139, R8 ;  /* 0x000000088b957220 */ /* 0x000fc40000400000 */
[----:B------:R-:W-:Y:S02]  /*10c00*/  FMUL R64, R138, R23 ;  /* 0x000000178a407220 */ /* 0x000fe40000400000 */
[----:B----4-:R-:W-:Y:S02]  /*10c10*/  FMUL R22, R126, R37 ;  /* 0x000000257e167220 */ /* 0x010fe40000400000 */
[----:B------:R-:W-:Y:S02]  /*10c20*/  IMAD.IADD R127, R4, 0x1, -R127 ;  /* 0x00000001047f7824 */ /* 0x000fe400078e0a7f */
[----:B------:R-:W-:Y:S02]  /*10c30*/  FMUL R17, R138, R59 ;  /* 0x0000003b8a117220 */ /* 0x000fe40000400000 */
        /* <DEDUP_REMOVED lines=14> */
[----:B------:R-:W-:Y:S01]  /*10d20*/  FMUL R126, R126, R21 ;  /* 0x000000157e7e7220 */ /* 0x000fe20000400000 */
[----:B------:R-:W-:Y:S01]  /*10d30*/  LOP3.LUT R21, R56, 0x70, R201, 0x78, !PT ;  /* 0x0000007038157812 */ /* 0x000fe200078e78c9 */
[----:B------:R-:W-:Y:S01]  /*10d40*/  FADD R56, R127, -1 ;  /* 0xbf8000007f387421 */ /* 0x000fe20000000000 */
[----:B------:R-:W-:Y:S02]  /*10d50*/  F2FP.PACK_AB R17, R17, R52 ;  /* 0x000000341111723e */ /* 0x000fe400000000ff */
[----:B------:R-:W-:Y:S01]  /*10d60*/  LEA R52, R252, R21, 0xb ;  /* 0x00000015fc347211 */ /* 0x000fe200078e58ff */
[----:B------:R-:W-:Y:S01]  /*10d70*/  FFMA.FTZ R21, R56, R249, -0.16845393180847167969 ;  /* 0xbe2c7f3038157423 */ /* 0x000fe200000100f9 */
[----:B------:R-:W-:Y:S01]  /*10d80*/  F2FP.PACK_AB R12, R12, R37 ;  /* 0x000000250c0c723e */ /* 0x000fe200000000ff */
[----:B------:R-:W-:Y:S01]  /*10d90*/  FMUL R121, R139, R121 ;  /* 0x000000798b797220 */ /* 0x000fe20000400000 */
[----:B------:R-:W-:Y:S01]  /*10da0*/  F2FP.PACK_AB R13, R13, R20 ;  /* 0x000000140d0d723e */ /* 0x000fe200000000ff */
[C---:B------:R-:W-:Y:S01]  /*10db0*/  FMUL R110, R139.reuse, R105 ;  /* 0x000000698b6e7220 */ /* 0x040fe20000400000 */
[----:B------:R-:W-:Y:S01]  /*10dc0*/  F2FP.PACK_AB R14, R14, R23 ;  /* 0x000000170e0e723e */ /* 0x000fe200000000ff */
[----:B------:R-:W-:Y:S01]  /*10dd0*/  FMUL R70, R139, R70 ;  /* 0x000000468b467220 */ /* 0x000fe20000400000 */
[----:B------:R-:W-:Y:S01]  /*10de0*/  F2FP.PACK_AB R15, R15, R36 ;  /* 0x000000240f0f723e */ /* 0x000fe200000000ff */
[----:B------:R-:W-:Y:S01]  /*10df0*/  BAR.SYNC.DEFER_BLOCKING 0x0 ;  /* 0x0000000000007b1d */ /* 0x000fe20000010000 */
[----:B------:R-:W-:-:S02]  /*10e00*/  FMUL R173, R139, R173 ;  /* 0x000000ad8bad7220 */ /* 0x000fc40000400000 */
[C---:B------:R-:W-:Y:S02]  /*10e10*/  FMUL R154, R139.reuse, R109 ;  /* 0x0000006d8b9a7220 */ /* 0x040fe40000400000 */
[----:B------:R-:W-:Y:S01]  /*10e20*/  FFMA.FTZ R37, R56, R21, 0.1716887056827545166 ;  /* 0x3e2fcf2a38257423 */ /* 0x000fe20000010015 */
[----:B------:R-:W-:Y:S01]  /*10e30*/  F2FP.PACK_AB R8, R8, R97 ;  /* 0x000000610808723e */ /* 0x000fe200000000ff */
[----:B------:R-:W-:Y:S01]  /*10e40*/  FMUL R105, R139, R16 ;  /* 0x000000108b697220 */ /* 0x000fe20000400000 */
[----:B------:R-:W-:Y:S01]  /*10e50*/  F2FP.PACK_AB R9, R9, R126 ;  /* 0x0000007e0909723e */ /* 0x000fe200000000ff */
[----:B------:R-:W-:Y:S01]  /*10e60*/  FMUL R18, R138, R68 ;  /* 0x000000448a127220 */ /* 0x000fe20000400000 */
[----:B------:R-:W-:Y:S01]  /*10e70*/  F2FP.PACK_AB R10, R10, R63 ;  /* 0x0000003f0a0a723e */ /* 0x000fe200000000ff */
[C---:B------:R-:W-:Y:S01]  /*10e80*/  FMUL R16, R138.reuse, R102 ;  /* 0x000000668a107220 */ /* 0x040fe20000400000 */
[----:B------:R-:W-:Y:S01]  /*10e90*/  F2FP.PACK_AB R11, R11, R22 ;  /* 0x000000160b0b723e */ /* 0x000fe200000000ff */
[----:B------:R-:W-:-:S02]  /*10ea0*/  FMUL R43, R138, R43 ;  /* 0x0000002b8a2b7220 */ /* 0x000fc40000400000 */
[C---:B------:R-:W-:Y:S02]  /*10eb0*/  FMUL R69, R138.reuse, R69 ;  /* 0x000000458a457220 */ /* 0x040fe40000400000 */
[C---:B------:R-:W-:Y:S02]  /*10ec0*/  FMUL R68, R138.reuse, R65 ;  /* 0x000000418a447220 */ /* 0x040fe40000400000 */
[C---:B------:R-:W-:Y:S02]  /*10ed0*/  FMUL R61, R138.reuse, R61 ;  /* 0x0000003d8a3d7220 */ /* 0x040fe40000400000 */
[C---:B------:R-:W-:Y:S02]  /*10ee0*/  FMUL R103, R138.reuse, R103 ;  /* 0x000000678a677220 */ /* 0x040fe40000400000 */
[----:B------:R-:W-:Y:S01]  /*10ef0*/  FMUL R102, R138, R99 ;  /* 0x000000638a667220 */ /* 0x000fe20000400000 */
[----:B------:R0:W-:Y:S01]  /*10f00*/  STS.128 [R52], R12 ;  /* 0x0000000c34007388 */ /* 0x0001e20000000c00 */
[----:B------:R-:W-:Y:S01]  /*10f10*/  FFMA.FTZ R37, R56, R37, -0.17900948226451873779 ;  /* 0xbe374e4338257423 */ /* 0x000fe20000010025 */
[----:B------:R-:W-:Y:S01]  /*10f20*/  IADD3 R113, R6, -R113, RZ ;  /* 0x8000007106717210 */ /* 0x000fe20007ffe0ff */
[----:B------:R-:W-:Y:S01]  /*10f30*/  IMAD.IADD R86, R5, 0x1, -R86 ;  /* 0x0000000105567824 */ /* 0x000fe200078e0a56 */
[----:B------:R1:W-:Y:S01]  /*10f40*/  STS.128 [R52+0x400], R8 ;  /* 0x0004000834007388 */ /* 0x0003e20000000c00 */
[----:B------:R-:W-:Y:S01]  /*10f50*/  FMUL R120, R139, R120 ;  /* 0x000000788b787220 */ /* 0x000fe20000400000 */
[----:B------:R-:W-:Y:S01]  /*10f60*/  F2FP.PACK_AB R20, R103, R102 ;  /* 0x000000666714723e */ /* 0x000fe200000000ff */
[----:B------:R-:W-:Y:S01]  /*10f70*/  FMUL R172, R139, R172 ;  /* 0x000000ac8bac7220 */ /* 0x000fe20000400000 */
[----:B------:R-:W-:Y:S01]  /*10f80*/  F2FP.PACK_AB R21, R61, R64 ;  /* 0x000000403d15723e */ /* 0x000fe200000000ff */
[----:B------:R-:W-:Y:S01]  /*10f90*/  FMUL R38, R138, R38 ;  /* 0x000000268a267220 */ /* 0x000fe20000400000 */
[----:B------:R-:W-:Y:S01]  /*10fa0*/  F2FP.PACK_AB R22, R69, R68 ;  /* 0x000000444516723e */ /* 0x000fe200000000ff */
[----:B------:R-:W-:Y:S01]  /*10fb0*/  FMUL R139, R139, R108 ;  /* 0x0000006c8b8b7220 */ /* 0x000fe20000400000 */
[----:B------:R-:W-:-:S02]  /*10fc0*/  F2FP.PACK_AB R23, R43, R42 ;  /* 0x0000002a2b17723e */ /* 0x000fc400000000ff */
[----:B0-----:R-:W-:Y:S02]  /*10fd0*/  F2FP.PACK_AB R12, R173, R154 ;  /* 0x0000009aad0c723e */ /* 0x001fe400000000ff */
[----:B------:R-:W-:Y:S02]  /*10fe0*/  F2FP.PACK_AB R13, R147, R70 ;  /* 0x00000046930d723e */ /* 0x000fe400000000ff */
[----:B------:R-:W-:Y:S02]  /*10ff0*/  F2FP.PACK_AB R14, R104, R111 ;  /* 0x0000006f680e723e */ /* 0x000fe400000000ff */
[----:B------:R-:W-:Y:S01]  /*11000*/  F2FP.PACK_AB R15, R121, R110 ;  /* 0x0000006e790f723e */ /* 0x000fe200000000ff */
[----:B-1----:R-:W-:Y:S02]  /*11010*/  FFMA.FTZ R9, R56, R37, 0.20512372255325317383 ;  /* 0x3e520bf438097423 */ /* 0x002fe40000010025 */
[----:B------:R-:W-:Y:S02]  /*11020*/  FADD R86, R86, -1 ;  /* 0xbf80000056567421 */ /* 0x000fe40000000000 */
[----:B------:R0:W-:Y:S01]  /*11030*/  STS.128 [R52+0x500], R12 ;  /* 0x0005000c34007388 */ /* 0x0001e20000000c00 */
[----:B------:R-:W-:Y:S01]  /*11040*/  FFMA.FTZ R9, R56, R9, -0.24046532809734344482 ;  /* 0xbe763c8b38097423 */ /* 0x000fe20000010009 */
[----:B------:R-:W-:-:S02]  /*11050*/  F2FP.PACK_AB R18, R18, R39 ;  /* 0x000000271212723e */ /* 0x000fc400000000ff */
[----:B------:R-:W-:Y:S01]  /*11060*/  F2FP.PACK_AB R19, R19, R38 ;  /* 0x000000261313723e */ /* 0x000fe200000000ff */
[----:B------:R1:W-:Y:S01]  /*11070*/  STS.128 [R52+0x480], R20 ;  /* 0x0004801434007388 */ /* 0x0003e20000000c00 */
[----:B------:R-:W-:Y:S01]  /*11080*/  F2FP.PACK_AB R36, R172, R139 ;  /* 0x0000008bac24723e */ /* 0x000fe200000000ff */
[----:B------:R-:W-:Y:S01]  /*11090*/  FFMA.FTZ R11, R86, R249, -0.16845393180847167969 ;  /* 0xbe2c7f30560b7423 */ /* 0x000fe200000100f9 */
[----:B------:R-:W-:Y:S01]  /*110a0*/  F2FP.PACK_AB R37, R149, R152 ;  /* 0x000000989525723e */ /* 0x000fe200000000ff */
[----:B------:R-:W-:Y:S01]  /*110b0*/  IMAD.MOV.U32 R70, RZ, RZ, c[0x0][0x1c8] ;  /* 0x00007200ff467624 */ /* 0x000fe200078e00ff */
[----:B------:R-:W-:Y:S02]  /*110c0*/  F2FP.PACK_AB R38, R105, R148 ;  /* 0x000000946926723e */ /* 0x000fe400000000ff */
[----:B------:R-:W-:Y:S01]  /*110d0*/  F2FP.PACK_AB R39, R120, R71 ;  /* 0x000000477827723e */ /* 0x000fe200000000ff */
[----:B0-----:R-:W-:Y:S02]  /*110e0*/  FADD R12, R113, -1 ;  /* 0xbf800000710c7421 */ /* 0x001fe40000000000 */
[----:B------:R-:W-:-:S02]  /*110f0*/  FFMA.FTZ R9, R56, R9, 0.28857114911079406738 ;  /* 0x3e93bf9938097423 */ /* 0x000fc40000010009 */
[----:B------:R-:W-:Y:S02]  /*11100*/  FFMA.FTZ R15, R12, R249, -0.16845393180847167969 ;  /* 0xbe2c7f300c0f7423 */ /* 0x000fe400000100f9 */
[----:B-1----:R-:W-:Y:S01]  /*11110*/  IMAD R23, R157, c[0x0][0x1c8], RZ ;  /* 0x000072009d177a24 */ /* 0x002fe200078e02ff */
[----:B------:R0:W-:Y:S01]  /*11120*/  STS.128 [R52+0x100], R36 ;  /* 0x0001002434007388 */ /* 0x0001e20000000c00 */
[----:B------:R-:W-:Y:S02]  /*11130*/  FFMA.FTZ R11, R86, R11, 0.1716887056827545166 ;  /* 0x3e2fcf2a560b7423 */ /* 0x000fe4000001000b */
[----:B------:R-:W-:Y:S02]  /*11140*/  FFMA.FTZ R21, R12, R15, 0.1716887056827545166 ;  /* 0x3e2fcf2a0c157423 */ /* 0x000fe4000001000f */
[----:B------:R-:W-:Y:S01]  /*11150*/  FFMA.FTZ R9, R56, R9, -0.36067417263984680176 ;  /* 0xbeb8aa4938097423 */ /* 0x000fe20000010009 */
[----:B------:R-:W-:Y:S01]  /*11160*/  F2FP.PACK_AB R40, R174, R151 ;  /* 0x00000097ae28723e */ /* 0x000fe200000000ff */
[----:B------:R-:W-:Y:S01]  /*11170*/  FMUL R59, R138, R98 ;  /* 0x000000628a3b7220 */ /* 0x000fe20000400000 */
[----:B------:R-:W-:Y:S01]  /*11180*/  F2FP.PACK_AB R41, R145, R150 ;  /* 0x000000969129723e */ /* 0x000fe200000000ff */
[----:B------:R-:W-:Y:S01]  /*11190*/  FFMA.FTZ R15, R86, R11, -0.17900948226451873779 ;  /* 0xbe374e43560f7423 */ /* 0x000fe2000001000b */
[----:B------:R-:W-:Y:S01]  /*111a0*/  F2FP.PACK_AB R42, R142, R143 ;  /* 0x0000008f8e2a723e */ /* 0x000fe200000000ff */
[----:B------:R-:W-:Y:S01]  /*111b0*/  FFMA.FTZ R21, R12, R21, -0.17900948226451873779 ;  /* 0xbe374e430c157423 */ /* 0x000fe20000010015 */
[----:B------:R-:W-:-:S02]  /*111c0*/  F2FP.PACK_AB R43, R128, R137 ;  /* 0x00000089802b723e */ /* 0x000fc400000000ff */
[----:B0-----:R-:W-:Y:S01]  /*111d0*/  LEA R37, R70, R23, 0x2 ;  /* 0x0000001746257211 */ /* 0x001fe200078e10ff */
[----:B------:R-:W-:-:S03]  /*111e0*/  FFMA.FTZ R9, R56, R9, 0.48089820146560668945 ;  /* 0x3ef6384a38097423 */ /* 0x000fc60000010009 */
[----:B------:R-:W-:Y:S01]  /*111f0*/  LEA R39, R70, R37, 0x2 ;  /* 0x0000002546277211 */ /* 0x000fe200078e10ff */
[----:B------:R-:W-:Y:S01]  /*11200*/  FFMA.FTZ R15, R86, R15, 0.20512372255325317383 ;  /* 0x3e520bf4560f7423 */ /* 0x000fe2000001000f */
[----:B------:R-:W-:Y:S01]  /*11210*/  ISETP.GE.U32.AND P5, PT, R4, 0x7f800000, PT ;  /* 0x7f8000000400780c */ /* 0x000fe20003fa6070 */
[----:B------:R-:W-:Y:S01]  /*11220*/  FFMA.FTZ R21, R12, R21, 0.20512372255325317383 ;  /* 0x3e520bf40c157423 */ /* 0x000fe20000010015 */
[----:B------:R-:W-:Y:S01]  /*11230*/  F2FP.PACK_AB R16, R16, R59 ;  /* 0x0000003b1010723e */ /* 0x000fe200000000ff */
[----:B------:R0:W-:Y:S01]  /*11240*/  STS.128 [R52+0x180], R40 ;  /* 0x0001802834007388 */ /* 0x0001e20000000c00 */
[----:B------:R-:W-:Y:S02]  /*11250*/  FFMA.FTZ R9, R56, R9, -0.72134751081466674805 ;  /* 0xbf38aa3b38097423 */ /* 0x000fe40000010009 */
[----:B------:R-:W-:Y:S02]  /*11260*/  FFMA.FTZ R15, R86, R15, -0.24046532809734344482 ;  /* 0xbe763c8b560f7423 */ /* 0x000fe4000001000f */
[----:B------:R-:W-:Y:S01]  /*11270*/  FFMA.FTZ R21, R12, R21, -0.24046532809734344482 ;  /* 0xbe763c8b0c157423 */ /* 0x000fe20000010015 */
[----:B------:R1:W-:Y:S01]  /*11280*/  STS.128 [R52+0x80], R16 ;  /* 0x0000801034007388 */ /* 0x0003e20000000c00 */
[----:B------:R-:W-:-:S02]  /*11290*/  FMUL R9, R56, R9 ;  /* 0x0000000938097220 */ /* 0x000fc40000400000 */
[----:B------:R-:W-:Y:S02]  /*112a0*/  FFMA.FTZ R15, R86, R15, 0.28857114911079406738 ;  /* 0x3e93bf99560f7423 */ /* 0x000fe4000001000f */
[----:B0-----:R-:W-:Y:S02]  /*112b0*/  IMAD R41, R70, 0x4, R39 ;  /* 0x0000000446297824 */ /* 0x001fe400078e0227 */
[----:B------:R-:W-:-:S03]  /*112c0*/  FFMA.FTZ R21, R12, R21, 0.28857114911079406738 ;  /* 0x3e93bf990c157423 */ /* 0x000fc60000010015 */
[----:B------:R-:W-:Y:S02]  /*112d0*/  LEA R43, R70, R41, 0x2 ;  /* 0x00000029462b7211 */ /* 0x000fe400078e10ff */
[----:B-1----:R-:W-:Y:S02]  /*112e0*/  F2FP.PACK_AB R16, R175, R146 ;  /* 0x00000092af10723e */ /* 0x002fe400000000ff */
[----:B------:R-:W-:Y:S02]  /*112f0*/  F2FP.PACK_AB R17, R136, R55 ;  /* 0x000000378811723e */ /* 0x000fe400000000ff */
[----:B------:R-:W-:Y:S02]  /*11300*/  F2FP.PACK_AB R18, R106, R107 ;  /* 0x0000006b6a12723e */ /* 0x000fe400000000ff */
[----:B------:R-:W-:Y:S01]  /*11310*/  F2FP.PACK_AB R19, R123, R122 ;  /* 0x0000007a7b13723e */ /* 0x000fe200000000ff */
[----:B------:R-:W-:Y:S01]  /*11320*/  FMUL R9, R56, R9 ;  /* 0x0000000938097220 */ /* 0x000fe20000400000 */
[----:B------:R-:W-:Y:S01]  /*11330*/  LEA R55, R70, R43, 0x2 ;  /* 0x0000002b46377211 */ /* 0x000fe200078e10ff */
[----:B------:R-:W-:-:S02]  /*11340*/  FFMA.FTZ R15, R86, R15, -0.36067417263984680176 ;  /* 0xbeb8aa49560f7423 */ /* 0x000fc4000001000f */
[----:B------:R0:W-:Y:S01]  /*11350*/  STS.128 [R52+0x580], R16 ;  /* 0x0005801034007388 */ /* 0x0001e20000000c00 */
[----:B------:R-:W-:Y:S02]  /*11360*/  FFMA.FTZ R21, R12, R21, -0.36067417263984680176 ;  /* 0xbeb8aa490c157423 */ /* 0x000fe40000010015 */
[----:B------:R-:W-:Y:S02]  /*11370*/  FFMA.FTZ R13, R56, 1.4426950216293334961, R9 ;  /* 0x3fb8aa3b380d7823 */ /* 0x000fe40000010009 */
[----:B------:R-:W-:Y:S02]  /*11380*/  FFMA.FTZ R15, R86, R15, 0.48089820146560668945 ;  /* 0x3ef6384a560f7423 */ /* 0x000fe4000001000f */
[----:B------:R-:W-:Y:S02]  /*11390*/  FFMA.FTZ R21, R12, R21, 0.48089820146560668945 ;  /* 0x3ef6384a0c157423 */ /* 0x000fe40000010015 */
[----:B------:R-:W-:Y:S02]  /*113a0*/  IMAD R57, R70, 0x4, R55 ;  /* 0x0000000446397824 */ /* 0x000fe400078e0237 */
[----:B------:R-:W-:Y:S01]  /*113b0*/  FADD R246, R246, R13 ;  /* 0x0000000df6f67221 */ /* 0x000fe20000000000 */
[----:B0-----:R-:W-:Y:S01]  /*113c0*/  @P5 MOV R17, 0x7f800000 ;  /* 0x7f80000000115802 */ /* 0x001fe20000000f00 */
[----:B------:R-:W-:Y:S01]  /*113d0*/  FFMA.FTZ R15, R86, R15, -0.72134751081466674805 ;  /* 0xbf38aa3b560f7423 */ /* 0x000fe2000001000f */
[----:B------:R-:W-:Y:S01]  /*113e0*/  ISETP.GE.U32.AND P6, PT, R6, 0x7f800000, PT ;  /* 0x7f8000000600780c */ /* 0x000fe20003fc6070 */
[----:B------:R-:W-:-:S02]  /*113f0*/  FFMA.FTZ R21, R12, R21, -0.72134751081466674805 ;  /* 0xbf38aa3b0c157423 */ /* 0x000fc40000010015 */
[----:B------:R-:W-:Y:S01]  /*11400*/  @P5 FFMA.FTZ R246, R4, R17, +INF ;  /* 0x7f80000004f65423 */ /* 0x000fe20000010011 */
[----:B------:R-:W-:Y:S02]  /*11410*/  ISETP.GE.U32.AND P5, PT, R5, 0x7f800000, PT ;  /* 0x7f8000000500780c */ /* 0x000fe40003fa6070 */
[----:B------:R-:W-:Y:S01]  /*11420*/  LEA R59, R70, R57, 0x2 ;  /* 0x00000039463b7211 */ /* 0x000fe200078e10ff */
[----:B------:R-:W-:Y:S02]  /*11430*/  FMUL R15, R86, R15 ;  /* 0x0000000f560f7220 */ /* 0x000fe40000400000 */
[----:B------:R-:W-:Y:S01]  /*11440*/  FMUL R21, R12, R21 ;  /* 0x000000150c157220 */ /* 0x000fe20000400000 */
[----:B------:R-:W-:Y:S02]  /*11450*/  LEA R61, R70, R59, 0x2 ;  /* 0x0000003b463d7211 */ /* 0x000fe400078e10ff */
[----:B------:R-:W-:Y:S02]  /*11460*/  F2FP.PACK_AB R8, R132, R129 ;  /* 0x000000818408723e */ /* 0x000fe400000000ff */
[----:B------:R-:W-:-:S02]  /*11470*/  F2FP.PACK_AB R9, R140, R135 ;  /* 0x000000878c09723e */ /* 0x000fc400000000ff */
[----:B------:R-:W-:Y:S02]  /*11480*/  F2FP.PACK_AB R10, R131, R144 ;  /* 0x00000090830a723e */ /* 0x000fe400000000ff */
[----:B------:R-:W-:Y:S01]  /*11490*/  F2FP.PACK_AB R11, R125, R134 ;  /* 0x000000867d0b723e */ /* 0x000fe200000000ff */
[----:B------:R-:W-:Y:S01]  /*114a0*/  FMUL R15, R86, R15 ;  /* 0x0000000f560f7220 */ /* 0x000fe20000400000 */
[----:B------:R-:W-:Y:S01]  /*114b0*/  LEA R65, R70, R61, 0x2 ;  /* 0x0000003d46417211 */ /* 0x000fe200078e10ff */
[----:B------:R-:W-:Y:S02]  /*114c0*/  FMUL R21, R12, R21 ;  /* 0x000000150c157220 */ /* 0x000fe40000400000 */
[----:B------:R0:W-:Y:S01]  /*114d0*/  STS.128 [R52+0x200], R8 ;  /* 0x0002000834007388 */ /* 0x0001e20000000c00 */
[----:B------:R-:W-:Y:S02]  /*114e0*/  FFMA.FTZ R86, R86, 1.4426950216293334961, R15 ;  /* 0x3fb8aa3b56567823 */ /* 0x000fe4000001000f */
[----:B------:R-:W-:-:S02]  /*114f0*/  FFMA.FTZ R21, R12, 1.4426950216293334961, R21 ;  /* 0x3fb8aa3b0c157823 */ /* 0x000fc40000010015 */
[----:B------:R-:W-:Y:S01]  /*11500*/  IMAD R67, R70, 0x4, R65 ;  /* 0x0000000446437824 */ /* 0x000fe200078e0241 */
[----:B------:R-:W-:Y:S01]  /*11510*/  F2FP.PACK_AB R16, R133, R130 ;  /* 0x000000828510723e */ /* 0x000fe200000000ff */
[----:B------:R-:W-:Y:S01]  /*11520*/  FADD R245, R245, R86 ;  /* 0x00000056f5f57221 */ /* 0x000fe20000000000 */
[----:B------:R-:W-:Y:S01]  /*11530*/  F2FP.PACK_AB R17, R141, R124 ;  /* 0x0000007c8d11723e */ /* 0x000fe200000000ff */
[----:B------:R-:W-:Y:S01]  /*11540*/  FADD R242, R242, R21 ;  /* 0x00000015f2f27221 */ /* 0x000fe20000000000 */
[----:B------:R-:W-:Y:S02]  /*11550*/  F2FP.PACK_AB R18, R118, R119 ;  /* 0x000000777612723e */ /* 0x000fe400000000ff */
[----:B0-----:R-:W-:Y:S01]  /*11560*/  @P5 MOV R8, 0x7f800000 ;  /* 0x7f80000000085802 */ /* 0x001fe20000000f00 */
[----:B------:R-:W-:Y:S01]  /*11570*/  @P6 IMAD.MOV.U32 R9, RZ, RZ, 0x7f800000 ;  /* 0x7f800000ff096424 */ /* 0x000fe200078e00ff */
[----:B------:R-:W-:-:S03]  /*11580*/  F2FP.PACK_AB R19, R116, R117 ;  /* 0x000000757413723e */ /* 0x000fc600000000ff */
[----:B------:R-:W-:Y:S01]  /*11590*/  @P5 FFMA.FTZ R245, R5, R8, +INF ;  /* 0x7f80000005f55423 */ /* 0x000fe20000010008 */
[-C--:B------:R-:W-:Y:S01]  /*115a0*/  LEA R20, P5, R37, R2.reuse, 0x1 ;  /* 0x0000000225147211 */ /* 0x080fe200078a08ff */
[----:B------:R-:W-:Y:S01]  /*115b0*/  @P6 FFMA.FTZ R242, R6, R9, +INF ;  /* 0x7f80000006f26423 */ /* 0x000fe20000010009 */
[C---:B------:R-:W-:Y:S02]  /*115c0*/  LEA R22, P6, R23.reuse, R2, 0x1 ;  /* 0x0000000217167211 */ /* 0x040fe400078c08ff */
[C---:B------:R-:W-:Y:S01]  /*115d0*/  LEA R69, R70.reuse, R67, 0x2 ;  /* 0x0000004346457211 */ /* 0x040fe200078e10ff */
[----:B------:R0:W-:Y:S01]  /*115e0*/  STS.128 [R52+0x600], R16 ;  /* 0x0006001034007388 */ /* 0x0001e20000000c00 */
[-C--:B------:R-:W-:Y:S02]  /*115f0*/  LEA.HI.X.SX32 R23, R23, R0.reuse, 0x1, P6 ;  /* 0x0000000017177211 */ /* 0x080fe400030f0eff */
[----:B------:R-:W-:Y:S02]  /*11600*/  LEA.HI.X.SX32 R21, R37, R0, 0x1, P5 ;  /* 0x0000000025157211 */ /* 0x000fe400028f0eff */
[----:B------:R-:W-:-:S02]  /*11610*/  LEA R37, R70, R69, 0x2 ;  /* 0x0000004546257211 */ /* 0x000fc400078e10ff */
[----:B------:R-:W-:Y:S02]  /*11620*/  F2FP.PACK_AB R8, R93, R112 ;  /* 0x000000705d08723e */ /* 0x000fe400000000ff */
[-C--:B0-----:R-:W-:Y:S02]  /*11630*/  LEA R18, P6, R39, R2.reuse, 0x1 ;  /* 0x0000000227127211 */ /* 0x081fe400078c08ff */
[----:B------:R-:W-:Y:S02]  /*11640*/  LEA R16, P5, R41, R2, 0x1 ;  /* 0x0000000229107211 */ /* 0x000fe400078a08ff */
[----:B------:R-:W-:Y:S01]  /*11650*/  LEA.HI.X.SX32 R19, R39, R0, 0x1, P6 ;  /* 0x0000000027137211 */ /* 0x000fe200030f0eff */
[----:B------:R-:W-:Y:S01]  /*11660*/  IMAD R39, R70, 0x4, R37 ;  /* 0x0000000446277824 */ /* 0x000fe200078e0225 */
[----:B------:R-:W-:Y:S02]  /*11670*/  F2FP.PACK_AB R9, R89, R92 ;  /* 0x0000005c5909723e */ /* 0x000fe400000000ff */
[----:B------:R-:W-:-:S02]  /*11680*/  F2FP.PACK_AB R10, R84, R85 ;  /* 0x00000055540a723e */ /* 0x000fc400000000ff */
[----:B------:R-:W-:Y:S02]  /*11690*/  F2FP.PACK_AB R11, R80, R83 ;  /* 0x00000053500b723e */ /* 0x000fe400000000ff */
[----:B------:R-:W-:Y:S02]  /*116a0*/  LEA.HI.X.SX32 R17, R41, R0, 0x1, P5 ;  /* 0x0000000029117211 */ /* 0x000fe400028f0eff */
[----:B------:R-:W-:Y:S02]  /*116b0*/  LEA R41, R70, R39, 0x2 ;  /* 0x0000002746297211 */ /* 0x000fe400078e10ff */
[----:B------:R-:W-:Y:S02]  /*116c0*/  F2FP.PACK_AB R12, R114, R115 ;  /* 0x00000073720c723e */ /* 0x000fe400000000ff */
[----:B------:R-:W-:Y:S02]  /*116d0*/  F2FP.PACK_AB R13, R94, R95 ;  /* 0x0000005f5e0d723e */ /* 0x000fe400000000ff */
[----:B------:R-:W-:-:S02]  /*116e0*/  F2FP.PACK_AB R14, R90, R91 ;  /* 0x0000005b5a0e723e */ /* 0x000fc400000000ff */
[----:B------:R-:W-:Y:S01]  /*116f0*/  F2FP.PACK_AB R15, R87, R88 ;  /* 0x00000058570f723e */ /* 0x000fe200000000ff */
[----:B------:R0:W-:Y:S01]  /*11700*/  STS.128 [R52+0x680], R8 ;  /* 0x0006800834007388 */ /* 0x0001e20000000c00 */
[----:B------:R-:W-:-:S03]  /*11710*/  LEA R80, P6, R43, R2, 0x1 ;  /* 0x000000022b507211 */ /* 0x000fc600078c08ff */
[----:B------:R1:W-:Y:S01]  /*11720*/  STS.128 [R52+0x280], R12 ;  /* 0x0002800c34007388 */ /* 0x0003e20000000c00 */
[----:B------:R-:W-:Y:S02]  /*11730*/  LEA R62, P5, R55, R2, 0x1 ;  /* 0x00000002373e7211 */ /* 0x000fe400078a08ff */
[C---:B0-----:R-:W-:Y:S02]  /*11740*/  LEA R11, R70.reuse, R41, 0x2 ;  /* 0x00000029460b7211 */ /* 0x041fe400078e10ff */
[----:B-1----:R-:W-:Y:S02]  /*11750*/  F2FP.PACK_AB R12, R81, R82 ;  /* 0x00000052510c723e */ /* 0x002fe400000000ff */
[----:B------:R-:W-:Y:S01]  /*11760*/  LEA.HI.X.SX32 R81, R43, R0, 0x1, P6 ;  /* 0x000000002b517211 */ /* 0x000fe200030f0eff */
[----:B------:R-:W-:Y:S01]  /*11770*/  IMAD R43, R70, 0x4, R11 ;  /* 0x00000004462b7824 */ /* 0x000fe200078e020b */
[----:B------:R-:W-:Y:S02]  /*11780*/  LEA R134, P6, R57, R2, 0x1 ;  /* 0x0000000239867211 */ /* 0x000fe400078c08ff */
[----:B------:R-:W-:-:S02]  /*11790*/  LEA.HI.X.SX32 R63, R55, R0, 0x1, P5 ;  /* 0x00000000373f7211 */ /* 0x000fc400028f0eff */
[C---:B------:R-:W-:Y:S02]  /*117a0*/  LEA R55, R70.reuse, R43, 0x2 ;  /* 0x0000002b46377211 */ /* 0x040fe400078e10ff */
[----:B------:R-:W-:Y:S02]  /*117b0*/  LEA.HI.X.SX32 R135, R57, R0, 0x1, P6 ;  /* 0x0000000039877211 */ /* 0x000fe400030f0eff */
[-C--:B------:R-:W-:Y:S02]  /*117c0*/  LEA R132, P5, R59, R2.reuse, 0x1 ;  /* 0x000000023b847211 */ /* 0x080fe400078a08ff */
[----:B------:R-:W-:Y:S02]  /*117d0*/  LEA R198, P6, R61, R2, 0x1 ;  /* 0x000000023dc67211 */ /* 0x000fe400078c08ff */
[----:B------:R-:W-:Y:S02]  /*117e0*/  LEA R57, R70, R55, 0x2 ;  /* 0x0000003746397211 */ /* 0x000fe400078e10ff */
[----:B------:R-:W-:-:S02]  /*117f0*/  LEA.HI.X.SX32 R133, R59, R0, 0x1, P5 ;  /* 0x000000003b857211 */ /* 0x000fc400028f0eff */
[----:B------:R-:W-:Y:S01]  /*11800*/  LEA.HI.X.SX32 R199, R61, R0, 0x1, P6 ;  /* 0x000000003dc77211 */ /* 0x000fe200030f0eff */
[----:B------:R-:W-:Y:S01]  /*11810*/  IMAD R59, R70, 0x4, R57 ;  /* 0x00000004463b7824 */ /* 0x000fe200078e0239 */
[-C--:B------:R-:W-:Y:S02]  /*11820*/  LEA R196, P5, R65, R2.reuse, 0x1 ;  /* 0x0000000241c47211 */ /* 0x080fe400078a08ff */
[----:B------:R-:W-:Y:S02]  /*11830*/  LEA R194, P6, R67, R2, 0x1 ;  /* 0x0000000243c27211 */ /* 0x000fe400078c08ff */
[-C--:B------:R-:W-:Y:S02]  /*11840*/  LEA.HI.X.SX32 R197, R65, R0.reuse, 0x1, P5 ;  /* 0x0000000041c57211 */ /* 0x080fe400028f0eff */
[----:B------:R-:W-:Y:S02]  /*11850*/  LEA.HI.X.SX32 R195, R67, R0, 0x1, P6 ;  /* 0x0000000043c37211 */ /* 0x000fe400030f0eff */
[----:B------:R-:W-:-:S02]  /*11860*/  LEA R192, P5, R69, R2, 0x1 ;  /* 0x0000000245c07211 */ /* 0x000fc400078a08ff */
[----:B------:R-:W-:Y:S02]  /*11870*/  LEA R190, P6, R37, R2, 0x1 ;  /* 0x0000000225be7211 */ /* 0x000fe400078c08ff */
[C---:B------:R-:W-:Y:S02]  /*11880*/  LEA R61, R70.reuse, R59, 0x2 ;  /* 0x0000003b463d7211 */ /* 0x040fe400078e10ff */
[-C--:B------:R-:W-:Y:S02]  /*11890*/  LEA.HI.X.SX32 R193, R69, R0.reuse, 0x1, P5 ;  /* 0x0000000045c17211 */ /* 0x080fe400028f0eff */
[----:B------:R-:W-:Y:S02]  /*118a0*/  LEA.HI.X.SX32 R191, R37, R0, 0x1, P6 ;  /* 0x0000000025bf7211 */ /* 0x000fe400030f0eff */
[----:B------:R-:W-:Y:S02]  /*118b0*/  LEA R188, P5, R39, R2, 0x1 ;  /* 0x0000000227bc7211 */ /* 0x000fe400078a08ff */
[----:B------:R-:W-:-:S02]  /*118c0*/  LEA R37, R70, R61, 0x2 ;  /* 0x0000003d46257211 */ /* 0x000fc400078e10ff */
[----:B------:R-:W-:Y:S02]  /*118d0*/  F2FP.PACK_AB R13, R78, R79 ;  /* 0x0000004f4e0d723e */ /* 0x000fe400000000ff */
[----:B------:R-:W-:Y:S02]  /*118e0*/  F2FP.PACK_AB R14, R76, R77 ;  /* 0x0000004d4c0e723e */ /* 0x000fe400000000ff */
[----:B------:R-:W-:Y:S02]  /*118f0*/  F2FP.PACK_AB R15, R74, R75 ;  /* 0x0000004b4a0f723e */ /* 0x000fe400000000ff */
[----:B------:R-:W-:Y:S01]  /*11900*/  LEA.HI.X.SX32 R189, R39, R0, 0x1, P5 ;  /* 0x0000000027bd7211 */ /* 0x000fe200028f0eff */
[----:B------:R-:W-:Y:S02]  /*11910*/  IMAD R39, R70, 0x4, R37 ;  /* 0x0000000446277824 */ /* 0x000fe400078e0225 */
[----:B------:R0:W-:Y:S01]  /*11920*/  STS.128 [R52+0x300], R12 ;  /* 0x0003000c34007388 */ /* 0x0001e20000000c00 */
[----:B------:R-:W-:-:S02]  /*11930*/  LEA R186, P6, R41, R2, 0x1 ;  /* 0x0000000229ba7211 */ /* 0x000fc400078c08ff */
[----:B------:R-:W-:Y:S02]  /*11940*/  LEA R184, P5, R11, R2, 0x1 ;  /* 0x000000020bb87211 */ /* 0x000fe400078a08ff */
[----:B------:R-:W-:Y:S02]  /*11950*/  LEA.HI.X.SX32 R187, R41, R0, 0x1, P6 ;  /* 0x0000000029bb7211 */ /* 0x000fe400030f0eff */
[----:B------:R-:W-:Y:S02]  /*11960*/  LEA R182, P6, R43, R2, 0x1 ;  /* 0x000000022bb67211 */ /* 0x000fe400078c08ff */
[----:B0-----:R-:W-:-:S04]  /*11970*/  LEA R13, R70, R39, 0x2 ;  /* 0x00000027460d7211 */ /* 0x001fc800078e10ff */
[----:B------:R-:W-:Y:S02]  /*11980*/  LEA R15, R70, R13, 0x2 ;  /* 0x0000000d460f7211 */ /* 0x000fe400078e10ff */
[----:B------:R-:W-:-:S03]  /*11990*/  LEA.HI.X.SX32 R185, R11, R0, 0x1, P5 ;  /* 0x000000000bb97211 */ /* 0x000fc600028f0eff */
[C---:B------:R-:W-:Y:S01]  /*119a0*/  IMAD R41, R70.reuse, 0x4, R15 ;  /* 0x0000000446297824 */ /* 0x040fe200078e020f */
[----:B------:R-:W-:Y:S02]  /*119b0*/  LEA.HI.X.SX32 R183, R43, R0, 0x1, P6 ;  /* 0x000000002bb77211 */ /* 0x000fe400030f0eff */
[-C--:B------:R-:W-:Y:S02]  /*119c0*/  LEA R180, P5, R55, R2.reuse, 0x1 ;  /* 0x0000000237b47211 */ /* 0x080fe400078a08ff */
[----:B------:R-:W-:Y:S02]  /*119d0*/  LEA R43, R70, R41, 0x2 ;  /* 0x00000029462b7211 */ /* 0x000fe400078e10ff */
[----:B------:R-:W-:Y:S02]  /*119e0*/  LEA R178, P6, R57, R2, 0x1 ;  /* 0x0000000239b27211 */ /* 0x000fe400078c08ff */
[----:B------:R-:W-:Y:S02]  /*119f0*/  LEA.HI.X.SX32 R181, R55, R0, 0x1, P5 ;  /* 0x0000000037b57211 */ /* 0x000fe400028f0eff */
[----:B------:R-:W-:-:S02]  /*11a00*/  F2FP.PACK_AB R11, R48, R49 ;  /* 0x00000031300b723e */ /* 0x000fc400000000ff */
[----:B------:R-:W-:Y:S02]  /*11a10*/  LEA R176, P5, R59, R2, 0x1 ;  /* 0x000000023bb07211 */ /* 0x000fe400078a08ff */
[----:B------:R-:W-:Y:S02]  /*11a20*/  LEA R49, R70, R43, 0x2 ;  /* 0x0000002b46317211 */ /* 0x000fe400078e10ff */
[----:B------:R-:W-:Y:S02]  /*11a30*/  LEA.HI.X.SX32 R179, R57, R0, 0x1, P6 ;  /* 0x0000000039b37211 */ /* 0x000fe400030f0eff */
[----:B------:R-:W-:Y:S01]  /*11a40*/  F2FP.PACK_AB R10, R50, R51 ;  /* 0x00000033320a723e */ /* 0x000fe200000000ff */
[----:B------:R-:W-:Y:S01]  /*11a50*/  IMAD R51, R70, 0x4, R49 ;  /* 0x0000000446337824 */ /* 0x000fe200078e0231 */
[----:B------:R-:W-:Y:S02]  /*11a60*/  LEA R174, P6, R61, R2, 0x1 ;  /* 0x000000023dae7211 */ /* 0x000fe400078c08ff */
[----:B------:R-:W-:-:S02]  /*11a70*/  LEA.HI.X.SX32 R177, R59, R0, 0x1, P5 ;  /* 0x000000003bb17211 */ /* 0x000fc400028f0eff */
[----:B------:R-:W-:Y:S02]  /*11a80*/  LEA R172, P5, R37, R2, 0x1 ;  /* 0x0000000225ac7211 */ /* 0x000fe400078a08ff */
[----:B------:R-:W-:Y:S02]  /*11a90*/  LEA.HI.X.SX32 R175, R61, R0, 0x1, P6 ;  /* 0x000000003daf7211 */ /* 0x000fe400030f0eff */
[----:B------:R-:W-:Y:S02]  /*11aa0*/  LEA R170, P6, R39, R2, 0x1 ;  /* 0x0000000227aa7211 */ /* 0x000fe400078c08ff */
[----:B------:R-:W-:Y:S02]  /*11ab0*/  LEA.HI.X.SX32 R173, R37, R0, 0x1, P5 ;  /* 0x0000000025ad7211 */ /* 0x000fe400028f0eff */
[----:B------:R-:W-:Y:S02]  /*11ac0*/  LEA R37, R70, R51, 0x2 ;  /* 0x0000003346257211 */ /* 0x000fe400078e10ff */
[----:B------:R-:W-:-:S02]  /*11ad0*/  F2FP.PACK_AB R8, R73, R72 ;  /* 0x000000484908723e */ /* 0x000fc400000000ff */
[----:B------:R-:W-:Y:S02]  /*11ae0*/  F2FP.PACK_AB R9, R53, R54 ;  /* 0x000000363509723e */ /* 0x000fe400000000ff */
[----:B------:R-:W-:Y:S02]  /*11af0*/  LEA.HI.X.SX32 R171, R39, R0, 0x1, P6 ;  /* 0x0000000027ab7211 */ /* 0x000fe400030f0eff */
[----:B------:R-:W-:Y:S01]  /*11b00*/  LEA R39, R70, R37, 0x2 ;  /* 0x0000002546277211 */ /* 0x000fe200078e10ff */
[----:B------:R0:W-:Y:S01]  /*11b10*/  STS.128 [R52+0x700], R8 ;  /* 0x0007000834007388 */ /* 0x0001e20000000c00 */
[----:B------:R-:W-:-:S04]  /*11b20*/  LEA R168, P5, R13, R2, 0x1 ;  /* 0x000000020da87211 */ /* 0x000fc800078a08ff */
[----:B------:R-:W-:Y:S02]  /*11b30*/  LEA.HI.X.SX32 R169, R13, R0, 0x1, P5 ;  /* 0x000000000da97211 */ /* 0x000fe400028f0eff */
[-C--:B------:R-:W-:Y:S01]  /*11b40*/  LEA R164, P5, R41, R2.reuse, 0x1 ;  /* 0x0000000229a47211 */ /* 0x080fe200078a08ff */
[----:B0-----:R-:W-:Y:S01]  /*11b50*/  IMAD R9, R70, 0x4, R39 ;  /* 0x0000000446097824 */ /* 0x001fe200078e0227 */
[----:B------:R-:W-:-:S04]  /*11b60*/  LEA R166, P6, R15, R2, 0x1 ;  /* 0x000000020fa67211 */ /* 0x000fc800078c08ff */
[C---:B------:R-:W-:Y:S02]  /*11b70*/  LEA R11, R70.reuse, R9, 0x2 ;  /* 0x00000009460b7211 */ /* 0x040fe400078e10ff */
[-C--:B------:R-:W-:Y:S02]  /*11b80*/  LEA.HI.X.SX32 R165, R41, R0.reuse, 0x1, P5 ;  /* 0x0000000029a57211 */ /* 0x080fe400028f0eff */
[----:B------:R-:W-:Y:S02]  /*11b90*/  LEA R41, R70, R11, 0x2 ;  /* 0x0000000b46297211 */ /* 0x000fe400078e10ff */
[----:B------:R-:W-:Y:S02]  /*11ba0*/  LEA.HI.X.SX32 R167, R15, R0, 0x1, P6 ;  /* 0x000000000fa77211 */ /* 0x000fe400030f0eff */
[-C--:B------:R-:W-:Y:S02]  /*11bb0*/  LEA R162, P6, R43, R2.reuse, 0x1 ;  /* 0x000000022ba27211 */ /* 0x080fe400078c08ff */
[----:B------:R-:W-:-:S02]  /*11bc0*/  LEA R160, P5, R49, R2, 0x1 ;  /* 0x0000000231a07211 */ /* 0x000fc400078a08ff */
[----:B------:R-:W-:Y:S01]  /*11bd0*/  F2FP.PACK_AB R14, R34, R35 ;  /* 0x00000023220e723e */ /* 0x000fe200000000ff */
[----:B------:R-:W-:Y:S01]  /*11be0*/  IMAD R35, R70, 0x4, R41 ;  /* 0x0000000446237824 */ /* 0x000fe200078e0229 */
[-C--:B------:R-:W-:Y:S02]  /*11bf0*/  LEA.HI.X.SX32 R163, R43, R0.reuse, 0x1, P6 ;  /* 0x000000002ba37211 */ /* 0x080fe400030f0eff */
[----:B------:R-:W-:Y:S02]  /*11c00*/  LEA.HI.X.SX32 R161, R49, R0, 0x1, P5 ;  /* 0x0000000031a17211 */ /* 0x000fe400028f0eff */
[-C--:B------:R-:W-:Y:S02]  /*11c10*/  LEA R156, P6, R51, R2.reuse, 0x1 ;  /* 0x00000002339c7211 */ /* 0x080fe400078c08ff */
[----:B------:R-:W-:Y:S02]  /*11c20*/  LEA R152, P5, R37, R2, 0x1 ;  /* 0x0000000225987211 */ /* 0x000fe400078a08ff */
[----:B------:R-:W-:-:S02]  /*11c30*/  F2FP.PACK_AB R15, R32, R33 ;  /* 0x00000021200f723e */ /* 0x000fc400000000ff */
[C---:B------:R-:W-:Y:S02]  /*11c40*/  LEA R33, R70.reuse, R35, 0x2 ;  /* 0x0000002346217211 */ /* 0x040fe400078e10ff */
[-C--:B------:R-:W-:Y:S02]  /*11c50*/  LEA.HI.X.SX32 R157, R51, R0.reuse, 0x1, P6 ;  /* 0x00000000339d7211 */ /* 0x080fe400030f0eff */
[----:B------:R-:W-:Y:S02]  /*11c60*/  LEA.HI.X.SX32 R153, R37, R0, 0x1, P5 ;  /* 0x0000000025997211 */ /* 0x000fe400028f0eff */
[C---:B------:R-:W-:Y:S02]  /*11c70*/  LEA R148, P6, R39.reuse, R2, 0x1 ;  /* 0x0000000227947211 */ /* 0x040fe400078c08ff */
[----:B------:R-:W-:Y:S02]  /*11c80*/  LEA R37, R70, R33, 0x2 ;  /* 0x0000002146257211 */ /* 0x000fe400078e10ff */
[----:B------:R-:W-:-:S02]  /*11c90*/  LEA.HI.X.SX32 R149, R39, R0, 0x1, P6 ;  /* 0x0000000027957211 */ /* 0x000fc400030f0eff */
[----:B------:R-:W-:Y:S01]  /*11ca0*/  LEA R140, P6, R11, R2, 0x1 ;  /* 0x000000020b8c7211 */ /* 0x000fe200078c08ff */
[----:B------:R-:W-:-:S03]  /*11cb0*/  IMAD R39, R70, 0x4, R37 ;  /* 0x0000000446277824 */ /* 0x000fc600078e0225 */
[----:B------:R-:W-:Y:S02]  /*11cc0*/  LEA.HI.X.SX32 R141, R11, R0, 0x1, P6 ;  /* 0x000000000b8d7211 */ /* 0x000fe400030f0eff */
[----:B------:R-:W-:Y:S02]  /*11cd0*/  LEA R11, R70, R39, 0x2 ;  /* 0x00000027460b7211 */ /* 0x000fe400078e10ff */
[----:B------:R-:W-:Y:S02]  /*11ce0*/  F2FP.PACK_AB R12, R46, R47 ;  /* 0x0000002f2e0c723e */ /* 0x000fe400000000ff */
[----:B------:R-:W-:Y:S02]  /*11cf0*/  F2FP.PACK_AB R13, R44, R45 ;  /* 0x0000002d2c0d723e */ /* 0x000fe400000000ff */
[----:B------:R-:W-:Y:S02]  /*11d00*/  F2FP.PACK_AB R8, R30, R31 ;  /* 0x0000001f1e08723e */ /* 0x000fe400000000ff */
[----:B------:R-:W-:Y:S01]  /*11d10*/  LEA R31, R70, R11, 0x2 ;  /* 0x0000000b461f7211 */ /* 0x000fe200078e10ff */
[----:B------:R0:W-:Y:S01]  /*11d20*/  STS.128 [R52+0x380], R12 ;  /* 0x0003800c34007388 */ /* 0x0001e20000000c00 */
[----:B------:R-:W-:-:S02]  /*11d30*/  LEA R144, P5, R9, R2, 0x1 ;  /* 0x0000000209907211 */ /* 0x000fc400078a08ff */
[----:B------:R-:W-:Y:S02]  /*11d40*/  LEA R72, P6, R35, R2, 0x1 ;  /* 0x0000000223487211 */ /* 0x000fe400078c08ff */
[----:B------:R-:W-:Y:S02]  /*11d50*/  LEA.HI.X.SX32 R145, R9, R0, 0x1, P5 ;  /* 0x0000000009917211 */ /* 0x000fe400028f0eff */
[----:B------:R-:W-:Y:S02]  /*11d60*/  LEA R76, P5, R41, R2, 0x1 ;  /* 0x00000002294c7211 */ /* 0x000fe400078a08ff */
[----:B------:R-:W-:Y:S02]  /*11d70*/  LEA.HI.X.SX32 R73, R35, R0, 0x1, P6 ;  /* 0x0000000023497211 */ /* 0x000fe400030f0eff */
[----:B------:R-:W-:Y:S01]  /*11d80*/  LEA R66, P6, R37, R2, 0x1 ;  /* 0x0000000225427211 */ /* 0x000fe200078c08ff */
[----:B0-----:R-:W-:Y:S01]  /*11d90*/  IMAD R13, R70, 0x4, R31 ;  /* 0x00000004460d7824 */ /* 0x001fe200078e021f */
[----:B------:R-:W-:-:S04]  /*11da0*/  LEA.HI.X.SX32 R77, R41, R0, 0x1, P5 ;  /* 0x00000000294d7211 */ /* 0x000fc800028f0eff */
[----:B------:R-:W-:Y:S02]  /*11db0*/  LEA R15, R70, R13, 0x2 ;  /* 0x0000000d460f7211 */ /* 0x000fe400078e10ff */
[----:B------:R-:W-:Y:S02]  /*11dc0*/  LEA R68, P5, R33, R2, 0x1 ;  /* 0x0000000221447211 */ /* 0x000fe400078a08ff */
[----:B------:R-:W-:Y:S02]  /*11dd0*/  LEA.HI.X.SX32 R67, R37, R0, 0x1, P6 ;  /* 0x0000000025437211 */ /* 0x000fe400030f0eff */
[----:B------:R-:W-:Y:S02]  /*11de0*/  F2FP.PACK_AB R10, R26, R27 ;  /* 0x0000001b1a0a723e */ /* 0x000fe400000000ff */
[----:B------:R-:W-:Y:S02]  /*11df0*/  LEA R158, P6, R11, R2, 0x1 ;  /* 0x000000020b9e7211 */ /* 0x000fe400078c08ff */
[----:B------:R-:W-:-:S02]  /*11e00*/  LEA R27, R70, R15, 0x2 ;  /* 0x0000000f461b7211 */ /* 0x000fc400078e10ff */
[----:B------:R-:W-:Y:S02]  /*11e10*/  LEA.HI.X.SX32 R69, R33, R0, 0x1, P5 ;  /* 0x0000000021457211 */ /* 0x000fe400028f0eff */
[----:B------:R-:W-:Y:S01]  /*11e20*/  F2FP.PACK_AB R9, R28, R29 ;  /* 0x0000001d1c09723e */ /* 0x000fe200000000ff */
[----:B------:R-:W-:Y:S01]  /*11e30*/  IMAD R29, R70, 0x4, R27 ;  /* 0x00000004461d7824 */ /* 0x000fe200078e021b */
[----:B------:R-:W-:Y:S02]  /*11e40*/  LEA R64, P5, R39, R2, 0x1 ;  /* 0x0000000227407211 */ /* 0x000fe400078a08ff */
[----:B------:R-:W-:Y:S02]  /*11e50*/  LEA.HI.X.SX32 R159, R11, R0, 0x1, P6 ;  /* 0x000000000b9f7211 */ /* 0x000fe400030f0eff */
[----:B------:R-:W-:Y:S02]  /*11e60*/  LEA R150, P6, R13, R2, 0x1 ;  /* 0x000000020d967211 */ /* 0x000fe400078c08ff */
[----:B------:R-:W-:-:S02]  /*11e70*/  LEA.HI.X.SX32 R65, R39, R0, 0x1, P5 ;  /* 0x0000000027417211 */ /* 0x000fc400028f0eff */
[----:B------:R-:W-:Y:S02]  /*11e80*/  LEA R154, P5, R31, R2, 0x1 ;  /* 0x000000021f9a7211 */ /* 0x000fe400078a08ff */
[-C--:B------:R-:W-:Y:S02]  /*11e90*/  LEA.HI.X.SX32 R151, R13, R0.reuse, 0x1, P6 ;  /* 0x000000000d977211 */ /* 0x080fe400030f0eff */
[----:B------:R-:W-:Y:S02]  /*11ea0*/  LEA R13, R70, R29, 0x2 ;  /* 0x0000001d460d7211 */ /* 0x000fe400078e10ff */
[----:B------:R-:W-:Y:S02]  /*11eb0*/  F2FP.PACK_AB R11, R24, R25 ;  /* 0x00000019180b723e */ /* 0x000fe400000000ff */
[----:B------:R-:W-:Y:S02]  /*11ec0*/  LEA.HI.X.SX32 R155, R31, R0, 0x1, P5 ;  /* 0x000000001f9b7211 */ /* 0x000fe400028f0eff */
[----:B------:R-:W-:-:S02]  /*11ed0*/  LEA R146, P5, R15, R2, 0x1 ;  /* 0x000000020f927211 */ /* 0x000fc400078a08ff */
[C---:B------:R-:W-:Y:S02]  /*11ee0*/  LEA R25, R70.reuse, R13, 0x2 ;  /* 0x0000000d46197211 */ /* 0x040fe400078e10ff */
[----:B------:R-:W-:Y:S02]  /*11ef0*/  LEA.HI.X.SX32 R147, R15, R0, 0x1, P5 ;  /* 0x000000000f937211 */ /* 0x000fe400028f0eff */
[----:B------:R-:W-:Y:S01]  /*11f00*/  LEA R142, P6, R27, R2, 0x1 ;  /* 0x000000021b8e7211 */ /* 0x000fe200078c08ff */
[----:B------:R-:W-:-:S03]  /*11f10*/  IMAD R15, R70, 0x4, R25 ;  /* 0x00000004460f7824 */ /* 0x000fc600078e0219 */
[----:B------:R-:W-:Y:S02]  /*11f20*/  LEA.HI.X.SX32 R143, R27, R0, 0x1, P6 ;  /* 0x000000001b8f7211 */ /* 0x000fe400030f0eff */
[----:B------:R-:W-:Y:S01]  /*11f30*/  LEA R27, R70, R15, 0x2 ;  /* 0x0000000f461b7211 */ /* 0x000fe200078e10ff */
[----:B------:R0:W-:Y:S01]  /*11f40*/  STS.128 [R52+0x780], R8 ;  /* 0x0007800834007388 */ /* 0x0001e20000000c00 */
[----:B------:R-:W-:Y:S02]  /*11f50*/  IADD3 R71, R235, -0x3f3504f3, RZ ;  /* 0xc0cafb0deb477810 */ /* 0x000fe40007ffe0ff */
[-C--:B------:R-:W-:Y:S01]  /*11f60*/  LEA R78, P5, R29, R2.reuse, 0x1 ;  /* 0x000000021d4e7211 */ /* 0x080fe200078a08ff */
[----:B------:R-:W-:Y:S01]  /*11f70*/  BAR.SYNC.DEFER_BLOCKING 0x0 ;  /* 0x0000000000007b1d */ /* 0x000fe20000010000 */
[----:B------:R-:W-:Y:S02]  /*11f80*/  LEA R74, P6, R13, R2, 0x1 ;  /* 0x000000020d4a7211 */ /* 0x000fe400078c08ff */
[----:B------:R-:W-:-:S02]  /*11f90*/  LOP3.LUT R71, R71, 0xff800000, RZ, 0xc0, !PT ;  /* 0xff80000047477812 */ /* 0x000fc400078ec0ff */
[-C--:B------:R-:W-:Y:S02]  /*11fa0*/  LEA.HI.X.SX32 R79, R29, R0.reuse, 0x1, P5 ;  /* 0x000000001d4f7211 */ /* 0x080fe400028f0eff */
[----:B------:R-:W-:Y:S02]  /*11fb0*/  LEA.HI.X.SX32 R75, R13, R0, 0x1, P6 ;  /* 0x000000000d4b7211 */ /* 0x000fe400030f0eff */
[C---:B0-----:R-:W-:Y:S02]  /*11fc0*/  LEA R9, R70.reuse, R27, 0x2 ;  /* 0x0000001b46097211 */ /* 0x041fe400078e10ff */
[-C--:B------:R-:W-:Y:S02]  /*11fd0*/  LEA R58, P5, R25, R2.reuse, 0x1 ;  /* 0x00000002193a7211 */ /* 0x080fe400078a08ff */
[----:B------:R-:W-:Y:S01]  /*11fe0*/  LEA R240, P6, R15, R2, 0x1 ;  /* 0x000000020ff07211 */ /* 0x000fe200078c08ff */
[----:B------:R-:W-:Y:S01]  /*11ff0*/  IMAD R11, R70, 0x4, R9 ;  /* 0x00000004460b7824 */ /* 0x000fe200078e0209 */
[----:B------:R-:W-:-:S02]  /*12000*/  IADD3 R8, R235, -R71, RZ ;  /* 0x80000047eb087210 */ /* 0x000fc40007ffe0ff */
[-C--:B------:R-:W-:Y:S02]  /*12010*/  LEA.HI.X.SX32 R59, R25, R0.reuse, 0x1, P5 ;  /* 0x00000000193b7211 */ /* 0x080fe400028f0eff */
[----:B------:R-:W-:Y:S01]  /*12020*/  LEA.HI.X.SX32 R241, R15, R0, 0x1, P6 ;  /* 0x000000000ff17211 */ /* 0x000fe200030f0eff */
[----:B------:R-:W-:Y:S01]  /*12030*/  FADD R8, R8, -1 ;  /* 0xbf80000008087421 */ /* 0x000fe20000000000 */
[-C--:B------:R-:W-:Y:S01]  /*12040*/  LEA R56, P5, R27, R2.reuse, 0x1 ;  /* 0x000000021b387211 */ /* 0x080fe200078a08ff */
[----:B------:R-:W0:Y:S01]  /*12050*/  LDS.128 R128, [R3] ;  /* 0x0000000003807984 */ /* 0x000e220000000c00 */
[----:B------:R-:W-:Y:S02]  /*12060*/  LEA R54, P6, R9, R2, 0x1 ;  /* 0x0000000209367211 */ /* 0x000fe400078c08ff */
[----:B------:R-:W-:Y:S01]  /*12070*/  LEA R13, R70, R11, 0x2 ;  /* 0x0000000b460d7211 */ /* 0x000fe200078e10ff */
[----:B------:R-:W-:Y:S01]  /*12080*/  LDS.128 R124, [R3+0x800] ;  /* 0x00080000037c7984 */ /* 0x000fe20000000c00 */
[----:B------:R-:W-:-:S02]  /*12090*/  LEA.HI.X.SX32 R57, R27, R0, 0x1, P5 ;  /* 0x000000001b397211 */ /* 0x000fc400028f0eff */
[----:B------:R-:W-:Y:S01]  /*120a0*/  LEA.HI.X.SX32 R55, R9, R0, 0x1, P6 ;  /* 0x0000000009377211 */ /* 0x000fe200030f0eff */
[----:B------:R-:W-:Y:S01]  /*120b0*/  IMAD R15, R70, 0x4, R13 ;  /* 0x00000004460f7824 */ /* 0x000fe200078e020d */
[-C--:B------:R-:W-:Y:S01]  /*120c0*/  LEA R52, P5, R11, R2.reuse, 0x1 ;  /* 0x000000020b347211 */ /* 0x080fe200078a08ff */
[C---:B------:R-:W-:Y:S01]  /*120d0*/  FFMA.FTZ R9, R8.reuse, R249, -0.16845393180847167969 ;  /* 0xbe2c7f3008097423 */ /* 0x040fe200000100f9 */
[----:B------:R-:W-:Y:S01]  /*120e0*/  LEA R50, P6, R13, R2, 0x1 ;  /* 0x000000020d327211 */ /* 0x000fe200078c08ff */
[----:B------:R-:W-:Y:S01]  /*120f0*/  LDS.128 R116, [R3+0x1000] ;  /* 0x0010000003747984 */ /* 0x000fe20000000c00 */
[-C--:B------:R-:W-:Y:S01]  /*12100*/  LEA.HI.X.SX32 R53, R11, R0.reuse, 0x1, P5 ;  /* 0x000000000b357211 */ /* 0x080fe200028f0eff */
[----:B------:R-:W-:Y:S01]  /*12110*/  FFMA.FTZ R9, R8, R9, 0.1716887056827545166 ;  /* 0x3e2fcf2a08097423 */ /* 0x000fe20000010009 */
[----:B------:R-:W-:Y:S01]  /*12120*/  LEA R11, R70, R15, 0x2 ;  /* 0x0000000f460b7211 */ /* 0x000fe200078e10ff */
[----:B------:R-:W-:Y:S01]  /*12130*/  LDS.128 R108, [R3+0x1800] ;  /* 0x00180000036c7984 */ /* 0x000fe20000000c00 */
[----:B------:R-:W-:Y:S01]  /*12140*/  LEA.HI.X.SX32 R51, R13, R0, 0x1, P6 ;  /* 0x000000000d337211 */ /* 0x000fe200030f0eff */
[----:B------:R-:W-:Y:S01]  /*12150*/  FFMA.FTZ R9, R8, R9, -0.17900948226451873779 ;  /* 0xbe374e4308097423 */ /* 0x000fe20000010009 */
[-C--:B------:R-:W-:Y:S01]  /*12160*/  LEA R48, P5, R15, R2.reuse, 0x1 ;  /* 0x000000020f307211 */ /* 0x080fe200078a08ff */
[----:B------:R-:W-:Y:S01]  /*12170*/  LDS.128 R100, [R3+0x2000] ;  /* 0x0020000003647984 */ /* 0x000fe20000000c00 */
[----:B------:R-:W-:-:S02]  /*12180*/  LEA R46, P6, R11, R2, 0x1 ;  /* 0x000000020b2e7211 */ /* 0x000fc400078c08ff */
[----:B------:R-:W-:Y:S01]  /*12190*/  LEA R13, R70, R11, 0x2 ;  /* 0x0000000b460d7211 */ /* 0x000fe200078e10ff */
[----:B------:R-:W-:Y:S01]  /*121a0*/  FFMA.FTZ R9, R8, R9, 0.20512372255325317383 ;  /* 0x3e520bf408097423 */ /* 0x000fe20000010009 */
[-C--:B------:R-:W-:Y:S01]  /*121b0*/  LEA.HI.X.SX32 R49, R15, R0.reuse, 0x1, P5 ;  /* 0x000000000f317211 */ /* 0x080fe200028f0eff */
[----:B------:R-:W-:Y:S01]  /*121c0*/  LDS.128 R96, [R3+0x2800] ;  /* 0x0028000003607984 */ /* 0x000fe20000000c00 */
[----:B------:R-:W-:Y:S01]  /*121d0*/  LEA.HI.X.SX32 R47, R11, R0, 0x1, P6 ;  /* 0x000000000b2f7211 */ /* 0x000fe200030f0eff */
[----:B------:R-:W-:Y:S01]  /*121e0*/  IMAD R11, R70, 0x4, R13 ;  /* 0x00000004460b7824 */ /* 0x000fe200078e020d */
[----:B------:R-:W-:Y:S01]  /*121f0*/  LEA R44, P5, R13, R2, 0x1 ;  /* 0x000000020d2c7211 */ /* 0x000fe200078a08ff */
[C---:B------:R-:W-:Y:S01]  /*12200*/  FFMA.FTZ R9, R8.reuse, R9, -0.24046532809734344482 ;  /* 0xbe763c8b08097423 */ /* 0x040fe20000010009 */
[----:B------:R-:W-:Y:S01]  /*12210*/  LOP3.LUT R200, R3, 0x40, RZ, 0x3c, !PT ;  /* 0x0000004003c87812 */ /* 0x000fe200078e3cff */
[----:B------:R-:W-:Y:S01]  /*12220*/  LDS.128 R84, [R3+0x3000] ;  /* 0x0030000003547984 */ /* 0x000fe20000000c00 */
[----:B------:R-:W-:Y:S01]  /*12230*/  LEA.HI.X.SX32 R45, R13, R0, 0x1, P5 ;  /* 0x000000000d2d7211 */ /* 0x000fe200028f0eff */
[----:B------:R-:W-:Y:S01]  /*12240*/  FFMA.FTZ R9, R8, R9, 0.28857114911079406738 ;  /* 0x3e93bf9908097423 */ /* 0x000fe20000010009 */
[C---:B------:R-:W-:Y:S01]  /*12250*/  LEA R42, P5, R11.reuse, R2, 0x1 ;  /* 0x000000020b2a7211 */ /* 0x040fe200078a08ff */
[----:B------:R-:W1:Y:S01]  /*12260*/  LDS.128 R120, [R200] ;  /* 0x00000000c8787984 */ /* 0x000e620000000c00 */
[----:B------:R-:W-:Y:S01]  /*12270*/  LEA R13, R70, R11, 0x2 ;  /* 0x0000000b460d7211 */ /* 0x000fe200078e10ff */
[----:B------:R-:W-:Y:S01]  /*12280*/  FFMA.FTZ R9, R8, R9, -0.36067417263984680176 ;  /* 0xbeb8aa4908097423 */ /* 0x000fe20000010009 */
[----:B------:R-:W-:Y:S01]  /*12290*/  LEA.HI.X.SX32 R43, R11, R0, 0x1, P5 ;  /* 0x000000000b2b7211 */ /* 0x000fe200028f0eff */
[----:B------:R-:W2:Y:S01]  /*122a0*/  LDS.128 R112, [R200+0x800] ;  /* 0x00080000c8707984 */ /* 0x000ea20000000c00 */
[----:B------:R-:W-:-:S02]  /*122b0*/  LEA R11, R70, R13, 0x2 ;  /* 0x0000000d460b7211 */ /* 0x000fc400078e10ff */
[C---:B------:R-:W-:Y:S01]  /*122c0*/  LEA R40, P6, R13.reuse, R2, 0x1 ;  /* 0x000000020d287211 */ /* 0x040fe200078c08ff */
[----:B------:R-:W-:Y:S01]  /*122d0*/  FFMA.FTZ R9, R8, R9, 0.48089820146560668945 ;  /* 0x3ef6384a08097423 */ /* 0x000fe20000010009 */
[----:B0-----:R0:W-:Y:S02]  /*122e0*/  STG.E.U16 [R22.64], R128 ;  /* 0x0000008016007986 */ /* 0x0011e4000c101504 */
[----:B------:R-:W-:Y:S01]  /*122f0*/  LEA.HI.X.SX32 R41, R13, R0, 0x1, P6 ;  /* 0x000000000d297211 */ /* 0x000fe200030f0eff */
[----:B------:R-:W-:Y:S01]  /*12300*/  IMAD R13, R70, 0x4, R11 ;  /* 0x00000004460d7824 */ /* 0x000fe200078e020b */
[C---:B------:R-:W-:Y:S01]  /*12310*/  LEA R38, P6, R11.reuse, R2, 0x1 ;  /* 0x000000020b267211 */ /* 0x040fe200078c08ff */
[----:B------:R-:W-:Y:S01]  /*12320*/  FFMA.FTZ R9, R8, R9, -0.72134751081466674805 ;  /* 0xbf38aa3b08097423 */ /* 0x000fe20000010009 */
[----:B------:R-:W3:Y:S02]  /*12330*/  LDS.128 R104, [R200+0x1000] ;  /* 0x00100000c8687984 */ /* 0x000ee40000000c00 */
[----:B------:R-:W-:-:S02]  /*12340*/  LEA.HI.X.SX32 R39, R11, R0, 0x1, P6 ;  /* 0x000000000b277211 */ /* 0x000fc400030f0eff */
[C---:B------:R-:W-:Y:S01]  /*12350*/  LEA R36, P6, R13.reuse, R2, 0x1 ;  /* 0x000000020d247211 */ /* 0x040fe200078c08ff */
[----:B------:R-:W-:Y:S01]  /*12360*/  FMUL R9, R8, R9 ;  /* 0x0000000908097220 */ /* 0x000fe20000400000 */
[----:B------:R-:W-:Y:S01]  /*12370*/  LEA R11, R70, R13, 0x2 ;  /* 0x0000000d460b7211 */ /* 0x000fe200078e10ff */
[----:B------:R-:W4:Y:S01]  /*12380*/  LDS.128 R92, [R200+0x1800] ;  /* 0x00180000c85c7984 */ /* 0x000f220000000c00 */
[----:B------:R-:W-:Y:S01]  /*12390*/  LEA.HI.X.SX32 R37, R13, R0, 0x1, P6 ;  /* 0x000000000d257211 */ /* 0x000fe200030f0eff */
[----:B------:R-:W-:Y:S01]  /*123a0*/  FMUL R9, R8, R9 ;  /* 0x0000000908097220 */ /* 0x000fe20000400000 */
[C---:B------:R-:W-:Y:S01]  /*123b0*/  LEA R34, P6, R11.reuse, R2, 0x1 ;  /* 0x000000020b227211 */ /* 0x040fe200078c08ff */
[----:B------:R-:W2:Y:S01]  /*123c0*/  LDS.128 R88, [R200+0x2000] ;  /* 0x00200000c8587984 */ /* 0x000ea20000000c00 */
[----:B------:R-:W-:Y:S01]  /*123d0*/  LEA R13, R70, R11, 0x2 ;  /* 0x0000000b460d7211 */ /* 0x000fe200078e10ff */
[----:B------:R-:W-:Y:S01]  /*123e0*/  FFMA.FTZ R248, R8, 1.4426950216293334961, R9 ;  /* 0x3fb8aa3b08f87823 */ /* 0x000fe20000010009 */
[----:B------:R-:W-:Y:S01]  /*123f0*/  LEA.HI.X.SX32 R35, R11, R0, 0x1, P6 ;  /* 0x000000000b237211 */ /* 0x000fe200030f0eff */
[----:B------:R-:W-:Y:S01]  /*12400*/  LDS.128 R136, [R3+0x3800] ;  /* 0x0038000003887984 */ /* 0x000fe20000000c00 */
[----:B------:R-:W-:-:S02]  /*12410*/  LEA R32, P6, R13, R2, 0x1 ;  /* 0x000000020d207211 */ /* 0x000fc400078c08ff */
[C---:B------:R-:W-:Y:S02]  /*12420*/  LEA R9, R70.reuse, R13, 0x2 ;  /* 0x0000000d46097211 */ /* 0x040fe400078e10ff */
[----:B------:R-:W-:Y:S02]  /*12430*/  LEA.HI.X.SX32 R33, R13, R0, 0x1, P6 ;  /* 0x000000000d217211 */ /* 0x000fe400030f0eff */
[C---:B------:R-:W-:Y:S02]  /*12440*/  LEA R30, P6, R9.reuse, R2, 0x1 ;  /* 0x00000002091e7211 */ /* 0x040fe400078c08ff */
[C---:B------:R-:W-:Y:S02]  /*12450*/  LEA R11, R70.reuse, R9, 0x2 ;  /* 0x00000009460b7211 */ /* 0x040fe400078e10ff */
[----:B------:R-:W-:Y:S02]  /*12460*/  LEA.HI.X.SX32 R31, R9, R0, 0x1, P6 ;  /* 0x00000000091f7211 */ /* 0x000fe400030f0eff */
[----:B------:R-:W-:Y:S01]  /*12470*/  LEA R24, P6, R11, R2, 0x1 ;  /* 0x000000020b187211 */ /* 0x000fe200078c08ff */
[----:B------:R-:W-:-:S03]  /*12480*/  IMAD R9, R70, 0x4, R11 ;  /* 0x0000000446097824 */ /* 0x000fc600078e020b */
[----:B------:R-:W-:Y:S02]  /*12490*/  LEA.HI.X.SX32 R25, R11, R0, 0x1, P6 ;  /* 0x000000000b197211 */ /* 0x000fe400030f0eff */
[C---:B------:R-:W-:Y:S02]  /*124a0*/  LEA R28, P6, R9.reuse, R2, 0x1 ;  /* 0x00000002091c7211 */ /* 0x040fe400078c08ff */
[C---:B------:R-:W-:Y:S02]  /*124b0*/  LEA R11, R70.reuse, R9, 0x2 ;  /* 0x00000009460b7211 */ /* 0x040fe400078e10ff */
[----:B------:R-:W-:Y:S02]  /*124c0*/  LEA.HI.X.SX32 R29, R9, R0, 0x1, P6 ;  /* 0x00000000091d7211 */ /* 0x000fe400030f0eff */
[----:B------:R-:W-:Y:S02]  /*124d0*/  LEA R26, P6, R11, R2, 0x1 ;  /* 0x000000020b1a7211 */ /* 0x000fe400078c08ff */
[----:B------:R-:W-:-:S02]  /*124e0*/  LEA R9, R70, R11, 0x2 ;  /* 0x0000000b46097211 */ /* 0x000fc400078e10ff */
[----:B------:R-:W-:Y:S02]  /*124f0*/  LEA.HI.X.SX32 R27, R11, R0, 0x1, P6 ;  /* 0x000000000b1b7211 */ /* 0x000fe400030f0eff */
[C---:B0-----:R-:W-:Y:S01]  /*12500*/  LEA R22, P6, R9.reuse, R2, 0x1 ;  /* 0x0000000209167211 */ /* 0x041fe200078c08ff */
[C---:B------:R-:W-:Y:S01]  /*12510*/  IMAD R11, R70.reuse, 0x4, R9 ;  /* 0x00000004460b7824 */ /* 0x040fe200078e0209 */
[----:B-1----:R0:W-:Y:S02]  /*12520*/  STG.E.U16 [R20.64], R120 ;  /* 0x0000007814007986 */ /* 0x0021e4000c101504 */
[----:B------:R-:W-:Y:S02]  /*12530*/  LEA.HI.X.SX32 R23, R9, R0, 0x1, P6 ;  /* 0x0000000009177211 */ /* 0x000fe400030f0eff */
[----:B------:R-:W-:Y:S01]  /*12540*/  LEA R9, R70, R11, 0x2 ;  /* 0x0000000b46097211 */ /* 0x000fe200078e10ff */
[----:B------:R1:W-:Y:S01]  /*12550*/  STG.E.U16 [R18.64], R124 ;  /* 0x0000007c12007986 */ /* 0x0003e2000c101504 */
[----:B0-----:R-:W-:-:S04]  /*12560*/  LEA R20, P6, R11, R2, 0x1 ;  /* 0x000000020b147211 */ /* 0x001fc800078c08ff */
[----:B------:R-:W-:Y:S02]  /*12570*/  LEA.HI.X.SX32 R21, R11, R0, 0x1, P6 ;  /* 0x000000000b157211 */ /* 0x000fe400030f0eff */
[C---:B-1----:R-:W-:Y:S02]  /*12580*/  LEA R18, P6, R9.reuse, R2, 0x1 ;  /* 0x0000000209127211 */ /* 0x042fe400078c08ff */
[----:B------:R-:W-:Y:S01]  /*12590*/  LEA R11, R70, R9, 0x2 ;  /* 0x00000009460b7211 */ /* 0x000fe200078e10ff */
[----:B--2---:R0:W-:Y:S01]  /*125a0*/  STG.E.U16 [R16.64], R112 ;  /* 0x0000007010007986 */ /* 0x0041e2000c101504 */
[----:B------:R-:W-:-:S03]  /*125b0*/  LEA.HI.X.SX32 R19, R9, R0, 0x1, P6 ;  /* 0x0000000009137211 */ /* 0x000fc600030f0eff */
[----:B------:R-:W-:Y:S01]  /*125c0*/  IMAD R9, R70, 0x4, R11 ;  /* 0x0000000446097824 */ /* 0x000fe200078e020b */
[----:B0-----:R-:W-:-:S04]  /*125d0*/  LEA R16, P6, R11, R2, 0x1 ;  /* 0x000000020b107211 */ /* 0x001fc800078c08ff */
[----:B------:R-:W-:Y:S02]  /*125e0*/  LEA.HI.X.SX32 R17, R11, R0, 0x1, P6 ;  /* 0x000000000b117211 */ /* 0x000fe400030f0eff */
[----:B------:R-:W-:Y:S02]  /*125f0*/  LEA R14, P6, R9, R2, 0x1 ;  /* 0x00000002090e7211 */ /* 0x000fe400078c08ff */
[----:B------:R-:W-:Y:S02]  /*12600*/  LEA R11, R70, R9, 0x2 ;  /* 0x00000009460b7211 */ /* 0x000fe400078e10ff */
[----:B------:R-:W-:Y:S02]  /*12610*/  LOP3.LUT R247, R60, 0x70, RZ, 0xc0, !PT ;  /* 0x000000703cf77812 */ /* 0x000fe400078ec0ff */
[----:B------:R-:W-:Y:S02]  /*12620*/  LOP3.LUT R10, R201, 0x80, RZ, 0xc0, !PT ;  /* 0x00000080c90a7812 */ /* 0x000fe400078ec0ff */
[----:B------:R-:W-:-:S02]  /*12630*/  LEA.HI.X.SX32 R15, R9, R0, 0x1, P6 ;  /* 0x00000000090f7211 */ /* 0x000fc400030f0eff */
[----:B------:R-:W-:Y:S02]  /*12640*/  LEA R12, P6, R11, R2, 0x1 ;  /* 0x000000020b0c7211 */ /* 0x000fe400078c08ff */
[C---:B------:R-:W-:Y:S01]  /*12650*/  LEA R9, R70.reuse, R11, 0x2 ;  /* 0x0000000b46097211 */ /* 0x040fe200078e10ff */
[----:B------:R-:W-:Y:S01]  /*12660*/  IMAD.IADD R247, R247, 0x1, R10 ;  /* 0x00000001f7f77824 */ /* 0x000fe200078e020a */
[----:B------:R-:W-:Y:S02]  /*12670*/  LEA.HI.X.SX32 R13, R11, R0, 0x1, P6 ;  /* 0x000000000b0d7211 */ /* 0x000fe400030f0eff */
[C---:B------:R-:W-:Y:S01]  /*12680*/  LEA R10, P6, R9.reuse, R2, 0x1 ;  /* 0x00000002090a7211 */ /* 0x040fe200078c08ff */
[----:B------:R-:W-:Y:S01]  /*12690*/  IMAD R201, R70, 0x4, R9 ;  /* 0x0000000446c97824 */ /* 0x000fe200078e0209 */
[----:B------:R-:W-:Y:S02]  /*126a0*/  STG.E.U16 [R80.64], R116 ;  /* 0x0000007450007986 */ /* 0x000fe4000c101504 */
[----:B------:R-:W-:-:S02]  /*126b0*/  LEA.HI.X.SX32 R11, R9, R0, 0x1, P6 ;  /* 0x00000000090b7211 */ /* 0x000fc400030f0eff */
[----:B------:R-:W0:Y:S01]  /*126c0*/  LDS.128 R80, [R200+0x2800] ;  /* 0x00280000c8507984 */ /* 0x000e220000000c00 */
[C---:B------:R-:W-:Y:S02]  /*126d0*/  LEA R8, P6, R201.reuse, R2, 0x1 ;  /* 0x00000002c9087211 */ /* 0x040fe400078c08ff */
[C---:B------:R-:W-:Y:S02]  /*126e0*/  LEA R203, R70.reuse, R201, 0x2 ;  /* 0x000000c946cb7211 */ /* 0x040fe400078e10ff */
[----:B------:R-:W-:Y:S02]  /*126f0*/  LEA.HI.X.SX32 R9, R201, R0, 0x1, P6 ;  /* 0x00000000c9097211 */ /* 0x000fe400030f0eff */
[C---:B------:R-:W-:Y:S02]  /*12700*/  LEA R230, P6, R203.reuse, R2, 0x1 ;  /* 0x00000002cbe67211 */ /* 0x040fe400078c08ff */
[----:B------:R-:W-:Y:S01]  /*12710*/  LEA R201, R70, R203, 0x2 ;  /* 0x000000cb46c97211 */ /* 0x000fe200078e10ff */
[----:B---3--:R-:W-:Y:S01]  /*12720*/  STG.E.U16 [R62.64], R104 ;  /* 0x000000683e007986 */ /* 0x008fe2000c101504 */
[----:B------:R-:W-:-:S02]  /*12730*/  LEA.HI.X.SX32 R231, R203, R0, 0x1, P6 ;  /* 0x00000000cbe77211 */ /* 0x000fc400030f0eff */
[C---:B------:R-:W-:Y:S01]  /*12740*/  LEA R228, P6, R201.reuse, R2, 0x1 ;  /* 0x00000002c9e47211 */ /* 0x040fe200078c08ff */
[----:B------:R-:W1:Y:S01]  /*12750*/  LDS.128 R60, [R200+0x3000] ;  /* 0x00300000c83c7984 */ /* 0x000e620000000c00 */
[----:B------:R-:W-:Y:S02]  /*12760*/  IMAD R203, R70, 0x4, R201 ;  /* 0x0000000446cb7824 */ /* 0x000fe400078e02c9 */
[----:B------:R-:W-:-:S03]  /*12770*/  LEA.HI.X.SX32 R229, R201, R0, 0x1, P6 ;  /* 0x00000000c9e57211 */ /* 0x000fc600030f0eff */
[C---:B------:R-:W-:Y:S02]  /*12780*/  LEA R226, P6, R203.reuse, R2, 0x1 ;  /* 0x00000002cbe27211 */ /* 0x040fe400078c08ff */
[C---:B------:R-:W-:Y:S01]  /*12790*/  LEA R3, R70.reuse, R203, 0x2 ;  /* 0x000000cb46037211 */ /* 0x040fe200078e10ff */
[----:B------:R-:W-:Y:S01]  /*127a0*/  STG.E.U16 [R134.64], R108 ;  /* 0x0000006c86007986 */ /* 0x000fe2000c101504 */
[----:B------:R-:W-:Y:S02]  /*127b0*/  LEA.HI.X.SX32 R227, R203, R0, 0x1, P6 ;  /* 0x00000000cbe37211 */ /* 0x000fe400030f0eff */
[----:B-----5:R-:W-:Y:S01]  /*127c0*/  LEA R224, P6, R3, R2, 0x1 ;  /* 0x0000000203e07211 */ /* 0x020fe200078c08ff */
[----:B----4-:R-:W-:Y:S01]  /*127d0*/  STG.E.U16 [R132.64], R92 ;  /* 0x0000005c84007986 */ /* 0x010fe2000c101504 */
[----:B------:R-:W-:-:S03]  /*127e0*/  LEA R201, R70, R3, 0x2 ;  /* 0x0000000346c97211 */ /* 0x000fc600078e10ff */
[----:B------:R-:W2:Y:S01]  /*127f0*/  LDS.128 R132, [R200+0x3800] ;  /* 0x00380000c8847984 */ /* 0x000ea20000000c00 */
[----:B------:R-:W-:Y:S01]  /*12800*/  LEA.HI.X.SX32 R225, R3, R0, 0x1, P6 ;  /* 0x0000000003e17211 */ /* 0x000fe200030f0eff */
[----:B------:R-:W-:Y:S01]  /*12810*/  IMAD R3, R70, 0x4, R201 ;  /* 0x0000000446037824 */ /* 0x000fe200078e02c9 */
[C---:B------:R-:W-:Y:S01]  /*12820*/  LEA R222, P6, R201.reuse, R2, 0x1 ;  /* 0x00000002c9de7211 */ /* 0x040fe200078c08ff */
[----:B------:R-:W-:Y:S03]  /*12830*/  STG.E.U16 [R198.64], R100 ;  /* 0x00000064c6007986 */ /* 0x000fe6000c101504 */
[----:B------:R-:W-:Y:S01]  /*12840*/  LEA.HI.X.SX32 R223, R201, R0, 0x1, P6 ;  /* 0x00000000c9df7211 */ /* 0x000fe200030f0eff */
[----:B------:R3:W-:Y:S01]  /*12850*/  STG.E.U16 [R196.64], R88 ;  /* 0x00000058c4007986 */ /* 0x0007e2000c101504 */
[----:B------:R-:W-:-:S04]  /*12860*/  LEA R220, P6, R3, R2, 0x1 ;  /* 0x0000000203dc7211 */ /* 0x000fc800078c08ff */
[----:B------:R-:W-:Y:S02]  /*12870*/  LEA.HI.X.SX32 R221, R3, R0, 0x1, P6 ;  /* 0x0000000003dd7211 */ /* 0x000fe400030f0eff */
[C---:B---3--:R-:W-:Y:S01]  /*12880*/  LEA R197, R70.reuse, R3, 0x2 ;  /* 0x0000000346c57211 */ /* 0x048fe200078e10ff */
[----:B------:R-:W-:Y:S03]  /*12890*/  STG.E.U16 [R194.64], R96 ;  /* 0x00000060c2007986 */ /* 0x000fe6000c101504 */
[C---:B------:R-:W-:Y:S02]  /*128a0*/  LEA R218, P6, R197.reuse, R2, 0x1 ;  /* 0x00000002c5da7211 */ /* 0x040fe400078c08ff */
[----:B------:R-:W-:Y:S01]  /*128b0*/  LEA R3, R70, R197, 0x2 ;  /* 0x000000c546037211 */ /* 0x000fe200078e10ff */
[----:B0-----:R0:W-:Y:S01]  /*128c0*/  STG.E.U16 [R192.64], R80 ;  /* 0x00000050c0007986 */ /* 0x0011e2000c101504 */
[----:B------:R-:W-:-:S02]  /*128d0*/  LEA.HI.X.SX32 R219, R197, R0, 0x1, P6 ;  /* 0x00000000c5db7211 */ /* 0x000fc400030f0eff */
[----:B------:R-:W-:-:S04]  /*128e0*/  LEA R216, P6, R3, R2, 0x1 ;  /* 0x0000000203d87211 */ /* 0x000fc800078c08ff */
[----:B------:R-:W-:Y:S01]  /*128f0*/  LEA.HI.X.SX32 R217, R3, R0, 0x1, P6 ;  /* 0x0000000003d97211 */ /* 0x000fe200030f0eff */
[C---:B0-----:R-:W-:Y:S01]  /*12900*/  IMAD R193, R70.reuse, 0x4, R3 ;  /* 0x0000000446c17824 */ /* 0x041fe200078e0203 */
[----:B------:R-:W-:Y:S04]  /*12910*/  STG.E.U16 [R190.64], R84 ;  /* 0x00000054be007986 */ /* 0x000fe8000c101504 */
[C---:B------:R-:W-:Y:S02]  /*12920*/  LEA R214, P6, R193.reuse, R2, 0x1 ;  /* 0x00000002c1d67211 */ /* 0x040fe400078c08ff */
[----:B------:R-:W-:Y:S01]  /*12930*/  LEA R3, R70, R193, 0x2 ;  /* 0x000000c146037211 */ /* 0x000fe200078e10ff */
[----:B-1----:R0:W-:Y:S01]  /*12940*/  STG.E.U16 [R188.64], R60 ;  /* 0x0000003cbc007986 */ /* 0x0021e2000c101504 */
[----:B------:R-:W-:-:S02]  /*12950*/  LEA.HI.X.SX32 R215, R193, R0, 0x1, P6 ;  /* 0x00000000c1d77211 */ /* 0x000fc400030f0eff */
[----:B------:R-:W-:-:S04]  /*12960*/  LEA R212, P6, R3, R2, 0x1 ;  /* 0x0000000203d47211 */ /* 0x000fc800078c08ff */
[----:B------:R-:W-:Y:S02]  /*12970*/  LEA.HI.X.SX32 R213, R3, R0, 0x1, P6 ;  /* 0x0000000003d57211 */ /* 0x000fe400030f0eff */
[----:B0-----:R-:W-:-:S04]  /*12980*/  LEA R189, R70, R3, 0x2 ;  /* 0x0000000346bd7211 */ /* 0x001fc800078e10ff */
[C---:B------:R-:W-:Y:S01]  /*12990*/  LEA R210, P6, R189.reuse, R2, 0x1 ;  /* 0x00000002bdd27211 */ /* 0x040fe200078c08ff */
[----:B------:R-:W-:Y:S01]  /*129a0*/  IMAD R3, R70, 0x4, R189 ;  /* 0x0000000446037824 */ /* 0x000fe200078e02bd */
[----:B------:R-:W-:Y:S02]  /*129b0*/  STG.E.U16 [R186.64], R136 ;  /* 0x00000088ba007986 */ /* 0x000fe4000c101504 */
[----:B------:R-:W-:Y:S02]  /*129c0*/  LEA.HI.X.SX32 R211, R189, R0, 0x1, P6 ;  /* 0x00000000bdd37211 */ /* 0x000fe400030f0eff */
[----:B--2---:R0:W-:Y:S01]  /*129d0*/  STG.E.U16 [R184.64], R132 ;  /* 0x00000084b8007986 */ /* 0x0041e2000c101504 */
[C---:B------:R-:W-:Y:S02]  /*129e0*/  LEA R208, P6, R3.reuse, R2, 0x1 ;  /* 0x0000000203d07211 */ /* 0x040fe400078c08ff */
[----:B------:R-:W-:Y:S02]  /*129f0*/  PRMT R128, R128, 0x7632, R128 ;  /* 0x0000763280807816 */ /* 0x000fe40000000080 */
[----:B------:R-:W-:-:S02]  /*12a00*/  LEA.HI.X.SX32 R209, R3, R0, 0x1, P6 ;  /* 0x0000000003d17211 */ /* 0x000fc400030f0eff */
[----:B0-----:R-:W-:-:S04]  /*12a10*/  LEA R185, R70, R3, 0x2 ;  /* 0x0000000346b97211 */ /* 0x001fc800078e10ff */
[C---:B------:R-:W-:Y:S02]  /*12a20*/  LEA R206, P6, R185.reuse, R2, 0x1 ;  /* 0x00000002b9ce7211 */ /* 0x040fe400078c08ff */
[----:B------:R-:W-:Y:S01]  /*12a30*/  LEA R3, R70, R185, 0x2 ;  /* 0x000000b946037211 */ /* 0x000fe200078e10ff */
[----:B------:R0:W-:Y:S01]  /*12a40*/  STG.E.U16 [R182.64], R128 ;  /* 0x00000080b6007986 */ /* 0x0001e2000c101504 */
[----:B------:R-:W-:Y:S02]  /*12a50*/  LEA.HI.X.SX32 R207, R185, R0, 0x1, P6 ;  /* 0x00000000b9cf7211 */ /* 0x000fe400030f0eff */
[----:B------:R-:W-:Y:S02]  /*12a60*/  LOP3.LUT R202, R202, 0xff, RZ, 0xc0, !PT ;  /* 0x000000ffcaca7812 */ /* 0x000fe400078ec0ff */
[----:B------:R-:W-:Y:S02]  /*12a70*/  LEA R204, P6, R3, R2, 0x1 ;  /* 0x0000000203cc7211 */ /* 0x000fe400078c08ff */
[----:B------:R-:W-:Y:S01]  /*12a80*/  PRMT R120, R120, 0x7632, R120 ;  /* 0x0000763278787816 */ /* 0x000fe20000000078 */
[----:B0-----:R-:W-:Y:S01]  /*12a90*/  IMAD R183, R70, 0x4, R3 ;  /* 0x0000000446b77824 */ /* 0x001fe200078e0203 */
[----:B------:R-:W-:-:S02]  /*12aa0*/  ISETP.GE.U32.AND P5, PT, R202, 0x40, PT ;  /* 0x00000040ca00780c */ /* 0x000fc40003fa6070 */
[----:B------:R-:W-:Y:S02]  /*12ab0*/  PRMT R124, R124, 0x7632, R124 ;  /* 0x000076327c7c7816 */ /* 0x000fe4000000007c */
[----:B------:R-:W-:Y:S02]  /*12ac0*/  LEA.HI.X.SX32 R205, R3, R0, 0x1, P6 ;  /* 0x0000000003cd7211 */ /* 0x000fe400030f0eff */
[C---:B------:R-:W-:Y:S02]  /*12ad0*/  LEA R202, P6, R183.reuse, R2, 0x1 ;  /* 0x00000002b7ca7211 */ /* 0x040fe400078c08ff */
[----:B------:R-:W-:Y:S01]  /*12ae0*/  LEA R3, R70, R183, 0x2 ;  /* 0x000000b746037211 */ /* 0x000fe200078e10ff */
[----:B------:R-:W-:Y:S01]  /*12af0*/  STG.E.U16 [R180.64], R120 ;  /* 0x00000078b4007986 */ /* 0x000fe2000c101504 */
[----:B------:R-:W-:Y:S02]  /*12b00*/  LEA.HI.X.SX32 R203, R183, R0, 0x1, P6 ;  /* 0x00000000b7cb7211 */ /* 0x000fe400030f0eff */
[----:B------:R-:W-:Y:S01]  /*12b10*/  LEA R200, P6, R3, R2, 0x1 ;  /* 0x0000000203c87211 */ /* 0x000fe200078c08ff */
[----:B------:R0:W-:Y:S01]  /*12b20*/  STG.E.U16 [R178.64], R124 ;  /* 0x0000007cb2007986 */ /* 0x0001e2000c101504 */
[----:B------:R-:W-:-:S02]  /*12b30*/  PRMT R88, R112, 0x7632, R88 ;  /* 0x0000763270587816 */ /* 0x000fc40000000058 */
[----:B------:R-:W-:Y:S02]  /*12b40*/  LEA.HI.X.SX32 R201, R3, R0, 0x1, P6 ;  /* 0x0000000003c97211 */ /* 0x000fe400030f0eff */
[----:B0-----:R-:W-:-:S04]  /*12b50*/  LEA R179, R70, R3, 0x2 ;  /* 0x0000000346b37211 */ /* 0x001fc800078e10ff */
[C---:B------:R-:W-:Y:S01]  /*12b60*/  LEA R198, P6, R179.reuse, R2, 0x1 ;  /* 0x00000002b3c67211 */ /* 0x040fe200078c08ff */
[----:B------:R-:W-:Y:S01]  /*12b70*/  IMAD R3, R70, 0x4, R179 ;  /* 0x0000000446037824 */ /* 0x000fe200078e02b3 */
[----:B------:R0:W-:Y:S02]  /*12b80*/  STG.E.U16 [R176.64], R88 ;  /* 0x00000058b0007986 */ /* 0x0001e4000c101504 */
[----:B------:R-:W-:Y:S02]  /*12b90*/  LEA.HI.X.SX32 R199, R179, R0, 0x1, P6 ;  /* 0x00000000b3c77211 */ /* 0x000fe400030f0eff */
        /* <DEDUP_REMOVED lines=8> */
[C---:B------:R-:W-:Y:S02]  /*12c20*/  LEA R192, P6, R3.reuse, R2, 0x1 ;  /* 0x0000000203c07211 */ /* 0x040fe400078c08ff */
[----:B------:R-:W-:Y:S02]  /*12c30*/  PRMT R104, R104, 0x7632, R104 ;  /* 0x0000763268687816 */ /* 0x000fe40000000068 */
[----:B------:R-:W-:Y:S01]  /*12c40*/  PRMT R108, R108, 0x7632, R108 ;  /* 0x000076326c6c7816 */ /* 0x000fe2000000006c */
[----:B0-----:R-:W-:Y:S01]  /*12c50*/  IMAD R175, R70, 0x4, R3 ;  /* 0x0000000446af7824 */ /* 0x001fe200078e0203 */
[----:B------:R-:W-:Y:S01]  /*12c60*/  LEA.HI.X.SX32 R193, R3, R0, 0x1, P6 ;  /* 0x0000000003c17211 */ /* 0x000fe200030f0eff */
[----:B------:R-:W-:Y:S03]  /*12c70*/  STG.E.U16 [R172.64], R104 ;  /* 0x00000068ac007986 */ /* 0x000fe6000c101504 */
[----:B------:R-:W-:-:S02]  /*12c80*/  LEA R190, P6, R175, R2, 0x1 ;  /* 0x00000002afbe7211 */ /* 0x000fc400078c08ff */
[----:B------:R-:W-:Y:S01]  /*12c90*/  LEA R3, R70, R175, 0x2 ;  /* 0x000000af46037211 */ /* 0x000fe200078e10ff */
[----:B------:R0:W-:Y:S01]  /*12ca0*/  STG.E.U16 [R170.64], R108 ;  /* 0x0000006caa007986 */ /* 0x0001e2000c101504 */
[----:B------:R-:W-:Y:S02]  /*12cb0*/  LEA.HI.X.SX32 R191, R175, R0, 0x1, P6 ;  /* 0x00000000afbf7211 */ /* 0x000fe400030f0eff */
[C---:B------:R-:W-:Y:S02]  /*12cc0*/  LEA R184, P6, R3.reuse, R2, 0x1 ;  /* 0x0000000203b87211 */ /* 0x040fe400078c08ff */
[----:B------:R-:W-:Y:S02]  /*12cd0*/  PRMT R84, R92, 0x7632, R84 ;  /* 0x000076325c547816 */ /* 0x000fe40000000054 */
        /* <DEDUP_REMOVED lines=30> */
[----:B------:R0:W-:Y:S01]  /*12ec0*/  STG.E.U16 [R160.64], R80 ;  /* 0x00000050a0007986 */ /* 0x0001e2000c101504 */
[----:B------:R-:W-:Y:S02]  /*12ed0*/  PRMT R84, R84, 0x7632, R84 ;  /* 0x0000763254547816 */ /* 0x000fe40000000054 */
[----:B------:R-:W-:Y:S02]  /*12ee0*/  LEA.HI.X.SX32 R165, R163, R0, 0x1, P6 ;  /* 0x00000000a3a57211 */ /* 0x000fe400030f0eff */
[----:B------:R-:W-:Y:S01]  /*12ef0*/  LEA R163, R70, R3, 0x2 ;  /* 0x0000000346a37211 */ /* 0x000fe200078e10ff */
[----:B------:R1:W-:Y:S01]  /*12f00*/  STG.E.U16 [R156.64], R84 ;  /* 0x000000549c007986 */ /* 0x0003e2000c101504 */
[----:B------:R-:W-:Y:S02]  /*12f10*/  PRMT R60, R60, 0x7632, R60 ;  /* 0x000076323c3c7816 */ /* 0x000fe4000000003c */
[----:B0-----:R-:W-:-:S04]  /*12f20*/  LEA R160, P6, R3, R2, 0x1 ;  /* 0x0000000203a07211 */ /* 0x001fc800078c08ff */
[----:B------:R-:W-:Y:S02]  /*12f30*/  LEA.HI.X.SX32 R161, R3, R0, 0x1, P6 ;  /* 0x0000000003a17211 */ /* 0x000fe400030f0eff */
[C---:B-1----:R-:W-:Y:S02]  /*12f40*/  LEA R156, P6, R163.reuse, R2, 0x1 ;  /* 0x00000002a39c7211 */ /* 0x042fe400078c08ff */
[----:B------:R-:W-:Y:S01]  /*12f50*/  LEA R3, R70, R163, 0x2 ;  /* 0x000000a346037211 */ /* 0x000fe200078e10ff */
[----:B------:R0:W-:Y:S01]  /*12f60*/  STG.E.U16 [R152.64], R60 ;  /* 0x0000003c98007986 */ /* 0x0001e2000c101504 */
[----:B------:R-:W-:Y:S02]  /*12f70*/  PRMT R136, R136, 0x7632, R136 ;  /* 0x0000763288887816 */ /* 0x000fe40000000088 */
[----:B------:R-:W-:Y:S01]  /*12f80*/  LEA.HI.X.SX32 R157, R163, R0, 0x1, P6 ;  /* 0x00000000a39d7211 */ /* 0x000fe200030f0eff */
[----:B------:R-:W-:Y:S01]  /*12f90*/  IMAD R163, R70, 0x4, R3 ;  /* 0x0000000446a37824 */ /* 0x000fe200078e0203 */
[----:B------:R-:W-:Y:S01]  /*12fa0*/  PRMT R132, R132, 0x7632, R132 ;  /* 0x0000763284847816 */ /* 0x000fe20000000084 */
[----:B------:R1:W-:Y:S01]  /*12fb0*/  STG.E.U16 [R148.64], R136 ;  /* 0x0000008894007986 */ /* 0x0003e2000c101504 */
[----:B0-----:R-:W-:-:S04]  /*12fc0*/  LEA R152, P6, R3, R2, 0x1 ;  /* 0x0000000203987211 */ /* 0x001fc800078c08ff */
[----:B------:R-:W-:Y:S02]  /*12fd0*/  LEA.HI.X.SX32 R153, R3, R0, 0x1, P6 ;  /* 0x0000000003997211 */ /* 0x000fe400030f0eff */
[C---:B-1----:R-:W-:Y:S02]  /*12fe0*/  LEA R148, P6, R163.reuse, R2, 0x1 ;  /* 0x00000002a3947211 */ /* 0x042fe400078c08ff */
[C---:B------:R-:W-:Y:S01]  /*12ff0*/  LEA R3, R70.reuse, R163, 0x2 ;  /* 0x000000a346037211 */ /* 0x040fe200078e10ff */
[----:B------:R0:W-:Y:S01]  /*13000*/  STG.E.U16 [R144.64], R132 ;  /* 0x0000008490007986 */ /* 0x0001e2000c101504 */
[----:B------:R-:W-:Y:S02]  /*13010*/  LEA.HI.X.SX32 R149, R163, R0, 0x1, P6 ;  /* 0x00000000a3957211 */ /* 0x000fe400030f0eff */
[----:B------:R-:W-:Y:S01]  /*13020*/  LEA R163, R70, R3, 0x2 ;  /* 0x0000000346a37211 */ /* 0x000fe200078e10ff */
[----:B------:R1:W-:Y:S01]  /*13030*/  STG.E.U16 [R140.64], R129 ;  /* 0x000000818c007986 */ /* 0x0003e2000c101504 */
[----:B0-----:R-:W-:-:S04]  /*13040*/  LEA R144, P6, R3, R2, 0x1 ;  /* 0x0000000203907211 */ /* 0x001fc800078c08ff */
[----:B------:R-:W-:Y:S01]  /*13050*/  LEA.HI.X.SX32 R145, R3, R0, 0x1, P6 ;  /* 0x0000000003917211 */ /* 0x000fe200030f0eff */
[C---:B------:R-:W-:Y:S01]  /*13060*/  IMAD R3, R70.reuse, 0x4, R163 ;  /* 0x0000000446037824 */ /* 0x040fe200078e02a3 */
[C---:B-1----:R-:W-:Y:S01]  /*13070*/  LEA R140, P6, R163.reuse, R2, 0x1 ;  /* 0x00000002a38c7211 */ /* 0x042fe200078c08ff */
[----:B------:R0:W-:Y:S03]  /*13080*/  STG.E.U16 [R76.64], R121 ;  /* 0x000000794c007986 */ /* 0x0001e6000c101504 */
[----:B------:R-:W-:Y:S02]  /*13090*/  LEA.HI.X.SX32 R141, R163, R0, 0x1, P6 ;  /* 0x00000000a38d7211 */ /* 0x000fe400030f0eff */
[----:B------:R-:W-:Y:S01]  /*130a0*/  LEA R163, R70, R3, 0x2 ;  /* 0x0000000346a37211 */ /* 0x000fe200078e10ff */
[----:B------:R1:W-:Y:S01]  /*130b0*/  STG.E.U16 [R72.64], R125 ;  /* 0x0000007d48007986 */ /* 0x0003e2000c101504 */
[----:B0-----:R-:W-:-:S04]  /*130c0*/  LEA R76, P6, R3, R2, 0x1 ;  /* 0x00000002034c7211 */ /* 0x001fc800078c08ff */
[----:B------:R-:W-:Y:S02]  /*130d0*/  LEA.HI.X.SX32 R77, R3, R0, 0x1, P6 ;  /* 0x00000000034d7211 */ /* 0x000fe400030f0eff */
[C---:B-1----:R-:W-:Y:S02]  /*130e0*/  LEA R72, P6, R163.reuse, R2, 0x1 ;  /* 0x00000002a3487211 */ /* 0x042fe400078c08ff */
[----:B------:R-:W-:Y:S01]  /*130f0*/  LEA R3, R70, R163, 0x2 ;  /* 0x000000a346037211 */ /* 0x000fe200078e10ff */
[----:B------:R0:W-:Y:S01]  /*13100*/  STG.E.U16 [R68.64], R113 ;  /* 0x0000007144007986 */ /* 0x0001e2000c101504 */
[----:B------:R-:W-:-:S03]  /*13110*/  LEA.HI.X.SX32 R73, R163, R0, 0x1, P6 ;  /* 0x00000000a3497211 */ /* 0x000fc600030f0eff */
[----:B------:R-:W-:Y:S01]  /*13120*/  IMAD R163, R70, 0x4, R3 ;  /* 0x0000000446a37824 */ /* 0x000fe200078e0203 */
[----:B------:R1:W-:Y:S01]  /*13130*/  STG.E.U16 [R66.64], R117 ;  /* 0x0000007542007986 */ /* 0x0003e2000c101504 */
[----:B0-----:R-:W-:-:S04]  /*13140*/  LEA R68, P6, R3, R2, 0x1 ;  /* 0x0000000203447211 */ /* 0x001fc800078c08ff */
[----:B------:R-:W-:Y:S02]  /*13150*/  LEA.HI.X.SX32 R69, R3, R0, 0x1, P6 ;  /* 0x0000000003457211 */ /* 0x000fe400030f0eff */
[C---:B------:R-:W-:Y:S02]  /*13160*/  LEA R3, R70.reuse, R163, 0x2 ;  /* 0x000000a346037211 */ /* 0x040fe400078e10ff */
[C---:B-1----:R-:W-:Y:S02]  /*13170*/  LEA R66, P6, R163.reuse, R2, 0x1 ;  /* 0x00000002a3427211 */ /* 0x042fe400078c08ff */
[----:B------:R-:W-:Y:S01]  /*13180*/  LEA R167, R70, R3, 0x2 ;  /* 0x0000000346a77211 */ /* 0x000fe200078e10ff */
[----:B------:R0:W-:Y:S01]  /*13190*/  STG.E.U16 [R64.64], R105 ;  /* 0x0000006940007986 */ /* 0x0001e2000c101504 */
[----:B------:R-:W-:-:S03]  /*131a0*/  LEA.HI.X.SX32 R67, R163, R0, 0x1, P6 ;  /* 0x00000000a3437211 */ /* 0x000fc600030f0eff */
[----:B------:R-:W-:Y:S01]  /*131b0*/  IMAD R163, R70, 0x4, R167 ;  /* 0x0000000446a37824 */ /* 0x000fe200078e02a7 */
[----:B0-----:R-:W-:-:S04]  /*131c0*/  LEA R64, P6, R3, R2, 0x1 ;  /* 0x0000000203407211 */ /* 0x001fc800078c08ff */
[----:B------:R-:W-:Y:S02]  /*131d0*/  LEA.HI.X.SX32 R65, R3, R0, 0x1, P6 ;  /* 0x0000000003417211 */ /* 0x000fe400030f0eff */
[C---:B------:R-:W-:Y:S02]  /*131e0*/  LEA R182, P6, R167.reuse, R2, 0x1 ;  /* 0x00000002a7b67211 */ /* 0x040fe400078c08ff */
[C---:B------:R-:W-:Y:S02]  /*131f0*/  LEA R3, R70.reuse, R163, 0x2 ;  /* 0x000000a346037211 */ /* 0x040fe400078e10ff */
[----:B------:R-:W-:Y:S02]  /*13200*/  LEA.HI.X.SX32 R183, R167, R0, 0x1, P6 ;  /* 0x00000000a7b77211 */ /* 0x000fe400030f0eff */
[C---:B------:R-:W-:Y:S01]  /*13210*/  LEA R167, R70.reuse, R3, 0x2 ;  /* 0x0000000346a77211 */ /* 0x040fe200078e10ff */
[----:B------:R0:W-:Y:S04]  /*13220*/  STG.E.U16 [R158.64], R109 ;  /* 0x0000006d9e007986 */ /* 0x0001e8000c101504 */
[C---:B------:R-:W-:Y:S01]  /*13230*/  IMAD R60, R70.reuse, 0x4, R167 ;  /* 0x00000004463c7824 */ /* 0x040fe200078e02a7 */
[----:B------:R-:W-:Y:S01]  /*13240*/  LEA R178, P6, R163, R2, 0x1 ;  /* 0x00000002a3b27211 */ /* 0x000fe200078c08ff */
[----:B------:R1:W-:Y:S03]  /*13250*/  STG.E.U16 [R154.64], R93 ;  /* 0x0000005d9a007986 */ /* 0x0003e6000c101504 */
[----:B0-----:R-:W-:-:S02]  /*13260*/  LEA R159, R70, R60, 0x2 ;  /* 0x0000003c469f7211 */ /* 0x001fc400078e10ff */
[----:B------:R-:W-:Y:S02]  /*13270*/  LEA.HI.X.SX32 R179, R163, R0, 0x1, P6 ;  /* 0x00000000a3b37211 */ /* 0x000fe400030f0eff */
[C---:B------:R-:W-:Y:S02]  /*13280*/  LEA R174, P6, R3.reuse, R2, 0x1 ;  /* 0x0000000203ae7211 */ /* 0x040fe400078c08ff */
[C---:B-1----:R-:W-:Y:S01]  /*13290*/  LEA R155, R70.reuse, R159, 0x2 ;  /* 0x0000009f469b7211 */ /* 0x042fe200078e10ff */
[----:B------:R0:W-:Y:S01]  /*132a0*/  STG.E.U16 [R150.64], R101 ;  /* 0x0000006596007986 */ /* 0x0001e2000c101504 */
[----:B------:R-:W-:Y:S02]  /*132b0*/  LEA.HI.X.SX32 R175, R3, R0, 0x1, P6 ;  /* 0x0000000003af7211 */ /* 0x000fe400030f0eff */
[C---:B------:R-:W-:Y:S01]  /*132c0*/  LEA R170, P6, R167.reuse, R2, 0x1 ;  /* 0x00000002a7aa7211 */ /* 0x040fe200078c08ff */
[----:B------:R1:W-:Y:S03]  /*132d0*/  STG.E.U16 [R146.64], R89 ;  /* 0x0000005992007986 */ /* 0x0003e6000c101504 */
[----:B------:R-:W-:Y:S01]  /*132e0*/  LEA.HI.X.SX32 R171, R167, R0, 0x1, P6 ;  /* 0x00000000a7ab7211 */ /* 0x000fe200030f0eff */
[----:B0-----:R-:W-:Y:S01]  /*132f0*/  IMAD R151, R70, 0x4, R155 ;  /* 0x0000000446977824 */ /* 0x001fe200078e029b */
[----:B------:R-:W-:-:S04]  /*13300*/  LEA R166, P6, R60, R2, 0x1 ;  /* 0x000000023ca67211 */ /* 0x000fc800078c08ff */
[----:B------:R-:W-:Y:S02]  /*13310*/  LEA R80, R70, R151, 0x2 ;  /* 0x0000009746507211 */ /* 0x000fe400078e10ff */
[----:B------:R-:W-:Y:S02]  /*13320*/  LEA.HI.X.SX32 R167, R60, R0, 0x1, P6 ;  /* 0x000000003ca77211 */ /* 0x000fe400030f0eff */
[----:B-1----:R-:W-:Y:S01]  /*13330*/  LEA R147, R70, R80, 0x2 ;  /* 0x0000005046937211 */ /* 0x002fe200078e10ff */
[----:B------:R0:W1:Y:S01]  /*13340*/  I2F R60, R71 ;  /* 0x00000047003c7306 */ /* 0x0000620000201400 */
[----:B------:R2:W-:Y:S01]  /*13350*/  STG.E.U16 [R142.64], R97 ;  /* 0x000000618e007986 */ /* 0x0005e2000c101504 */
[----:B------:R-:W-:-:S03]  /*13360*/  LEA R162, P6, R159, R2, 0x1 ;  /* 0x000000029fa27211 */ /* 0x000fc600078c08ff */
[----:B------:R3:W-:Y:S01]  /*13370*/  STG.E.U16 [R78.64], R81 ;  /* 0x000000514e007986 */ /* 0x0007e2000c101504 */
[----:B------:R-:W-:Y:S01]  /*13380*/  FSEL R3, RZ, -23, P0 ;  /* 0xc1b80000ff037808 */ /* 0x000fe20000000000 */
[C---:B--2---:R-:W-:Y:S01]  /*13390*/  IMAD R143, R70.reuse, 0x4, R147 ;  /* 0x00000004468f7824 */ /* 0x044fe200078e0293 */
[----:B------:R-:W-:Y:S02]  /*133a0*/  LEA.HI.X.SX32 R163, R159, R0, 0x1, P6 ;  /* 0x000000009fa37211 */ /* 0x000fe400030f0eff */
[-C--:B------:R-:W-:Y:S02]  /*133b0*/  LEA R158, P0, R155, R2.reuse, 0x1 ;  /* 0x000000029b9e7211 */ /* 0x080fe400078008ff */
[C---:B---3--:R-:W-:Y:S02]  /*133c0*/  LEA R79, R70.reuse, R143, 0x2 ;  /* 0x0000008f464f7211 */ /* 0x048fe400078e10ff */
[----:B------:R-:W-:Y:S02]  /*133d0*/  LEA R154, P6, R151, R2, 0x1 ;  /* 0x00000002979a7211 */ /* 0x000fe400078c08ff */
[----:B0-----:R-:W-:-:S02]  /*133e0*/  LEA R71, R70, R79, 0x2 ;  /* 0x0000004f46477211 */ /* 0x001fc400078e10ff */
[-C--:B------:R-:W-:Y:S01]  /*133f0*/  LEA.HI.X.SX32 R159, R155, R0.reuse, 0x1, P0 ;  /* 0x000000009b9f7211 */ /* 0x080fe200000f0eff */
[----:B-1----:R-:W-:Y:S01]  /*13400*/  FFMA.FTZ R60, R60, 1.1920928955078125e-07, R3 ;  /* 0x340000003c3c7823 */ /* 0x002fe20000010003 */
[----:B------:R-:W-:Y:S01]  /*13410*/  LEA.HI.X.SX32 R155, R151, R0, 0x1, P6 ;  /* 0x00000000979b7211 */ /* 0x000fe200030f0eff */
[----:B------:R-:W-:Y:S01]  /*13420*/  IMAD R3, R70, 0x4, R71 ;  /* 0x0000000446037824 */ /* 0x000fe200078e0247 */
[CC--:B------:R-:W-:Y:S02]  /*13430*/  LEA R146, P6, R147.reuse, R2.reuse, 0x1 ;  /* 0x0000000293927211 */ /* 0x0c0fe400078c08ff */
[C---:B------:R-:W-:Y:S02]  /*13440*/  LEA R150, P0, R80.reuse, R2, 0x1 ;  /* 0x0000000250967211 */ /* 0x040fe400078008ff */
[-C--:B------:R-:W-:Y:S02]  /*13450*/  LEA.HI.X.SX32 R147, R147, R0.reuse, 0x1, P6 ;  /* 0x0000000093937211 */ /* 0x080fe400030f0eff */
[----:B------:R-:W-:-:S02]  /*13460*/  LEA.HI.X.SX32 R151, R80, R0, 0x1, P0 ;  /* 0x0000000050977211 */ /* 0x000fc400000f0eff */
[-C--:B------:R-:W-:Y:S02]  /*13470*/  LEA R78, P6, R79, R2.reuse, 0x1 ;  /* 0x000000024f4e7211 */ /* 0x080fe400078c08ff */
[----:B------:R-:W-:Y:S02]  /*13480*/  LEA R142, P0, R143, R2, 0x1 ;  /* 0x000000028f8e7211 */ /* 0x000fe400078008ff */
[----:B------:R-:W-:Y:S01]  /*13490*/  LEA R80, R70, R3, 0x2 ;  /* 0x0000000346507211 */ /* 0x000fe200078e10ff */
[----:B------:R0:W-:Y:S01]  /*134a0*/  STG.E.U16 [R74.64], R85 ;  /* 0x000000554a007986 */ /* 0x0001e2000c101504 */
[-C--:B------:R-:W-:Y:S02]  /*134b0*/  LEA.HI.X.SX32 R79, R79, R0.reuse, 0x1, P6 ;  /* 0x000000004f4f7211 */ /* 0x080fe400030f0eff */
[----:B------:R-:W-:Y:S01]  /*134c0*/  LEA.HI.X.SX32 R143, R143, R0, 0x1, P0 ;  /* 0x000000008f8f7211 */ /* 0x000fe200000f0eff */
[----:B------:R1:W-:Y:S01]  /*134d0*/  STG.E.U16 [R58.64], R61 ;  /* 0x0000003d3a007986 */ /* 0x0003e2000c101504 */
[----:B0-----:R-:W-:-:S02]  /*134e0*/  LEA R74, P6, R71, R2, 0x1 ;  /* 0x00000002474a7211 */ /* 0x001fc400078c08ff */
[----:B-1----:R-:W-:Y:S02]  /*134f0*/  LEA R59, R70, R80, 0x2 ;  /* 0x00000050463b7211 */ /* 0x002fe400078e10ff */
[----:B------:R-:W-:Y:S02]  /*13500*/  LEA R70, P0, R3, R2, 0x1 ;  /* 0x0000000203467211 */ /* 0x000fe400078008ff */
[-C--:B------:R-:W-:Y:S02]  /*13510*/  LEA.HI.X.SX32 R75, R71, R0.reuse, 0x1, P6 ;  /* 0x00000000474b7211 */ /* 0x080fe400030f0eff */
[----:B------:R-:W-:Y:S02]  /*13520*/  LEA.HI.X.SX32 R71, R3, R0, 0x1, P0 ;  /* 0x0000000003477211 */ /* 0x000fe400000f0eff */
[----:B------:R-:W-:Y:S02]  /*13530*/  LEA R58, P0, R59, R2, 0x1 ;  /* 0x000000023b3a7211 */ /* 0x000fe400078008ff */
[----:B------:R-:W-:-:S02]  /*13540*/  ISETP.GE.U32.AND P6, PT, R235, 0x7f800000, PT ;  /* 0x7f800000eb00780c */ /* 0x000fc40003fc6070 */
[----:B------:R-:W-:Y:S02]  /*13550*/  LEA.HI.X.SX32 R59, R59, R0, 0x1, P0 ;  /* 0x000000003b3b7211 */ /* 0x000fe400000f0eff */
[----:B------:R-:W-:Y:S01]  /*13560*/  LEA R2, P0, R80, R2, 0x1 ;  /* 0x0000000250027211 */ /* 0x000fe200078008ff */
[----:B------:R-:W-:-:S03]  /*13570*/  FADD R248, R60, R248 ;  /* 0x000000f83cf87221 */ /* 0x000fc60000000000 */
[----:B------:R-:W-:Y:S02]  /*13580*/  LEA.HI.X.SX32 R3, R80, R0, 0x1, P0 ;  /* 0x0000000050037211 */ /* 0x000fe400000f0eff */
[----:B------:R-:W-:Y:S02]  /*13590*/  IADD3 R80, R7, -0x3f3504f3, RZ ;  /* 0xc0cafb0d07507810 */ /* 0x000fe40007ffe0ff */
[----:B------:R-:W-:Y:S02]  /*135a0*/  IADD3 R60, R234, -0x3f3504f3, RZ ;  /* 0xc0cafb0dea3c7810 */ /* 0x000fe40007ffe0ff */
[----:B------:R-:W-:Y:S01]  /*135b0*/  LOP3.LUT R80, R80, 0xff800000, RZ, 0xc0, !PT ;  /* 0xff80000050507812 */ /* 0x000fe200078ec0ff */
[----:B------:R-:W-:Y:S01]  /*135c0*/  @P6 IMAD.MOV.U32 R0, RZ, RZ, 0x7f800000 ;  /* 0x7f800000ff006424 */ /* 0x000fe200078e00ff */
[----:B------:R-:W-:Y:S02]  /*135d0*/  FSETP.NEU.AND P0, PT, R4, RZ, PT ;  /* 0x000000ff0400720b */ /* 0x000fe40003f0d000 */
[----:B------:R-:W-:-:S02]  /*135e0*/  LOP3.LUT R60, R60, 0xff800000, RZ, 0xc0, !PT ;  /* 0xff8000003c3c7812 */ /* 0x000fc400078ec0ff */
[----:B------:R-:W-:Y:S01]  /*135f0*/  IADD3 R4, R7, -R80, RZ ;  /* 0x8000005007047210 */ /* 0x000fe20007ffe0ff */
[----:B------:R-:W-:Y:S01]  /*13600*/  @P6 FFMA.FTZ R248, R235, R0, +INF ;  /* 0x7f800000ebf86423 */ /* 0x000fe20000010000 */
[----:B------:R-:W-:-:S03]  /*13610*/  IADD3 R0, R234, -R60, RZ ;  /* 0x8000003cea007210 */ /* 0x000fc60007ffe0ff */
[----:B------:R-:W-:Y:S02]  /*13620*/  FADD R4, R4, -1 ;  /* 0xbf80000004047421 */ /* 0x000fe40000000000 */
[----:B------:R-:W-:Y:S02]  /*13630*/  FADD R0, R0, -1 ;  /* 0xbf80000000007421 */ /* 0x000fe40000000000 */
[-C--:B------:R-:W-:Y:S02]  /*13640*/  FFMA.FTZ R84, R4, R249.reuse, -0.16845393180847167969 ;  /* 0xbe2c7f3004547423 */ /* 0x080fe400000100f9 */
[----:B------:R-:W-:Y:S02]  /*13650*/  FFMA.FTZ R88, R0, R249, -0.16845393180847167969 ;  /* 0xbe2c7f3000587423 */ /* 0x000fe400000100f9 */
[----:B------:R-:W-:Y:S02]  /*13660*/  FFMA.FTZ R84, R4, R84, 0.1716887056827545166 ;  /* 0x3e2fcf2a04547423 */ /* 0x000fe40000010054 */
[----:B------:R-:W-:-:S02]  /*13670*/  FFMA.FTZ R88, R0, R88, 0.1716887056827545166 ;  /* 0x3e2fcf2a00587423 */ /* 0x000fc40000010058 */
[----:B------:R-:W-:Y:S02]  /*13680*/  FFMA.FTZ R84, R4, R84, -0.17900948226451873779 ;  /* 0xbe374e4304547423 */ /* 0x000fe40000010054 */
[----:B------:R-:W-:Y:S02]  /*13690*/  FFMA.FTZ R88, R0, R88, -0.17900948226451873779 ;  /* 0xbe374e4300587423 */ /* 0x000fe40000010058 */
[----:B------:R-:W-:Y:S02]  /*136a0*/  FFMA.FTZ R84, R4, R84, 0.20512372255325317383 ;  /* 0x3e520bf404547423 */ /* 0x000fe40000010054 */
[----:B------:R-:W-:Y:S02]  /*136b0*/  FFMA.FTZ R88, R0, R88, 0.20512372255325317383 ;  /* 0x3e520bf400587423 */ /* 0x000fe40000010058 */
[----:B------:R-:W-:Y:S02]  /*136c0*/  FFMA.FTZ R84, R4, R84, -0.24046532809734344482 ;  /* 0xbe763c8b04547423 */ /* 0x000fe40000010054 */
[----:B------:R-:W-:-:S02]  /*136d0*/  FFMA.FTZ R88, R0, R88, -0.24046532809734344482 ;  /* 0xbe763c8b00587423 */ /* 0x000fc40000010058 */
[----:B------:R-:W-:Y:S02]  /*136e0*/  FFMA.FTZ R84, R4, R84, 0.28857114911079406738 ;  /* 0x3e93bf9904547423 */ /* 0x000fe40000010054 */
[----:B------:R-:W-:Y:S02]  /*136f0*/  FFMA.FTZ R88, R0, R88, 0.28857114911079406738 ;  /* 0x3e93bf9900587423 */ /* 0x000fe40000010058 */
[----:B------:R-:W-:Y:S02]  /*13700*/  FFMA.FTZ R84, R4, R84, -0.36067417263984680176 ;  /* 0xbeb8aa4904547423 */ /* 0x000fe40000010054 */
[----:B------:R-:W-:Y:S02]  /*13710*/  FFMA.FTZ R88, R0, R88, -0.36067417263984680176 ;  /* 0xbeb8aa4900587423 */ /* 0x000fe40000010058 */
[----:B------:R-:W-:Y:S02]  /*13720*/  FFMA.FTZ R84, R4, R84, 0.48089820146560668945 ;  /* 0x3ef6384a04547423 */ /* 0x000fe40000010054 */
[----:B------:R-:W-:-:S02]  /*13730*/  FFMA.FTZ R88, R0, R88, 0.48089820146560668945 ;  /* 0x3ef6384a00587423 */ /* 0x000fc40000010058 */
[----:B------:R-:W-:Y:S01]  /*13740*/  FFMA.FTZ R84, R4, R84, -0.72134751081466674805 ;  /* 0xbf38aa3b04547423 */ /* 0x000fe20000010054 */
[----:B------:R-:W0:Y:S01]  /*13750*/  I2F R80, R80 ;  /* 0x0000005000507306 */ /* 0x000e220000201400 */
[----:B------:R-:W-:Y:S02]  /*13760*/  FFMA.FTZ R92, R0, R88, -0.72134751081466674805 ;  /* 0xbf38aa3b005c7423 */ /* 0x000fe40000010058 */
[----:B------:R-:W-:Y:S01]  /*13770*/  FMUL R88, R4, R84 ;  /* 0x0000005404587220 */ /* 0x000fe20000400000 */
[----:B------:R-:W-:-:S04]  /*13780*/  FSEL R84, RZ, -23, P4 ;  /* 0xc1b80000ff547808 */ /* 0x000fc80002000000 */
[----:B------:R-:W1:Y:S01]  /*13790*/  I2F R60, R60 ;  /* 0x0000003c003c7306 */ /* 0x000e620000201400 */
[----:B------:R-:W-:Y:S01]  /*137a0*/  ISETP.GE.U32.AND P4, PT, R7, 0x7f800000, PT ;  /* 0x7f8000000700780c */ /* 0x000fe20003f86070 */
[----:B------:R-:W-:-:S04]  /*137b0*/  FMUL R88, R4, R88 ;  /* 0x0000005804587220 */ /* 0x000fc80000400000 */
[----:B------:R-:W-:Y:S01]  /*137c0*/  FFMA.FTZ R88, R4, 1.4426950216293334961, R88 ;  /* 0x3fb8aa3b04587823 */ /* 0x000fe20000010058 */
[----:B------:R-:W-:Y:S01]  /*137d0*/  FSEL R4, RZ, -23, P3 ;  /* 0xc1b80000ff047808 */ /* 0x000fe20001800000 */
[----:B------:R-:W-:Y:S01]  /*137e0*/  FMUL R92, R0, R92 ;  /* 0x0000005c005c7220 */ /* 0x000fe20000400000 */
[----:B------:R-:W-:Y:S01]  /*137f0*/  ISETP.GE.U32.AND P3, PT, R234, 0x7f800000, PT ;  /* 0x7f800000ea00780c */ /* 0x000fe20003f66070 */
[----:B0-----:R-:W-:Y:S02]  /*13800*/  FFMA.FTZ R80, R80, 1.1920928955078125e-07, R84 ;  /* 0x3400000050507823 */ /* 0x001fe40000010054 */
[----:B------:R-:W-:Y:S02]  /*13810*/  FMUL R92, R0, R92 ;  /* 0x0000005c005c7220 */ /* 0x000fe40000400000 */
[----:B-1----:R-:W-:Y:S02]  /*13820*/  FFMA.FTZ R4, R60, 1.1920928955078125e-07, R4 ;  /* 0x340000003c047823 */ /* 0x002fe40000010004 */
[----:B------:R-:W-:-:S02]  /*13830*/  @P4 IMAD.MOV.U32 R60, RZ, RZ, 0x7f800000 ;  /* 0x7f800000ff3c4424 */ /* 0x000fc400078e00ff */
[----:B------:R-:W-:Y:S02]  /*13840*/  FFMA.FTZ R92, R0, 1.4426950216293334961, R92 ;  /* 0x3fb8aa3b005c7823 */ /* 0x000fe4000001005c */
[----:B------:R-:W-:Y:S02]  /*13850*/  FADD R0, R80, R88 ;  /* 0x0000005850007221 */ /* 0x000fe40000000000 */
[----:B------:R-:W-:Y:S01]  /*13860*/  @P4 FFMA.FTZ R0, R7, R60, +INF ;  /* 0x7f80000007004423 */ /* 0x000fe2000001003c */
[----:B------:R-:W-:Y:S02]  /*13870*/  FSETP.NEU.AND P4, PT, R5, RZ, PT ;  /* 0x000000ff0500720b */ /* 0x000fe40003f8d000 */
[----:B------:R-:W-:Y:S01]  /*13880*/  @P3 MOV R5, 0x7f800000 ;  /* 0x7f80000000053802 */ /* 0x000fe20000000f00 */
[----:B------:R-:W-:-:S04]  /*13890*/  FADD R4, R4, R92 ;  /* 0x0000005c04047221 */ /* 0x000fc80000000000 */
[----:B------:R-:W-:Y:S01]  /*138a0*/  @P3 FFMA.FTZ R4, R234, R5, +INF ;  /* 0x7f800000ea043423 */ /* 0x000fe20000010005 */
[----:B------:R-:W-:-:S04]  /*138b0*/  IADD3 R5, R232, -0x3f3504f3, RZ ;  /* 0xc0cafb0de8057810 */ /* 0x000fc80007ffe0ff */
[----:B------:R-:W-:Y:S02]  /*138c0*/  LOP3.LUT R5, R5, 0xff800000, RZ, 0xc0, !PT ;  /* 0xff80000005057812 */ /* 0x000fe400078ec0ff */
[----:B------:R-:W-:-:S03]  /*138d0*/  FSETP.NEU.AND P3, PT, R6, RZ, PT ;  /* 0x000000ff0600720b */ /* 0x000fc60003f6d000 */
[----:B------:R-:W-:-:S04]  /*138e0*/  IMAD.IADD R6, R232, 0x1, -R5 ;  /* 0x00000001e8067824 */ /* 0x000fc800078e0a05 */
[----:B------:R-:W-:-:S04]  /*138f0*/  FADD R6, R6, -1 ;  /* 0xbf80000006067421 */ /* 0x000fc80000000000 */
[----:B------:R-:W-:-:S04]  /*13900*/  FFMA.FTZ R88, R6, R249, -0.16845393180847167969 ;  /* 0xbe2c7f3006587423 */ /* 0x000fc800000100f9 */
[----:B------:R-:W-:Y:S01]  /*13910*/  FFMA.FTZ R88, R6, R88, 0.1716887056827545166 ;  /* 0x3e2fcf2a06587423 */ /* 0x000fe20000010058 */
[----:B------:R-:W-:-:S03]  /*13920*/  PRMT R129, R129, 0x7632, R129 ;  /* 0x0000763281817816 */ /* 0x000fc60000000081 */
[C---:B------:R-:W-:Y:S01]  /*13930*/  FFMA.FTZ R88, R6.reuse, R88, -0.17900948226451873779 ;  /* 0xbe374e4306587423 */ /* 0x040fe20000010058 */
[----:B------:R-:W-:Y:S01]  /*13940*/  PRMT R121, R121, 0x7632, R121 ;  /* 0x0000763279797816 */ /* 0x000fe20000000079 */
[----:B------:R0:W-:Y:S01]  /*13950*/  STG.E.U16 [R240.64], R137 ;  /* 0x00000089f0007986 */ /* 0x0001e2000c101504 */
[----:B------:R-:W-:Y:S01]  /*13960*/  PRMT R125, R125, 0x7632, R125 ;  /* 0x000076327d7d7816 */ /* 0x000fe2000000007d */
[C---:B------:R-:W-:Y:S01]  /*13970*/  FFMA.FTZ R88, R6.reuse, R88, 0.20512372255325317383 ;  /* 0x3e520bf406587423 */ /* 0x040fe20000010058 */
[----:B------:R-:W-:Y:S01]  /*13980*/  PRMT R113, R113, 0x7632, R113 ;  /* 0x0000763271717816 */ /* 0x000fe20000000071 */
[----:B------:R1:W-:Y:S01]  /*13990*/  STG.E.U16 [R56.64], R133 ;  /* 0x0000008538007986 */ /* 0x0003e2000c101504 */
[----:B------:R-:W-:Y:S01]  /*139a0*/  PRMT R117, R117, 0x7632, R117 ;  /* 0x0000763275757816 */ /* 0x000fe20000000075 */
[----:B------:R-:W-:Y:S01]  /*139b0*/  FFMA.FTZ R88, R6, R88, -0.24046532809734344482 ;  /* 0xbe763c8b06587423 */ /* 0x000fe20000010058 */
[----:B------:R-:W-:Y:S01]  /*139c0*/  PRMT R105, R105, 0x7632, R105 ;  /* 0x0000763269697816 */ /* 0x000fe20000000069 */
[----:B------:R-:W-:Y:S01]  /*139d0*/  STG.E.U16 [R54.64], R129 ;  /* 0x0000008136007986 */ /* 0x000fe2000c101504 */
[----:B------:R-:W-:-:S02]  /*139e0*/  PRMT R109, R109, 0x7632, R109 ;  /* 0x000076326d6d7816 */ /* 0x000fc4000000006d */
[----:B------:R-:W-:Y:S01]  /*139f0*/  PRMT R93, R93, 0x7632, R93 ;  /* 0x000076325d5d7816 */ /* 0x000fe2000000005d */
[----:B------:R-:W-:Y:S01]  /*13a00*/  STG.E.U16 [R52.64], R121 ;  /* 0x0000007934007986 */ /* 0x000fe2000c101504 */
[----:B------:R-:W-:-:S03]  /*13a10*/  PRMT R101, R101, 0x7632, R101 ;  /* 0x0000763265657816 */ /* 0x000fc60000000065 */
[----:B------:R-:W-:Y:S01]  /*13a20*/  STG.E.U16 [R50.64], R125 ;  /* 0x0000007d32007986 */ /* 0x000fe2000c101504 */
[----:B------:R-:W-:Y:S01]  /*13a30*/  PRMT R89, R89, 0x7632, R89 ;  /* 0x0000763259597816 */ /* 0x000fe20000000059 */
[----:B------:R-:W-:Y:S02]  /*13a40*/  FFMA.FTZ R88, R6, R88, 0.28857114911079406738 ;  /* 0x3e93bf9906587423 */ /* 0x000fe40000010058 */
[----:B------:R-:W-:Y:S01]  /*13a50*/  STG.E.U16 [R48.64], R113 ;  /* 0x0000007130007986 */ /* 0x000fe2000c101504 */
[----:B------:R-:W-:-:S03]  /*13a60*/  PRMT R97, R97, 0x7632, R97 ;  /* 0x0000763261617816 */ /* 0x000fc60000000061 */
[----:B------:R-:W-:Y:S01]  /*13a70*/  STG.E.U16 [R46.64], R117 ;  /* 0x000000752e007986 */ /* 0x000fe2000c101504 */
[----:B------:R-:W-:-:S03]  /*13a80*/  PRMT R81, R81, 0x7632, R81 ;  /* 0x0000763251517816 */ /* 0x000fc60000000051 */
[----:B------:R-:W-:Y:S01]  /*13a90*/  STG.E.U16 [R44.64], R105 ;  /* 0x000000692c007986 */ /* 0x000fe2000c101504 */
[----:B------:R-:W-:-:S03]  /*13aa0*/  PRMT R85, R85, 0x7632, R85 ;  /* 0x0000763255557816 */ /* 0x000fc60000000055 */
[----:B------:R-:W-:Y:S01]  /*13ab0*/  STG.E.U16 [R42.64], R109 ;  /* 0x0000006d2a007986 */ /* 0x000fe2000c101504 */
[----:B------:R-:W-:Y:S01]  /*13ac0*/  PRMT R61, R61, 0x7632, R61 ;  /* 0x000076323d3d7816 */ /* 0x000fe2000000003d */
[----:B------:R-:W-:Y:S02]  /*13ad0*/  FFMA.FTZ R88, R6, R88, -0.36067417263984680176 ;  /* 0xbeb8aa4906587423 */ /* 0x000fe40000010058 */
[----:B------:R-:W-:Y:S01]  /*13ae0*/  STG.E.U16 [R40.64], R93 ;  /* 0x0000005d28007986 */ /* 0x000fe2000c101504 */
[----:B0-----:R-:W-:-:S03]  /*13af0*/  PRMT R137, R137, 0x7632, R137 ;  /* 0x0000763289897816 */ /* 0x001fc60000000089 */
[----:B------:R-:W-:Y:S01]  /*13b00*/  STG.E.U16 [R38.64], R101 ;  /* 0x0000006526007986 */ /* 0x000fe2000c101504 */
[----:B-1----:R-:W-:-:S03]  /*13b10*/  PRMT R133, R133, 0x7632, R133 ;  /* 0x0000763285857816 */ /* 0x002fc60000000085 */
[----:B------:R-:W-:Y:S01]  /*13b20*/  STG.E.U16 [R36.64], R89 ;  /* 0x0000005924007986 */ /* 0x000fe2000c101504 */
[----:B------:R-:W-:-:S03]  /*13b30*/  IADD3 R80, R233, -0x3f3504f3, RZ ;  /* 0xc0cafb0de9507810 */ /* 0x000fc60007ffe0ff */
[----:B------:R-:W-:Y:S01]  /*13b40*/  STG.E.U16 [R34.64], R97 ;  /* 0x0000006122007986 */ /* 0x000fe2000c101504 */
[----:B------:R-:W-:-:S03]  /*13b50*/  FFMA.FTZ R88, R6, R88, 0.48089820146560668945 ;  /* 0x3ef6384a06587423 */ /* 0x000fc60000010058 */
[----:B------:R-:W-:Y:S04]  /*13b60*/  STG.E.U16 [R32.64], R81 ;  /* 0x0000005120007986 */ /* 0x000fe8000c101504 */
[----:B------:R-:W-:Y:S04]  /*13b70*/  STG.E.U16 [R30.64], R85 ;  /* 0x000000551e007986 */ /* 0x000fe8000c101504 */
[----:B------:R-:W-:Y:S01]  /*13b80*/  STG.E.U16 [R24.64], R61 ;  /* 0x0000003d18007986 */ /* 0x000fe2000c101504 */
[----:B------:R-:W-:-:S03]  /*13b90*/  LOP3.LUT R80, R80, 0xff800000, RZ, 0xc0, !PT ;  /* 0xff80000050507812 */ /* 0x000fc600078ec0ff */
[----:B------:R-:W-:Y:S01]  /*13ba0*/  STG.E.U16 [R28.64], R137 ;  /* 0x000000891c007986 */ /* 0x000fe2000c101504 */
[----:B------:R-:W-:-:S03]  /*13bb0*/  FFMA.FTZ R92, R6, R88, -0.72134751081466674805 ;  /* 0xbf38aa3b065c7423 */ /* 0x000fc60000010058 */
[----:B------:R-:W-:Y:S01]  /*13bc0*/  STG.E.U16 [R26.64], R133 ;  /* 0x000000851a007986 */ /* 0x000fe2000c101504 */
[----:B------:R-:W0:Y:S03]  /*13bd0*/  I2F R88, R5 ;  /* 0x0000000500587306 */ /* 0x000e260000201400 */
[----:B------:R1:W-:Y:S04]  /*13be0*/  STG.E.U16 [R22.64], R130 ;  /* 0x0000008216007986 */ /* 0x0003e8000c101504 */
[----:B------:R-:W-:Y:S01]  /*13bf0*/  STG.E.U16 [R20.64], R122 ;  /* 0x0000007a14007986 */ /* 0x000fe2000c101504 */
[----:B------:R-:W-:-:S03]  /*13c00*/  IADD3 R60, R233, -R80, RZ ;  /* 0x80000050e93c7210 */ /* 0x000fc60007ffe0ff */
[----:B------:R-:W-:Y:S01]  /*13c10*/  STG.E.U16 [R18.64], R126 ;  /* 0x0000007e12007986 */ /* 0x000fe2000c101504 */
[----:B------:R-:W-:-:S03]  /*13c20*/  FMUL R92, R6, R92 ;  /* 0x0000005c065c7220 */ /* 0x000fc60000400000 */
[----:B------:R-:W-:Y:S04]  /*13c30*/  STG.E.U16 [R16.64], R114 ;  /* 0x0000007210007986 */ /* 0x000fe8000c101504 */
[----:B------:R-:W-:Y:S04]  /*13c40*/  STG.E.U16 [R14.64], R118 ;  /* 0x000000760e007986 */ /* 0x000fe8000c101504 */
[----:B------:R2:W-:Y:S01]  /*13c50*/  STG.E.U16 [R12.64], R106 ;  /* 0x0000006a0c007986 */ /* 0x0005e2000c101504 */
[----:B------:R-:W-:-:S03]  /*13c60*/  FMUL R92, R6, R92 ;  /* 0x0000005c065c7220 */ /* 0x000fc60000400000 */
[----:B------:R-:W-:Y:S01]  /*13c70*/  STG.E.U16 [R10.64], R110 ;  /* 0x0000006e0a007986 */ /* 0x000fe2000c101504 */
[----:B------:R-:W-:-:S03]  /*13c80*/  FADD R60, R60, -1 ;  /* 0xbf8000003c3c7421 */ /* 0x000fc60000000000 */
[----:B------:R-:W-:Y:S01]  /*13c90*/  STG.E.U16 [R8.64], R94 ;  /* 0x0000005e08007986 */ /* 0x000fe2000c101504 */
[----:B-1----:R-:W-:-:S03]  /*13ca0*/  PRMT R130, R130, 0x7632, R130 ;  /* 0x0000763282827816 */ /* 0x002fc60000000082 */
[----:B------:R1:W-:Y:S01]  /*13cb0*/  STG.E.U16 [R230.64], R102 ;  /* 0x00000066e6007986 */ /* 0x0003e2000c101504 */
[----:B--2---:R-:W-:-:S03]  /*13cc0*/  PRMT R106, R122, 0x7632, R106 ;  /* 0x000076327a6a7816 */ /* 0x004fc6000000006a */
[----:B------:R-:W-:Y:S01]  /*13cd0*/  STG.E.U16 [R228.64], R90 ;  /* 0x0000005ae4007986 */ /* 0x000fe2000c101504 */
[----:B------:R-:W-:-:S03]  /*13ce0*/  FFMA.FTZ R92, R6, 1.4426950216293334961, R92 ;  /* 0x3fb8aa3b065c7823 */ /* 0x000fc6000001005c */
[----:B------:R2:W-:Y:S01]  /*13cf0*/  STG.E.U16 [R226.64], R98 ;  /* 0x00000062e2007986 */ /* 0x0005e2000c101504 */
[----:B------:R-:W-:-:S03]  /*13d00*/  PRMT R105, R126, 0x7632, R105 ;  /* 0x000076327e697816 */ /* 0x000fc60000000069 */
[----:B------:R-:W-:Y:S01]  /*13d10*/  STG.E.U16 [R224.64], R82 ;  /* 0x00000052e0007986 */ /* 0x000fe2000c101504 */
[----:B------:R-:W-:Y:S01]  /*13d20*/  FFMA.FTZ R84, R60, R249, -0.16845393180847167969 ;  /* 0xbe2c7f303c547423 */ /* 0x000fe200000100f9 */
[----:B------:R-:W-:Y:S02]  /*13d30*/  FSEL R6, RZ, -23, P1 ;  /* 0xc1b80000ff067808 */ /* 0x000fe40000800000 */
[----:B------:R3:W-:Y:S01]  /*13d40*/  STG.E.U16 [R222.64], R86 ;  /* 0x00000056de007986 */ /* 0x0007e2000c101504 */
[----:B------:R-:W-:-:S03]  /*13d50*/  PRMT R104, R114, 0x7632, R104 ;  /* 0x0000763272687816 */ /* 0x000fc60000000068 */
[----:B------:R-:W-:Y:S01]  /*13d60*/  STG.E.U16 [R220.64], R62 ;  /* 0x0000003edc007986 */ /* 0x000fe2000c101504 */
[----:B------:R-:W-:Y:S02]  /*13d70*/  PRMT R118, R118, 0x7632, R118 ;  /* 0x0000763276767816 */ /* 0x000fe40000000076 */
[----:B-1----:R-:W-:Y:S01]  /*13d80*/  PRMT R102, R106, 0x7632, R102 ;  /* 0x000076326a667816 */ /* 0x002fe20000000066 */
[----:B------:R-:W-:Y:S01]  /*13d90*/  STG.E.U16 [R218.64], R138 ;  /* 0x0000008ada007986 */ /* 0x000fe2000c101504 */
[----:B------:R-:W-:-:S03]  /*13da0*/  PRMT R101, R110, 0x7632, R101 ;  /* 0x000076326e657816 */ /* 0x000fc60000000065 */
[----:B------:R-:W-:Y:S01]  /*13db0*/  STG.E.U16 [R216.64], R134 ;  /* 0x00000086d8007986 */ /* 0x000fe2000c101504 */
[----:B--2---:R-:W-:Y:S01]  /*13dc0*/  PRMT R98, R90, 0x7632, R98 ;  /* 0x000076325a627816 */ /* 0x004fe20000000062 */
[----:B------:R-:W-:Y:S02]  /*13dd0*/  FFMA.FTZ R249, R60, R84, 0.1716887056827545166 ;  /* 0x3e2fcf2a3cf97423 */ /* 0x000fe40000010054 */
[----:B------:R-:W-:Y:S01]  /*13de0*/  STG.E.U16 [R214.64], R130 ;  /* 0x00000082d6007986 */ /* 0x000fe2000c101504 */
[----:B------:R-:W-:Y:S01]  /*13df0*/  PRMT R100, R94, 0x7632, R100 ;  /* 0x000076325e647816 */ /* 0x000fe20000000064 */
[----:B0-----:R-:W-:Y:S02]  /*13e00*/  FFMA.FTZ R6, R88, 1.1920928955078125e-07, R6 ;  /* 0x3400000058067823 */ /* 0x001fe40000010006 */
[----:B------:R-:W-:Y:S01]  /*13e10*/  STG.E.U16 [R212.64], R106 ;  /* 0x0000006ad4007986 */ /* 0x000fe2000c101504 */
[----:B------:R-:W-:-:S03]  /*13e20*/  PRMT R8, R102, 0x7632, R8 ;  /* 0x0000763266087816 */ /* 0x000fc60000000008 */
[----:B------:R-:W-:Y:S01]  /*13e30*/  STG.E.U16 [R210.64], R105 ;  /* 0x00000069d2007986 */ /* 0x000fe2000c101504 */
[----:B------:R-:W-:-:S03]  /*13e40*/  PRMT R97, R98, 0x7632, R97 ;  /* 0x0000763262617816 */ /* 0x000fc60000000061 */
[----:B------:R-:W-:Y:S01]  /*13e50*/  STG.E.U16 [R208.64], R104 ;  /* 0x00000068d0007986 */ /* 0x000fe2000c101504 */
[----:B------:R-:W-:Y:S01]  /*13e60*/  FFMA.FTZ R249, R60, R249, -0.17900948226451873779 ;  /* 0xbe374e433cf97423 */ /* 0x000fe200000100f9 */
[----:B------:R-:W-:Y:S02]  /*13e70*/  PRMT R96, R82, 0x7632, R96 ;  /* 0x0000763252607816 */ /* 0x000fe40000000060 */
[----:B------:R-:W-:Y:S01]  /*13e80*/  STG.E.U16 [R206.64], R118 ;  /* 0x00000076ce007986 */ /* 0x000fe2000c101504 */
[----:B------:R-:W-:Y:S01]  /*13e90*/  FADD R6, R6, R92 ;  /* 0x0000005c06067221 */ /* 0x000fe20000000000 */
[----:B---3--:R-:W-:Y:S02]  /*13ea0*/  PRMT R86, R86, 0x7632, R86 ;  /* 0x0000763256567816 */ /* 0x008fe40000000056 */
[----:B------:R-:W-:Y:S01]  /*13eb0*/  STG.E.U16 [R204.64], R102 ;  /* 0x00000066cc007986 */ /* 0x000fe2000c101504 */
[----:B------:R-:W-:-:S03]  /*13ec0*/  PRMT R92, R62, 0x7632, R92 ;  /* 0x000076323e5c7816 */ /* 0x000fc6000000005c */
[----:B------:R-:W-:Y:S01]  /*13ed0*/  STG.E.U16 [R202.64], R101 ;  /* 0x00000065ca007986 */ /* 0x000fe2000c101504 */
[----:B------:R-:W-:-:S03]  /*13ee0*/  PRMT R94, R138, 0x7632, R94 ;  /* 0x000076328a5e7816 */ /* 0x000fc6000000005e */
[----:B------:R-:W-:Y:S01]  /*13ef0*/  STG.E.U16 [R200.64], R100 ;  /* 0x00000064c8007986 */ /* 0x000fe2000c101504 */
[----:B------:R-:W-:Y:S01]  /*13f00*/  FFMA.FTZ R249, R60, R249, 0.20512372255325317383 ;  /* 0x3e520bf43cf97423 */ /* 0x000fe200000100f9 */
[----:B------:R-:W-:Y:S02]  /*13f10*/  PRMT R93, R134, 0x7632, R93 ;  /* 0x00007632865d7816 */ /* 0x000fe4000000005d */
[----:B------:R0:W-:Y:S04]  /*13f20*/  STG.E.U16 [R198.64], R8 ;  /* 0x00000008c6007986 */ /* 0x0001e8000c101504 */
[----:B------:R-:W-:Y:S04]  /*13f30*/  STG.E.U16 [R196.64], R98 ;  /* 0x00000062c4007986 */ /* 0x000fe8000c101504 */
[----:B------:R-:W-:Y:S01]  /*13f40*/  STG.E.U16 [R194.64], R97 ;  /* 0x00000061c2007986 */ /* 0x000fe2000c101504 */
[----:B------:R-:W-:-:S03]  /*13f50*/  FFMA.FTZ R249, R60, R249, -0.24046532809734344482 ;  /* 0xbe763c8b3cf97423 */ /* 0x000fc600000100f9 */
[----:B------:R-:W-:Y:S04]  /*13f60*/  STG.E.U16 [R192.64], R96 ;  /* 0x00000060c0007986 */ /* 0x000fe8000c101504 */
[----:B------:R-:W-:Y:S04]  /*13f70*/  STG.E.U16 [R190.64], R86 ;  /* 0x00000056be007986 */ /* 0x000fe8000c101504 */
[----:B------:R-:W-:Y:S04]  /*13f80*/  STG.E.U16 [R184.64], R92 ;  /* 0x0000005cb8007986 */ /* 0x000fe8000c101504 */
[----:B------:R-:W-:Y:S01]  /*13f90*/  STG.E.U16 [R188.64], R94 ;  /* 0x0000005ebc007986 */ /* 0x000fe2000c101504 */
[----:B------:R-:W-:-:S03]  /*13fa0*/  FFMA.FTZ R249, R60, R249, 0.28857114911079406738 ;  /* 0x3e93bf993cf97423 */ /* 0x000fc600000100f9 */
[----:B------:R-:W-:Y:S04]  /*13fb0*/  STG.E.U16 [R186.64], R93 ;  /* 0x0000005dba007986 */ /* 0x000fe8000c101504 */
[----:B------:R-:W-:Y:S04]  /*13fc0*/  STG.E.U16 [R180.64], R131 ;  /* 0x00000083b4007986 */ /* 0x000fe8000c101504 */
[----:B------:R-:W-:Y:S04]  /*13fd0*/  STG.E.U16 [R176.64], R123 ;  /* 0x0000007bb0007986 */ /* 0x000fe8000c101504 */
[----:B------:R-:W-:Y:S01]  /*13fe0*/  STG.E.U16 [R172.64], R127 ;  /* 0x0000007fac007986 */ /* 0x000fe2000c101504 */
[----:B------:R-:W-:-:S03]  /*13ff0*/  FFMA.FTZ R249, R60, R249, -0.36067417263984680176 ;  /* 0xbeb8aa493cf97423 */ /* 0x000fc600000100f9 */
[----:B------:R-:W-:Y:S04]  /*14000*/  STG.E.U16 [R168.64], R115 ;  /* 0x00000073a8007986 */ /* 0x000fe8000c101504 */
[----:B------:R-:W-:Y:S04]  /*14010*/  STG.E.U16 [R164.64], R119 ;  /* 0x00000077a4007986 */ /* 0x000fe8000c101504 */
[----:B------:R-:W-:Y:S04]  /*14020*/  STG.E.U16 [R160.64], R107 ;  /* 0x0000006ba0007986 */ /* 0x000fe8000c101504 */
[----:B------:R-:W-:Y:S01]  /*14030*/  STG.E.U16 [R156.64], R111 ;  /* 0x0000006f9c007986 */ /* 0x000fe2000c101504 */
[----:B------:R-:W-:-:S03]  /*14040*/  FFMA.FTZ R249, R60, R249, 0.48089820146560668945 ;  /* 0x3ef6384a3cf97423 */ /* 0x000fc600000100f9 */
[----:B------:R-:W-:Y:S01]  /*14050*/  STG.E.U16 [R152.64], R95 ;  /* 0x0000005f98007986 */ /* 0x000fe2000c101504 */
[----:B0-----:R-:W-:-:S03]  /*14060*/  PRMT R8, R131, 0x7632, R8 ;  /* 0x0000763283087816 */ /* 0x001fc60000000008 */
[----:B------:R-:W-:Y:S01]  /*14070*/  STG.E.U16 [R148.64], R103 ;  /* 0x0000006794007986 */ /* 0x000fe2000c101504 */
[----:B------:R-:W-:-:S03]  /*14080*/  PRMT R89, R123, 0x7632, R89 ;  /* 0x000076327b597816 */ /* 0x000fc60000000059 */
[----:B------:R-:W-:Y:S01]  /*14090*/  STG.E.U16 [R144.64], R91 ;  /* 0x0000005b90007986 */ /* 0x000fe2000c101504 */
[----:B------:R-:W-:-:S03]  /*140a0*/  PRMT R9, R127, 0x7632, R9 ;  /* 0x000076327f097816 */ /* 0x000fc60000000009 */
[----:B------:R-:W-:Y:S01]  /*140b0*/  STG.E.U16 [R140.64], R99 ;  /* 0x000000638c007986 */ /* 0x000fe2000c101504 */
[----:B------:R-:W-:-:S03]  /*140c0*/  FFMA.FTZ R249, R60, R249, -0.72134751081466674805 ;  /* 0xbf38aa3b3cf97423 */ /* 0x000fc600000100f9 */
[----:B------:R-:W-:Y:S01]  /*140d0*/  STG.E.U16 [R76.64], R83 ;  /* 0x000000534c007986 */ /* 0x000fe2000c101504 */
[----:B------:R-:W-:-:S03]  /*140e0*/  PRMT R85, R115, 0x7632, R85 ;  /* 0x0000763273557816 */ /* 0x000fc60000000055 */
[----:B------:R-:W-:Y:S01]  /*140f0*/  STG.E.U16 [R72.64], R87 ;  /* 0x0000005748007986 */ /* 0x000fe2000c101504 */
[----:B------:R-:W-:-:S03]  /*14100*/  PRMT R10, R119, 0x7632, R10 ;  /* 0x00007632770a7816 */ /* 0x000fc6000000000a */
[----:B------:R-:W-:Y:S01]  /*14110*/  STG.E.U16 [R68.64], R63 ;  /* 0x0000003f44007986 */ /* 0x000fe2000c101504 */
[----:B------:R-:W-:-:S03]  /*14120*/  PRMT R81, R107, 0x7632, R81 ;  /* 0x000076326b517816 */ /* 0x000fc60000000051 */
[----:B------:R-:W-:Y:S01]  /*14130*/  STG.E.U16 [R66.64], R139 ;  /* 0x0000008b42007986 */ /* 0x000fe2000c101504 */
[----:B------:R-:W0:Y:S01]  /*14140*/  I2F R80, R80 ;  /* 0x0000005000507306 */ /* 0x000e220000201400 */
[----:B------:R-:W-:Y:S02]  /*14150*/  PRMT R11, R111, 0x7632, R11 ;  /* 0x000076326f0b7816 */ /* 0x000fe4000000000b */
[----:B------:R-:W-:Y:S01]  /*14160*/  STG.E.U16 [R64.64], R135 ;  /* 0x0000008740007986 */ /* 0x000fe2000c101504 */
[----:B------:R-:W-:Y:S01]  /*14170*/  FMUL R84, R60, R249 ;  /* 0x000000f93c547220 */ /* 0x000fe20000400000 */
[----:B------:R-:W-:Y:S02]  /*14180*/  PRMT R12, R95, 0x7632, R12 ;  /* 0x000076325f0c7816 */ /* 0x000fe4000000000c */
[----:B------:R1:W-:Y:S01]  /*14190*/  STG.E.U16 [R182.64], R8 ;  /* 0x00000008b6007986 */ /* 0x0003e2000c101504 */
[----:B------:R-:W-:-:S03]  /*141a0*/  FSEL R249, RZ, -23, P2 ;  /* 0xc1b80000fff97808 */ /* 0x000fc60001000000 */
[----:B------:R-:W-:Y:S01]  /*141b0*/  STG.E.U16 [R178.64], R89 ;  /* 0x00000059b2007986 */ /* 0x000fe2000c101504 */
[----:B------:R-:W-:-:S03]  /*141c0*/  PRMT R13, R103, 0x7632, R13 ;  /* 0x00007632670d7816 */ /* 0x000fc6000000000d */
[----:B------:R-:W-:Y:S01]  /*141d0*/  STG.E.U16 [R174.64], R9 ;  /* 0x00000009ae007986 */ /* 0x000fe2000c101504 */
[----:B------:R-:W-:Y:S02]  /*141e0*/  ISETP.GE.U32.AND P2, PT, R233, 0x7f800000, PT ;  /* 0x7f800000e900780c */ /* 0x000fe40003f46070 */
[----:B------:R-:W-:Y:S01]  /*141f0*/  PRMT R14, R91, 0x7632, R14 ;  /* 0x000076325b0e7816 */ /* 0x000fe2000000000e */
[----:B------:R-:W-:Y:S01]  /*14200*/  STG.E.U16 [R170.64], R85 ;  /* 0x00000055aa007986 */ /* 0x000fe2000c101504 */
[----:B------:R-:W-:-:S03]  /*14210*/  PRMT R15, R99, 0x7632, R15 ;  /* 0x00007632630f7816 */ /* 0x000fc6000000000f */
[----:B------:R2:W-:Y:S01]  /*14220*/  STG.E.U16 [R166.64], R10 ;  /* 0x0000000aa6007986 */ /* 0x0005e2000c101504 */
[----:B------:R-:W-:-:S03]  /*14230*/  PRMT R39, R83, 0x7632, R39 ;  /* 0x0000763253277816 */ /* 0x000fc60000000027 */
[----:B------:R-:W-:Y:S01]  /*14240*/  STG.E.U16 [R162.64], R81 ;  /* 0x00000051a2007986 */ /* 0x000fe2000c101504 */
[----:B------:R-:W-:Y:S02]  /*14250*/  ISETP.GE.U32.AND P6, PT, R232, 0x7f800000, PT ;  /* 0x7f800000e800780c */ /* 0x000fe40003fc6070 */
[----:B------:R-:W-:Y:S01]  /*14260*/  PRMT R37, R87, 0x7632, R37 ;  /* 0x0000763257257816 */ /* 0x000fe20000000025 */
[----:B------:R3:W-:Y:S01]  /*14270*/  STG.E.U16 [R158.64], R11 ;  /* 0x0000000b9e007986 */ /* 0x0007e2000c101504 */
[----:B------:R-:W-:-:S03]  /*14280*/  PRMT R35, R63, 0x7632, R35 ;  /* 0x000076323f237816 */ /* 0x000fc60000000023 */
[----:B------:R-:W4:Y:S01]  /*14290*/  S2R R128, SR_TID.X ;  /* 0x0000000000807919 */ /* 0x000f220000002100 */
[----:B------:R-:W-:-:S03]  /*142a0*/  PRMT R16, R139, 0x7632, R16 ;  /* 0x000076328b107816 */ /* 0x000fc60000000010 */
[----:B------:R0:W-:Y:S01]  /*142b0*/  STG.E.U16 [R154.64], R12 ;  /* 0x0000000c9a007986 */ /* 0x0001e2000c101504 */
[----:B------:R-:W-:-:S03]  /*142c0*/  PRMT R29, R135, 0x7632, R29 ;  /* 0x00007632871d7816 */ /* 0x000fc6000000001d */
[----:B------:R0:W-:Y:S01]  /*142d0*/  STG.E.U16 [R150.64], R13 ;  /* 0x0000000d96007986 */ /* 0x0001e2000c101504 */
[----:B------:R-:W-:-:S03]  /*142e0*/  FMUL R84, R60, R84 ;  /* 0x000000543c547220 */ /* 0x000fc60000400000 */
[----:B------:R0:W-:Y:S04]  /*142f0*/  STG.E.U16 [R146.64], R14 ;  /* 0x0000000e92007986 */ /* 0x0001e8000c101504 */
[----:B------:R0:W-:Y:S04]  /*14300*/  STG.E.U16 [R142.64], R15 ;  /* 0x0000000f8e007986 */ /* 0x0001e8000c101504 */
[----:B------:R1:W-:Y:S04]  /*14310*/  STG.E.U16 [R78.64], R39 ;  /* 0x000000274e007986 */ /* 0x0003e8000c101504 */
[----:B------:R1:W-:Y:S01]  /*14320*/  STG.E.U16 [R74.64], R37 ;  /* 0x000000254a007986 */ /* 0x0003e2000c101504 */
[----:B------:R-:W-:-:S03]  /*14330*/  FFMA.FTZ R84, R60, 1.4426950216293334961, R84 ;  /* 0x3fb8aa3b3c547823 */ /* 0x000fc60000010054 */
[----:B------:R1:W-:Y:S01]  /*14340*/  STG.E.U16 [R70.64], R35 ;  /* 0x0000002346007986 */ /* 0x0003e2000c101504 */
[----:B0-----:R-:W-:-:S03]  /*14350*/  FFMA.FTZ R80, R80, 1.1920928955078125e-07, R249 ;  /* 0x3400000050507823 */ /* 0x001fc600000100f9 */
[----:B------:R0:W-:Y:S01]  /*14360*/  STG.E.U16 [R2.64], R16 ;  /* 0x0000001002007986 */ /* 0x0001e2000c101504 */
[----:B------:R-:W-:-:S03]  /*14370*/  @P2 MOV R60, 0x7f800000 ;  /* 0x7f800000003c2802 */ /* 0x000fc60000000f00 */
[----:B------:R0:W-:Y:S04]  /*14380*/  STG.E.U16 [R58.64], R29 ;  /* 0x0000001d3a007986 */ /* 0x0001e8000c101504 */
[----:B------:R-:W-:Y:S01]  /*14390*/  BAR.SYNC.DEFER_BLOCKING 0x0 ;  /* 0x0000000000007b1d */ /* 0x000fe20000010000 */
[----:B------:R-:W-:Y:S01]  /*143a0*/  FSETP.NEU.AND P1, PT, R235, RZ, PT ;  /* 0x000000ffeb00720b */ /* 0x000fe20003f2d000 */
[----:B------:R-:W-:Y:S01]  /*143b0*/  FADD R5, R80, R84 ;  /* 0x0000005450057221 */ /* 0x000fe20000000000 */
[----:B------:R-:W-:Y:S01]  /*143c0*/  @P6 MOV R235, 0x7f800000 ;  /* 0x7f80000000eb6802 */ /* 0x000fe20000000f00 */
[----:B------:R-:W-:Y:S01]  /*143d0*/  @P2 FFMA.FTZ R5, R233, R60, +INF ;  /* 0x7f800000e9052423 */ /* 0x000fe2000001003c */
[----:B------:R-:W-:Y:S02]  /*143e0*/  FSETP.NEU.AND P2, PT, R7, RZ, PT ;  /* 0x000000ff0700720b */ /* 0x000fe40003f4d000 */
[----:B------:R-:W-:Y:S01]  /*143f0*/  FSEL R245, R245, -INF , P4 ;  /* 0xff800000f5f57808 */ /* 0x000fe20002000000 */
[----:B------:R-:W-:Y:S01]  /*14400*/  @P6 FFMA.FTZ R6, R232, R235, +INF ;  /* 0x7f800000e8066423 */ /* 0x000fe200000100eb */
[----:B------:R-:W-:-:S02]  /*14410*/  FSEL R7, R242, -INF , P3 ;  /* 0xff800000f2077808 */ /* 0x000fc40001800000 */
[----:B------:R-:W-:Y:S02]  /*14420*/  FSEL R246, R246, -INF , P0 ;  /* 0xff800000f6f67808 */ /* 0x000fe40000000000 */
[----:B------:R-:W-:Y:S02]  /*14430*/  FSETP.NEU.AND P4, PT, R233, RZ, PT ;  /* 0x000000ffe900720b */ /* 0x000fe40003f8d000 */
[----:B------:R-:W-:Y:S02]  /*14440*/  FSETP.NEU.AND P0, PT, R234, RZ, PT ;  /* 0x000000ffea00720b */ /* 0x000fe40003f0d000 */
[----:B------:R-:W-:Y:S01]  /*14450*/  FSETP.NEU.AND P3, PT, R232, RZ, PT ;  /* 0x000000ffe800720b */ /* 0x000fe20003f6d000 */
[----:B------:R-:W-:Y:S01]  /*14460*/  FFMA R242, R7, 0.69314718246459960938, R244 ;  /* 0x3f31721807f27823 */ /* 0x000fe200000000f4 */
[----:B-1----:R-:W-:Y:S01]  /*14470*/  FSEL R8, R0, -INF , P2 ;  /* 0xff80000000087808 */ /* 0x002fe20001000000 */
[----:B----4-:R-:W-:Y:S01]  /*14480*/  IMAD.SHL.U32 R128, R128, 0x4, RZ ;  /* 0x0000000480807824 */ /* 0x010fe200078e00ff */
[----:B------:R-:W-:-:S02]  /*14490*/  FSEL R0, R5, -INF , P4 ;  /* 0xff80000005007808 */ /* 0x000fc40002000000 */
[----:B------:R-:W-:Y:S02]  /*144a0*/  FSEL R248, R248, -INF , P1 ;  /* 0xff800000f8f87808 */ /* 0x000fe40000800000 */
[----:B------:R-:W-:Y:S02]  /*144b0*/  FSEL R7, R4, -INF , P0 ;  /* 0xff80000004077808 */ /* 0x000fe40000000000 */
[----:B------:R-:W-:Y:S01]  /*144c0*/  FSEL R5, R6, -INF , P3 ;  /* 0xff80000006057808 */ /* 0x000fe20001800000 */
[----:B--2---:R-:W-:Y:S01]  /*144d0*/  FFMA R10, R0, 0.69314718246459960938, R237 ;  /* 0x3f317218000a7823 */ /* 0x004fe200000000ed */
[----:B------:R-:W-:Y:S01]  /*144e0*/  LOP3.LUT R0, R128, 0x70, RZ, 0xc0, !PT ;  /* 0x0000007080007812 */ /* 0x000fe200078ec0ff */
[----:B------:R-:W-:Y:S02]  /*144f0*/  FFMA R240, R246, 0.69314718246459960938, R251 ;  /* 0x3f317218f6f07823 */ /* 0x000fe400000000fb */
[----:B------:R-:W-:Y:S02]  /*14500*/  FFMA R241, R245, 0.69314718246459960938, R250 ;  /* 0x3f317218f5f17823 */ /* 0x000fe400000000fa */
[----:B------:R-:W-:-:S02]  /*14510*/  FFMA R243, R248, 0.69314718246459960938, R243 ;  /* 0x3f317218f8f37823 */ /* 0x000fc400000000f3 */
[----:B------:R-:W-:Y:S02]  /*14520*/  FFMA R8, R8, 0.69314718246459960938, R239 ;  /* 0x3f31721808087823 */ /* 0x000fe400000000ef */
[----:B------:R-:W-:Y:S02]  /*14530*/  FFMA R9, R7, 0.69314718246459960938, R238 ;  /* 0x3f31721807097823 */ /* 0x000fe400000000ee */
[----:B---3--:R-:W-:Y:S01]  /*14540*/  FFMA R11, R5, 0.69314718246459960938, R236 ;  /* 0x3f317218050b7823 */ /* 0x008fe200000000ec */
[----:B------:R0:W-:Y:S04]  /*14550*/  STS.128 [R0], R240 ;  /* 0x000000f000007388 */ /* 0x0001e80000000c00 */
[----:B------:R0:W-:Y:S01]  /*14560*/  STS.128 [R0+0x80], R8 ;  /* 0x0000800800007388 */ /* 0x0001e20000000c00 */
[----:B------:R-:W-:-:S03]  /*14570*/  LEA.HI R247, R252, R247, RZ, 0x1f ;  /* 0x000000f7fcf77211 */ /* 0x000fc600078ff8ff */
[----:B------:R-:W-:Y:S06]  /*14580*/  BAR.SYNC.DEFER_BLOCKING 0x0 ;  /* 0x0000000000007b1d */ /* 0x000fec0000010000 */
[----:B------:R-:W-:Y:S05]  /*14590*/  @P5 EXIT ;  /* 0x000000000000594d */ /* 0x000fea0003800000 */
[----:B0-----:R-:W2:Y:S04]  /*145a0*/  LDL.LU R128, [R1+0x47c] ;  /* 0x00047c0001807983 */ /* 0x001ea80000300800 */
[----:B------:R-:W0:Y:S04]  /*145b0*/  S2R R120, SR_CTAID.Y ;  /* 0x0000000000787919 */ /* 0x000e280000002600 */
[----:B------:R-:W1:Y:S01]  /*145c0*/  LDS R247, [R247] ;  /* 0x00000000f7f77984 */ /* 0x000e620000000800 */
[----:B0-----:R-:W-:-:S05]  /*145d0*/  IMAD R0, R120, c[0x0][0x1cc], RZ ;  /* 0x0000730078007a24 */ /* 0x001fca00078e02ff */
[C---:B------:R-:W-:Y:S01]  /*145e0*/  SHF.L.U32 R2, R0.reuse, 0x2, RZ ;  /* 0x0000000200027819 */ /* 0x040fe200000006ff */
[----:B------:R-:W-:Y:S01]  /*145f0*/  IMAD.HI R0, R0, 0x4, RZ ;  /* 0x0000000400007827 */ /* 0x000fe200078e02ff */
[----:B--2---:R-:W-:-:S03]  /*14600*/  SHF.L.U32 R3, R128, 0x2, RZ ;  /* 0x0000000280037819 */ /* 0x004fc600000006ff */
[----:B------:R-:W-:Y:S01]  /*14610*/  IMAD.HI R5, R128, 0x4, RZ ;  /* 0x0000000480057827 */ /* 0x000fe200078e02ff */
[----:B------:R-:W-:-:S04]  /*14620*/  IADD3 R2, P0, P1, R3, c[0x0][0x180], R2 ;  /* 0x0000600003027a10 */ /* 0x000fc8000791e002 */
[----:B------:R-:W-:-:S05]  /*14630*/  IADD3.X R3, R5, c[0x0][0x184], R0, P0, P1 ;  /* 0x0000610005037a10 */ /* 0x000fca00007e2400 */
[----:B-1----:R-:W-:Y:S01]  /*14640*/  STG.E [R2.64], R247 ;  /* 0x000000f702007986 */ /* 0x002fe2000c101904 */
[----:B------:R-:W-:Y:S05]  /*14650*/  EXIT ;  /* 0x000000000000794d */ /* 0x000fea0003800000 */
.L_x_2:
[----:B------:R-:W-:-:S00]  /*14660*/  BRA `(.L_x_2) ;  /* 0xfffffff000007947 */ /* 0x000fc0000383ffff */
[----:B------:R-:W-:-:S00]  /*14670*/  NOP ;  /* 0x0000000000007918 */ /* 0x000fc00000000000 */
        /* <DEDUP_REMOVED lines=8> */
.L_x_3:


//--------------------- .nv.global.init           --------------------------
	.section	.nv.global.init,"aw",@progbits
.nv.global.init:
	.type		_$_str,@object
	.size		_$_str,(.L_0 - _$_str)
_$_str:
        /*0000*/ 	.byte	0x5f, 0x5f, 0x43, 0x55, 0x44, 0x41, 0x5f, 0x46, 0x54, 0x5a, 0x00
.L_0:


//--------------------- .nv.shared.attn_fwd       --------------------------
	.section	.nv.shared.attn_fwd,"aw",@nobits
	.sectionflags	@""
	.align	16
